def matmul_kernel(
    a_ptr,
    b_ptr,
    c_ptr,
    M,
    N,
    K,
    stride_am,
    stride_ak,
    stride_bk,
    stride_bn,
    stride_cm,
    stride_cn,
    BLOCK_M: tl.constexpr,
    BLOCK_N: tl.constexpr,
    BLOCK_K: tl.constexpr,
    GROUP_M: tl.constexpr,
):
    pid = tl.program_id(axis=0)
    num_pid_m = tl.cdiv(M, BLOCK_M)
    num_pid_n = tl.cdiv(N, BLOCK_N)
    num_pid_in_group = GROUP_M * num_pid_n
    group_id = pid // num_pid_in_group
    first_pid_m = group_id * GROUP_M
    group_size_m = min(num_pid_m - first_pid_m, GROUP_M)
    pid_m = first_pid_m + ((pid % num_pid_in_group) % group_size_m)
    pid_n = (pid % num_pid_in_group) // group_size_m

    offs_am = (pid_m * BLOCK_M + tl.arange(0, BLOCK_M)) % M
    offs_bn = (pid_n * BLOCK_N + tl.arange(0, BLOCK_N)) % N
    offs_k = tl.arange(0, BLOCK_K)
    a_ptrs = a_ptr + offs_am[:, None] * stride_am + offs_k[None, :] * stride_ak
    b_ptrs = b_ptr + offs_k[:, None] * stride_bk + offs_bn[None, :] * stride_bn

    acc = tl.zeros((BLOCK_M, BLOCK_N), dtype=tl.float32)
    for kk in range(0, tl.cdiv(K, BLOCK_K)):
        a = tl.load(a_ptrs, mask=offs_k[None, :] < K - kk * BLOCK_K, other=0.0)
        b = tl.load(b_ptrs, mask=offs_k[:, None] < K - kk * BLOCK_K, other=0.0)
        acc = tl.dot(a, b, acc)
        a_ptrs += BLOCK_K * stride_ak
        b_ptrs += BLOCK_K * stride_bk

    c = acc.to(c_ptr.dtype.element_ty)
    offs_cm = pid_m * BLOCK_M + tl.arange(0, BLOCK_M)
    offs_cn = pid_n * BLOCK_N + tl.arange(0, BLOCK_N)
    c_ptrs = c_ptr + offs_cm[:, None] * stride_cm + offs_cn[None, :] * stride_cn
    mask = (offs_cm[:, None] < M) & (offs_cn[None, :] < N)
    tl.store(c_ptrs, c, mask=mask)

# config = {"BLOCK_K": 64, "BLOCK_M": 512, "BLOCK_N": 64, "GROUP_M": 8, "arch": "sm_100", "dtype": "fp32", "num_ctas": 1, "num_stages": 3, "num_warps": 4}
# arch = sm_100


// ===== COMPILED SASS (sm_100a) =====

	.target	sm_100a

	.elftype	@"ET_EXEC"


//--------------------- .note.nv.tkinfo           --------------------------
	.section	.note.nv.tkinfo,"",@"SHT_NOTE"
	.sectionflags	@"SHF_NOTE_NV_TKINFO"
	.tkinfo
        /*0018*/ 	.word	0x00000081
        /*0030*/ 	.string	""
        /*0030*/ 	.string	"ptxas-blackwell"
        /*0030*/ 	.string	"Cuda compilation tools, release 12.9, V12.9.86"
        /*0030*/ 	.string	"Build cuda_12.9.r12.9/compiler.36037853_0"
        /*0030*/ 	.string	"-v  -suppress-debug-info  -lineinfo  -arch sm_100a "



//--------------------- .note.nv.cuver            --------------------------
	.section	.note.nv.cuver,"",@"SHT_NOTE"
	.sectionflags	@"SHF_NOTE_NV_CUVER"
        /*0018*/ 	.short	0x0001
        /*001a*/ 	.short	0x0064
        /*001c*/ 	.short	0x0001
        /*001e*/ 	.short	0x0000
        /*0020*/ 	.short	0x0001
        /*0022*/ 	.short	0x0000


//--------------------- .nv.info                  --------------------------
	.section	.nv.info,"",@"SHT_CUDA_INFO"
	.align	4


	//----- nvinfo : EIATTR_REGCOUNT
	.align		4
        /*0000*/ 	.byte	0x04, 0x2f
        /*0002*/ 	.short	(.L_4 - .L_3)
	.align		4
.L_3:
        /*0004*/ 	.word	index@(matmul_kernel)
        /*0008*/ 	.word	0x000000ff


	//----- nvinfo : EIATTR_FRAME_SIZE
	.align		4
.L_4:
        /*000c*/ 	.byte	0x04, 0x11
        /*000e*/ 	.short	(.L_6 - .L_5)
	.align		4
.L_5:
        /*0010*/ 	.word	index@($__internal_2_$__cuda_sm10x_tcgen05_guardrail_trap_unallocated_columns_being_dealloced)
        /*0014*/ 	.word	0x00000e40


	//----- nvinfo : EIATTR_FRAME_SIZE
	.align		4
.L_6:
        /*0018*/ 	.byte	0x04, 0x11
        /*001a*/ 	.short	(.L_8 - .L_7)
	.align		4
.L_7:
        /*001c*/ 	.word	index@($__internal_1_$__cuda_sm10x_tcgen05_guardrail_trap_phase_invalid_during_alloc)
        /*0020*/ 	.word	0x00000e40


	//----- nvinfo : EIATTR_FRAME_SIZE
	.align		4
.L_8:
        /*0024*/ 	.byte	0x04, 0x11
        /*0026*/ 	.short	(.L_10 - .L_9)
	.align		4
.L_9:
        /*0028*/ 	.word	index@($__internal_0_$__cuda_sm10x_tcgen05_guardrail_trap_col_being_dealloced_not_returned_by_alloc)
        /*002c*/ 	.word	0x00000e40


	//----- nvinfo : EIATTR_FRAME_SIZE
	.align		4
.L_10:
        /*0030*/ 	.byte	0x04, 0x11
        /*0032*/ 	.short	(.L_12 - .L_11)
	.align		4
.L_11:
        /*0034*/ 	.word	index@(matmul_kernel)
        /*0038*/ 	.word	0x00000e40


	//----- nvinfo : EIATTR_MIN_STACK_SIZE
	.align		4
.L_12:
        /*003c*/ 	.byte	0x04, 0x12
        /*003e*/ 	.short	(.L_14 - .L_13)
	.align		4
.L_13:
        /*0040*/ 	.word	index@(matmul_kernel)
        /*0044*/ 	.word	0x00000e40
.L_14:


//--------------------- .nv.info.matmul_kernel    --------------------------
	.section	.nv.info.matmul_kernel,"",@"SHT_CUDA_INFO"
	.sectionflags	@""
	.align	4


	//----- nvinfo : EIATTR_CUDA_API_VERSION
	.align		4
        /*0000*/ 	.byte	0x04, 0x37
        /*0002*/ 	.short	(.L_16 - .L_15)
.L_15:
        /*0004*/ 	.word	0x00000081


	//----- nvinfo : EIATTR_KPARAM_INFO
	.align		4
.L_16:
        /*0008*/ 	.byte	0x04, 0x17
        /*000a*/ 	.short	(.L_18 - .L_17)
.L_17:
        /*000c*/ 	.word	0x00000000
        /*0010*/ 	.short	0x000d
        /*0012*/ 	.short	0x0048
        /*0014*/ 	.byte	0x00, 0xf4, 0x21, 0x00


	//----- nvinfo : EIATTR_KPARAM_INFO
	.align		4
.L_18:
        /*0018*/ 	.byte	0x04, 0x17
        /*001a*/ 	.short	(.L_20 - .L_19)
.L_19:
        /*001c*/ 	.word	0x00000000
        /*0020*/ 	.short	0x000c
        /*0022*/ 	.short	0x0040
        /*0024*/ 	.byte	0x00, 0xf4, 0x21, 0x00


	//----- nvinfo : EIATTR_KPARAM_INFO
	.align		4
.L_20:
        /*0028*/ 	.byte	0x04, 0x17
        /*002a*/ 	.short	(.L_22 - .L_21)
.L_21:
        /*002c*/ 	.word	0x00000000
        /*0030*/ 	.short	0x000b
        /*0032*/ 	.short	0x0038
        /*0034*/ 	.byte	0x00, 0xf0, 0x11, 0x00


	//----- nvinfo : EIATTR_KPARAM_INFO
	.align		4
.L_22:
        /*0038*/ 	.byte	0x04, 0x17
        /*003a*/ 	.short	(.L_24 - .L_23)
.L_23:
        /*003c*/ 	.word	0x00000000
        /*0040*/ 	.short	0x000a
        /*0042*/ 	.short	0x0034
        /*0044*/ 	.byte	0x00, 0xf0, 0x11, 0x00


	//----- nvinfo : EIATTR_KPARAM_INFO
	.align		4
.L_24:
        /*0048*/ 	.byte	0x04, 0x17
        /*004a*/ 	.short	(.L_26 - .L_25)
.L_25:
        /*004c*/ 	.word	0x00000000
        /*0050*/ 	.short	0x0009
        /*0052*/ 	.short	0x0030
        /*0054*/ 	.byte	0x00, 0xf0, 0x11, 0x00


	//----- nvinfo : EIATTR_KPARAM_INFO
	.align		4
.L_26:
        /*0058*/ 	.byte	0x04, 0x17
        /*005a*/ 	.short	(.L_28 - .L_27)
.L_27:
        /*005c*/ 	.word	0x00000000
        /*0060*/ 	.short	0x0008
        /*0062*/ 	.short	0x002c
        /*0064*/ 	.byte	0x00, 0xf0, 0x11, 0x00


	//----- nvinfo : EIATTR_KPARAM_INFO
	.align		4
.L_28:
        /*0068*/ 	.byte	0x04, 0x17
        /*006a*/ 	.short	(.L_30 - .L_29)
.L_29:
        /*006c*/ 	.word	0x00000000
        /*0070*/ 	.short	0x0007
        /*0072*/ 	.short	0x0028
        /*0074*/ 	.byte	0x00, 0xf0, 0x11, 0x00


	//----- nvinfo : EIATTR_KPARAM_INFO
	.align		4
.L_30:
        /*0078*/ 	.byte	0x04, 0x17
        /*007a*/ 	.short	(.L_32 - .L_31)
.L_31:
        /*007c*/ 	.word	0x00000000
        /*0080*/ 	.short	0x0006
        /*0082*/ 	.short	0x0024
        /*0084*/ 	.byte	0x00, 0xf0, 0x11, 0x00


	//----- nvinfo : EIATTR_KPARAM_INFO
	.align		4
.L_32:
        /*0088*/ 	.byte	0x04, 0x17
        /*008a*/ 	.short	(.L_34 - .L_33)
.L_33:
        /*008c*/ 	.word	0x00000000
        /*0090*/ 	.short	0x0005
        /*0092*/ 	.short	0x0020
        /*0094*/ 	.byte	0x00, 0xf0, 0x11, 0x00


	//----- nvinfo : EIATTR_KPARAM_INFO
	.align		4
.L_34:
        /*0098*/ 	.byte	0x04, 0x17
        /*009a*/ 	.short	(.L_36 - .L_35)
.L_35:
        /*009c*/ 	.word	0x00000000
        /*00a0*/ 	.short	0x0004
        /*00a2*/ 	.short	0x001c
        /*00a4*/ 	.byte	0x00, 0xf0, 0x11, 0x00


	//----- nvinfo : EIATTR_KPARAM_INFO
	.align		4
.L_36:
        /*00a8*/ 	.byte	0x04, 0x17
        /*00aa*/ 	.short	(.L_38 - .L_37)
.L_37:
        /*00ac*/ 	.word	0x00000000
        /*00b0*/ 	.short	0x0003
        /*00b2*/ 	.short	0x0018
        /*00b4*/ 	.byte	0x00, 0xf0, 0x11, 0x00


	//----- nvinfo : EIATTR_KPARAM_INFO
	.align		4
.L_38:
        /*00b8*/ 	.byte	0x04, 0x17
        /*00ba*/ 	.short	(.L_40 - .L_39)
.L_39:
        /*00bc*/ 	.word	0x00000000
        /*00c0*/ 	.short	0x0002
        /*00c2*/ 	.short	0x0010
        /*00c4*/ 	.byte	0x00, 0xf4, 0x21, 0x00


	//----- nvinfo : EIATTR_KPARAM_INFO
	.align		4
.L_40:
        /*00c8*/ 	.byte	0x04, 0x17
        /*00ca*/ 	.short	(.L_42 - .L_41)
.L_41:
        /*00cc*/ 	.word	0x00000000
        /*00d0*/ 	.short	0x0001
        /*00d2*/ 	.short	0x0008
        /*00d4*/ 	.byte	0x00, 0xf4, 0x21, 0x00


	//----- nvinfo : EIATTR_KPARAM_INFO
	.align		4
.L_42:
        /*00d8*/ 	.byte	0x04, 0x17
        /*00da*/ 	.short	(.L_44 - .L_43)
.L_43:
        /*00dc*/ 	.word	0x00000000
        /*00e0*/ 	.short	0x0000
        /*00e2*/ 	.short	0x0000
        /*00e4*/ 	.byte	0x00, 0xf4, 0x21, 0x00


	//----- nvinfo : EIATTR_AT_ENTRY_FRAGMENTS
	.align		4
.L_44:
        /*00e8*/ 	.byte	0x04, 0x4f
        /*00ea*/ 	.short	(.L_46 - .L_45)


	//   ....[0]....
.L_45:
        /*00ec*/ 	.word	0x00000004


	//----- nvinfo : EIATTR_RESERVED_SMEM_USED
	.align		4
.L_46:
        /*00f0*/ 	.byte	0x01, 0x41
	.zero		2


	//----- nvinfo : EIATTR_SPARSE_MMA_MASK
	.align		4
        /*00f4*/ 	.byte	0x03, 0x50
        /*00f6*/ 	.short	0x0000


	//----- nvinfo : EIATTR_TCGEN05_1CTA_USED
	.align		4
        /*00f8*/ 	.byte	0x01, 0x51
	.zero		2


	//----- nvinfo : EIATTR_MAXREG_COUNT
	.align		4
        /*00fc*/ 	.byte	0x03, 0x1b
        /*00fe*/ 	.short	0x00ff


	//----- nvinfo : EIATTR_NUM_BARRIERS
	.align		4
        /*0100*/ 	.byte	0x02, 0x4c
        /*0102*/ 	.byte	0x01
	.zero		1


	//----- nvinfo : EIATTR_ANNOTATIONS
	.align		4
        /*0104*/ 	.byte	0x04, 0x55
        /*0106*/ 	.short	(.L_48 - .L_47)


	//   ....[0]....
.L_47:
        /*0108*/ 	.word	0x00000001
        /*010c*/ 	.byte	0xc0, 0x0a, 0x00, 0x00, 0x01, 0x00, 0x00, 0x00, 0x60, 0x20, 0x00, 0x00, 0x01, 0x00, 0x00, 0x00
        /* <DEDUP_REMOVED lines=1865> */
        /*75ac*/ 	.byte	0x30, 0x98, 0x02, 0x00, 0x01, 0x00, 0x00, 0x00, 0xe0, 0x98, 0x02, 0x00


	//----- nvinfo : EIATTR_INT_WARP_WIDE_INSTR_OFFSETS
	.align		4
.L_48:
        /*75b8*/ 	.byte	0x04, 0x31
        /*75ba*/ 	.short	(.L_50 - .L_49)


	//   ....[0]....
.L_49:
        /*75bc*/ 	.word	0x00003140


	//   ....[1]....
        /*75c0*/ 	.word	0x00003180


	//   ....[2]....
        /*75c4*/ 	.word	0x00003200


	//   ....[3]....
        /*75c8*/ 	.word	0x0002dd00


	//   ....[4]....
        /*75cc*/ 	.word	0x0002dd50


	//----- nvinfo : EIATTR_COOP_GROUP_MASK_REGIDS
	.align		4
.L_50:
        /*75d0*/ 	.byte	0x04, 0x29
        /*75d2*/ 	.short	(.L_52 - .L_51)


	//   ....[0]....
.L_51:
        /*75d4*/ 	.word	0xffffffff


	//   ....[1]....
        /*75d8*/ 	.word	0xffffffff


	//   ....[2]....
        /*75dc*/ 	.word	0xffffffff


	//   ....[3]....
        /*75e0*/ 	.word	0xffffffff


	//----- nvinfo : EIATTR_COOP_GROUP_INSTR_OFFSETS
	.align		4
.L_52:
        /*75e4*/ 	.byte	0x04, 0x28
        /*75e6*/ 	.short	(.L_54 - .L_53)


	//   ....[0]....
.L_53:
        /*75e8*/ 	.word	0x00000070


	//   ....[1]....
        /*75ec*/ 	.word	0x00000330


	//   ....[2]....
        /*75f0*/ 	.word	0x0002db90


	//   ....[3]....
        /*75f4*/ 	.word	0x0002de00


	//----- nvinfo : EIATTR_VRC_CTA_INIT_COUNT
	.align		4
.L_54:
        /*75f8*/ 	.byte	0x02, 0x4a
        /*75fa*/ 	.byte	0x80
	.zero		1


	//----- nvinfo : EIATTR_MBARRIER_INSTR_OFFSETS
	.align		4
        /*75fc*/ 	.byte	0x04, 0x39
        /*75fe*/ 	.short	(.L_56 - .L_55)


	//   ....[0]....
.L_55:
        /*7600*/ 	.word	0x00003330
        /*7604*/ 	.word	0x000000ff
        /*7608*/ 	.word	0x00000000
        /*760c*/ 	.short	0x0100
        /*760e*/ 	.byte	0x08
	.zero		1


	//   ....[1]....
        /*7610*/ 	.word	0x000033c0
        /*7614*/ 	.word	0x000000ff
        /*7618*/ 	.word	0x0004c008
        /*761c*/ 	.short	0x0100
        /*761e*/ 	.byte	0x07
	.zero		1


	//   ....[2]....
        /*7620*/ 	.word	0x0001ae70
        /*7624*/ 	.word	0x000000ff
        /*7628*/ 	.word	0x00000000
        /*762c*/ 	.short	0x010a
        /*762e*/ 	.byte	0x08
	.zero		1


	//   ....[3]....
        /*7630*/ 	.word	0x00028680
        /*7634*/ 	.word	0x000000ff
        /*7638*/ 	.word	0x00000000
        /*763c*/ 	.short	0x010a
        /*763e*/ 	.byte	0x08
	.zero		1


	//   ....[4]....
        /*7640*/ 	.word	0x00028790
        /*7644*/ 	.word	0x000000ff
        /*7648*/ 	.word	0x0004c000
        /*764c*/ 	.short	0x0108
        /*764e*/ 	.byte	0x07
	.zero		1


	//   ....[5]....
        /*7650*/ 	.word	0x00028830
        /*7654*/ 	.word	0x000000ff
        /*7658*/ 	.word	0x0004c008
        /*765c*/ 	.short	0x0108
        /*765e*/ 	.byte	0x07
	.zero		1


	//   ....[6]....
        /*7660*/ 	.word	0x0002de20
        /*7664*/ 	.word	0x000000ff
        /*7668*/ 	.word	0x00000000
        /*766c*/ 	.short	0x010a
        /*766e*/ 	.byte	0x08
	.zero		1


	//   ....[7]....
        /*7670*/ 	.word	0x0002de50
        /*7674*/ 	.word	0x000000ff
        /*7678*/ 	.word	0x00000000
        /*767c*/ 	.short	0x010a
        /*767e*/ 	.byte	0x08
	.zero		1


	//----- nvinfo : EIATTR_NUM_MBARRIERS
	.align		4
.L_56:
        /*7680*/ 	.byte	0x03, 0x38
        /*7682*/ 	.short	0x0002


	//----- nvinfo : EIATTR_EXIT_INSTR_OFFSETS
	.align		4
        /*7684*/ 	.byte	0x04, 0x1c
        /*7686*/ 	.short	(.L_58 - .L_57)


	//   ....[0]....
.L_57:
        /*7688*/ 	.word	0x0002de10


	//----- nvinfo : EIATTR_REQNTID
	.align		4
.L_58:
        /*768c*/ 	.byte	0x04, 0x10
        /*768e*/ 	.short	(.L_60 - .L_59)
.L_59:
        /*7690*/ 	.word	0x00000080
        /*7694*/ 	.word	0x00000001
        /*7698*/ 	.word	0x00000001


	//----- nvinfo : EIATTR_CRS_STACK_SIZE
	.align		4
.L_60:
        /*769c*/ 	.byte	0x04, 0x1e
        /*769e*/ 	.short	(.L_62 - .L_61)
.L_61:
        /*76a0*/ 	.word	0x00000000


	//----- nvinfo : EIATTR_CBANK_PARAM_SIZE
	.align		4
.L_62:
        /*76a4*/ 	.byte	0x03, 0x19
        /*76a6*/ 	.short	0x0050


	//----- nvinfo : EIATTR_PARAM_CBANK
	.align		4
        /*76a8*/ 	.byte	0x04, 0x0a
        /*76aa*/ 	.short	(.L_64 - .L_63)
	.align		4
.L_63:
        /*76ac*/ 	.word	index@(.nv.constant0.matmul_kernel)
        /*76b0*/ 	.short	0x0380
        /*76b2*/ 	.short	0x0050


	//----- nvinfo : EIATTR_SW_WAR
	.align		4
.L_64:
        /*76b4*/ 	.byte	0x04, 0x36
        /*76b6*/ 	.short	(.L_66 - .L_65)
.L_65:
        /*76b8*/ 	.word	0x00000008
.L_66:


//--------------------- .nv.compat                --------------------------
	.section	.nv.compat,"",@"SHT_CUDA_COMPAT_INFO"
	.align	4
        /*0000*/ 	.byte	0x02, 0x02, 0x02, 0x00, 0x02, 0x05, 0x05, 0x00, 0x02, 0x03, 0x00, 0x00, 0x02, 0x06, 0x01, 0x00


//--------------------- .nv.callgraph             --------------------------
	.section	.nv.callgraph,"",@"SHT_CUDA_CALLGRAPH"
	.align	4
	.sectionentsize	8
	.align		4
        /*0000*/ 	.word	0x00000000
	.align		4
        /*0004*/ 	.word	0xffffffff
	.align		4
        /*0008*/ 	.word	0x00000000
	.align		4
        /*000c*/ 	.word	0xfffffffe
	.align		4
        /*0010*/ 	.word	0x00000000
	.align		4
        /*0014*/ 	.word	0xfffffffd
	.align		4
        /*0018*/ 	.word	0x00000000
	.align		4
        /*001c*/ 	.word	0xfffffffc


//--------------------- .text.matmul_kernel       --------------------------
	.section	.text.matmul_kernel,"ax",@progbits
	.align	128
        .global         matmul_kernel
        .type           matmul_kernel,@function
        .size           matmul_kernel,(.L_x_22 - matmul_kernel)
        .other          matmul_kernel,@"STO_CUDA_ENTRY STV_DEFAULT"
matmul_kernel:
.text.matmul_kernel:
[----:B------:R-:W1:Y:S01]  /*0000*/  LDC R1, c[0x0][0x37c] ;  /* 0x0000df00ff017b82 */ /* 0x000e620000000800 */
[----:B------:R-:W2:Y:S01]  /*0010*/  S2R R0, SR_TID.X ;  /* 0x0000000000007919 */ /* 0x000ea20000002100 */
[----:B-1----:R-:W-:Y:S01]  /*0020*/  VIADD R1, R1, 0xfffff1c0 ;  /* 0xfffff1c001017836 */ /* 0x002fe20000000000 */
[----:B--2---:R-:W-:-:S13]  /*0030*/  ISETP.GE.U32.AND P0, PT, R0, 0x20, PT ;  /* 0x000000200000780c */ /* 0x004fda0003f06070 */
[----:B------:R-:W-:Y:S02]  /*0040*/  VOTEU.ANY UP0, P0 ;  /* 0x0000000000ff7886 */ /* 0x000fe40000000100 */
[----:B------:R-:W-:Y:S05]  /*0050*/  BRA.U UP0, `(.L_x_0) ;  /* 0x0000000100b87547 */ /* 0x000fea000b800000 */
[----:B------:R-:W1:Y:S01]  /*0060*/  S2UR UR6, SR_CgaCtaId ;  /* 0x00000000000679c3 */ /* 0x000e620000008800 */
[----:B------:R-:W-:Y:S01]  /*0070*/  NOP ;  /* 0x0000000000007918 */ /* 0x000fe20000000000 */
[----:B------:R-:W-:Y:S02]  /*0080*/  UMOV UR4, 0x40 ;  /* 0x0000004000047882 */ /* 0x000fe40000000000 */
[----:B-1----:R-:W-:-:S09]  /*0090*/  ULEA UR4, UR6, UR4, 0x18 ;  /* 0x0000000406047291 */ /* 0x002fd2000f8ec0ff */
[----:B------:R-:W1:Y:S01]  /*00a0*/  LDS.U8 R0, [UR4] ;  /* 0x00000004ff007984 */ /* 0x000e620008000000 */
[----:B------:R-:W-:Y:S02]  /*00b0*/  UMOV UR4, 0x400 ;  /* 0x0000040000047882 */ /* 0x000fe40000000000 */
[----:B------:R-:W-:Y:S01]  /*00c0*/  ULEA UR4, UR6, UR4, 0x18 ;  /* 0x0000000406047291 */ /* 0x000fe2000f8ec0ff */
[----:B-1----:R-:W-:-:S13]  /*00d0*/  ISETP.NE.AND P0, PT, R0, RZ, PT ;  /* 0x000000ff0000720c */ /* 0x002fda0003f05270 */
[----:B------:R-:W-:Y:S05]  /*00e0*/  @P0 BRA `(.L_x_1) ;  /* 0x00000000007c0947 */ /* 0x000fea0003800000 */
[----:B------:R-:W-:-:S13]  /*00f0*/  ELECT P0, URZ, PT ;  /* 0x0000000000ff782f */ /* 0x000fda0003800000 */
[----:B------:R-:W-:Y:S05]  /*0100*/  @!P0 BRA `(.L_x_2) ;  /* 0x0000000000848947 */ /* 0x000fea0003800000 */
[----:B------:R-:W-:Y:S01]  /*0110*/  UMOV UR5, 0x10 ;  /* 0x0000001000057882 */ /* 0x000fe20000000000 */
[----:B------:R-:W-:Y:S02]  /*0120*/  IMAD.MOV.U32 R4, RZ, RZ, 0x1 ;  /* 0x00000001ff047424 */ /* 0x000fe400078e00ff */
[----:B------:R-:W-:Y:S02]  /*0130*/  IMAD.MOV.U32 R5, RZ, RZ, 0xffff ;  /* 0x0000ffffff057424 */ /* 0x000fe400078e00ff */
[----:B------:R-:W-:Y:S04]  /*0140*/  DEPBAR.LE SB1, 0x36 ;  /* 0x00009d800000791a */ /* 0x000fe80000000000 */
[----:B------:R-:W1:Y:S02]  /*0150*/  UTCATOMSWS.FIND_AND_SET.ALIGN UP1, UR5, UR5 ;  /* 0x00000005000575e3 */ /* 0x000e640008020800 */
[----:B-1----:R-:W-:-:S04]  /*0160*/  PLOP3.LUT P0, PT, PT, PT, UP1, 0x80, 0x8 ;  /* 0x000000000008781c */ /* 0x002fc80003f0f018 */
[----:B------:R-:W-:-:S04]  /*0170*/  SEL R0, RZ, 0xffffffff, !P0 ;  /* 0xffffffffff007807 */ /* 0x000fc80004000000 */
[----:B------:R-:W-:Y:S01]  /*0180*/  ISETP.NE.AND P0, PT, R0, RZ, PT ;  /* 0x000000ff0000720c */ /* 0x000fe20003f05270 */
[----:B------:R-:W-:-:S12]  /*0190*/  IMAD.U32 R0, RZ, RZ, UR5 ;  /* 0x00000005ff007e24 */ /* 0x000fd8000f8e00ff */
[----:B------:R-:W-:Y:S05]  /*01a0*/  @P0 BRA `(.L_x_3) ;  /* 0x0000000000240947 */ /* 0x000fea0003800000 */
.L_x_4:
[----:B------:R-:W-:Y:S05]  /*01b0*/  NANOSLEEP 0x64 ;  /* 0x000000640000795d */ /* 0x000fea0003800000 */
[----:B------:R-:W-:-:S05]  /*01c0*/  UMOV UR5, 0x10 ;  /* 0x0000001000057882 */ /* 0x000fca0000000000 */
[----:B------:R-:W-:Y:S04]  /*01d0*/  DEPBAR.LE SB1, 0x36 ;  /* 0x00009d800000791a */ /* 0x000fe80000000000 */
[----:B------:R-:W1:Y:S02]  /*01e0*/  UTCATOMSWS.FIND_AND_SET.ALIGN UP1, UR5, UR5 ;  /* 0x00000005000575e3 */ /* 0x000e640008020800 */
[----:B-1----:R-:W-:-:S04]  /*01f0*/  PLOP3.LUT P0, PT, PT, PT, UP1, 0x80, 0x8 ;  /* 0x000000000008781c */ /* 0x002fc80003f0f018 */
[----:B------:R-:W-:-:S04]  /*0200*/  SEL R0, RZ, 0xffffffff, !P0 ;  /* 0xffffffffff007807 */ /* 0x000fc80004000000 */
[----:B------:R-:W-:Y:S01]  /*0210*/  ISETP.NE.AND P0, PT, R0, RZ, PT ;  /* 0x000000ff0000720c */ /* 0x000fe20003f05270 */
[----:B------:R-:W-:-:S12]  /*0220*/  IMAD.U32 R0, RZ, RZ, UR5 ;  /* 0x00000005ff007e24 */ /* 0x000fd8000f8e00ff */
[----:B------:R-:W-:Y:S05]  /*0230*/  @!P0 BRA `(.L_x_4) ;  /* 0xfffffffc00dc8947 */ /* 0x000fea000383ffff */
.L_x_3:
[C---:B------:R-:W-:Y:S01]  /*0240*/  VIADD R3, R0.reuse, 0x10 ;  /* 0x0000001000037836 */ /* 0x040fe20000000000 */
[----:B------:R-:W-:Y:S01]  /*0250*/  UMOV UR5, 0x50 ;  /* 0x0000005000057882 */ /* 0x000fe20000000000 */
[----:B------:R-:W-:Y:S01]  /*0260*/  SHF.L.U32 R2, R5, R0, RZ ;  /* 0x0000000005027219 */ /* 0x000fe200000006ff */
[----:B------:R-:W-:Y:S01]  /*0270*/  ULEA UR5, UR6, UR5, 0x18 ;  /* 0x0000000506057291 */ /* 0x000fe2000f8ec0ff */
[----:B------:R-:W-:Y:S01]  /*0280*/  IMAD.SHL.U32 R0, R0, 0x20, RZ ;  /* 0x0000002000007824 */ /* 0x000fe200078e00ff */
[----:B------:R-:W-:-:S04]  /*0290*/  SHF.L.U32 R3, R4, R3, RZ ;  /* 0x0000000304037219 */ /* 0x000fc800000006ff */
[----:B------:R-:W-:-:S05]  /*02a0*/  LOP3.LUT R2, R3, R2, RZ, 0xfc, !PT ;  /* 0x0000000203027212 */ /* 0x000fca00078efcff */
[----:B------:R1:W-:Y:S04]  /*02b0*/  ATOMS.OR RZ, [UR5], R2 ;  /* 0x00000002ffff798c */ /* 0x0003e8000b000005 */
[----:B------:R1:W-:Y:S01]  /*02c0*/  STS [UR4], R0 ;  /* 0x00000000ff007988 */ /* 0x0003e20008000804 */
[----:B------:R-:W-:Y:S05]  /*02d0*/  BRA `(.L_x_2) ;  /* 0x0000000000107947 */ /* 0x000fea0003800000 */
.L_x_1:
[----:B------:R-:W-:Y:S01]  /*02e0*/  IMAD.MOV.U32 R0, RZ, RZ, -0x1 ;  /* 0xffffffffff007424 */ /* 0x000fe200078e00ff */
[----:B------:R-:W-:-:S04]  /*02f0*/  MOV R2, 0x320 ;  /* 0x0000032000027802 */ /* 0x000fc80000000f00 */
[----:B------:R1:W-:Y:S03]  /*0300*/  STS [UR4], R0 ;  /* 0x00000000ff007988 */ /* 0x0003e60008000804 */
[----:B-1----:R-:W-:Y:S05]  /*0310*/  CALL.REL.NOINC `($__internal_1_$__cuda_sm10x_tcgen05_guardrail_trap_phase_invalid_during_alloc) ;  /* 0x000002d800e47944 */ /* 0x002fea0003c00000 */
.L_x_2:
[----:B------:R-:W-:Y:S05]  /*0320*/  WARPSYNC.ALL ;  /* 0x0000000000007948 */ /* 0x000fea0003800000 */
[----:B------:R-:W-:Y:S01]  /*0330*/  NOP ;  /* 0x0000000000007918 */ /* 0x000fe20000000000 */
.L_x_0:
[----:B------:R-:W2:Y:S01]  /*0340*/  LDC.64 R4, c[0x0][0x398] ;  /* 0x0000e600ff047b82 */ /* 0x000ea20000000a00 */
[----:B------:R-:W3:Y:S01]  /*0350*/  S2R R7, SR_CTAID.X ;  /* 0x0000000000077919 */ /* 0x000ee20000002500 */
[----:B------:R-:W-:Y:S01]  /*0360*/  UMOV UR7, 0x400 ;  /* 0x0000040000077882 */ /* 0x000fe20000000000 */
[----:B------:R-:W4:Y:S01]  /*0370*/  LDCU.64 UR4, c[0x0][0x3a8] ;  /* 0x00007500ff0477ac */ /* 0x000f220008000a00 */
[----:B------:R-:W5:Y:S01]  /*0380*/  S2R R54, SR_TID.X ;  /* 0x0000000000367919 */ /* 0x000f620000002100 */
[----:B------:R-:W1:Y:S03]  /*0390*/  LDCU UR6, c[0x0][0x3a4] ;  /* 0x00007480ff0677ac */ /* 0x000e660008000800 */
[----:B------:R-:W1:Y:S01]  /*03a0*/  S2UR UR9, SR_CgaCtaId ;  /* 0x00000000000979c3 */ /* 0x000e620000008800 */
[----:B------:R-:W1:Y:S01]  /*03b0*/  LDCU.128 UR12, c[0x0][0x380] ;  /* 0x00007000ff0c77ac */ /* 0x000e620008000c00 */
[----:B------:R-:W1:Y:S06]  /*03c0*/  LDCU UR11, c[0x0][0x3b0] ;  /* 0x00007600ff0b77ac */ /* 0x000e6c0008000800 */
[----:B------:R-:W4:Y:S01]  /*03d0*/  LDC R188, c[0x0][0x3a0] ;  /* 0x0000e800ffbc7b82 */ /* 0x000f220000000800 */
[----:B------:R-:W1:Y:S01]  /*03e0*/  LDCU UR17, c[0x0][0x3b0] ;  /* 0x00007600ff1177ac */ /* 0x000e620008000800 */
[----:B------:R-:W1:Y:S02]  /*03f0*/  LDCU UR18, c[0x0][0x3b0] ;  /* 0x00007600ff1277ac */ /* 0x000e640008000800 */
[----:B-12---:R-:W-:Y:S01]  /*0400*/  IADD3 R0, PT, PT, R5, 0x3f, RZ ;  /* 0x0000003f05007810 */ /* 0x006fe20007ffe0ff */
[----:B------:R-:W1:Y:S03]  /*0410*/  LDCU UR19, c[0x0][0x3b0] ;  /* 0x00007600ff1377ac */ /* 0x000e660008000800 */
[----:B------:R-:W-:Y:S01]  /*0420*/  SHF.R.S32.HI R3, RZ, 0x1f, R0 ;  /* 0x0000001fff037819 */ /* 0x000fe20000011400 */
[----:B------:R-:W2:Y:S03]  /*0430*/  LDCU UR22, c[0x0][0x3b0] ;  /* 0x00007600ff1677ac */ /* 0x000ea60008000800 */
[----:B------:R-:W-:-:S02]  /*0440*/  LEA.HI R3, R3, R0, RZ, 0x6 ;  /* 0x0000000003037211 */ /* 0x000fc400078f30ff */
[----:B---3--:R-:W-:Y:S01]  /*0450*/  IABS R10, R7 ;  /* 0x00000007000a7213 */ /* 0x008fe20000000000 */
[----:B------:R-:W-:Y:S01]  /*0460*/  ULEA UR7, UR9, UR7, 0x18 ;  /* 0x0000000709077291 */ /* 0x000fe2000f8ec0ff */
[----:B------:R-:W-:Y:S01]  /*0470*/  SHF.R.S32.HI R3, RZ, 0x6, R3 ;  /* 0x00000006ff037819 */ /* 0x000fe20000011403 */
[----:B------:R-:W3:Y:S01]  /*0480*/  LDCU UR24, c[0x0][0x3b0] ;  /* 0x00007600ff1877ac */ /* 0x000ee20008000800 */
[C---:B-----5:R-:W-:Y:S01]  /*0490*/  LOP3.LUT R196, R54.reuse, 0x3f, RZ, 0xc0, !PT ;  /* 0x0000003f36c47812 */ /* 0x060fe200078ec0ff */
[C---:B------:R-:W-:Y:S01]  /*04a0*/  IMAD.SHL.U32 R244, R54.reuse, 0x4, RZ ;  /* 0x0000000436f47824 */ /* 0x040fe200078e00ff */
[----:B------:R-:W-:Y:S01]  /*04b0*/  SHF.L.U32 R252, R54, 0x8, RZ ;  /* 0x0000000836fc7819 */ /* 0x000fe200000006ff */
[----:B------:R-:W-:Y:S01]  /*04c0*/  IMAD.SHL.U32 R6, R3, 0x8, RZ ;  /* 0x0000000803067824 */ /* 0x000fe200078e00ff */
[----:B------:R-:W5:Y:S04]  /*04d0*/  LDCU UR23, c[0x0][0x3b0] ;  /* 0x00007600ff1777ac */ /* 0x000f680008000800 */
[-C--:B------:R-:W-:Y:S01]  /*04e0*/  IABS R9, R6.reuse ;  /* 0x0000000600097213 */ /* 0x080fe20000000000 */
[----:B------:R-:W1:Y:S01]  /*04f0*/  LDCU UR26, c[0x0][0x3b0] ;  /* 0x00007600ff1a77ac */ /* 0x000e620008000800 */
[----:B------:R-:W-:-:S02]  /*0500*/  IABS R12, R6 ;  /* 0x00000006000c7213 */ /* 0x000fc40000000000 */
[----:B------:R-:W1:Y:S01]  /*0510*/  I2F.RP R0, R9 ;  /* 0x0000000900007306 */ /* 0x000e620000209400 */
[----:B------:R-:W2:Y:S01]  /*0520*/  LDCU UR25, c[0x0][0x3b0] ;  /* 0x00007600ff1977ac */ /* 0x000ea20008000800 */
[----:B------:R-:W2:Y:S01]  /*0530*/  LDCU UR28, c[0x0][0x3b0] ;  /* 0x00007600ff1c77ac */ /* 0x000ea20008000800 */
[----:B------:R-:W2:Y:S01]  /*0540*/  LDCU UR27, c[0x0][0x3b0] ;  /* 0x00007600ff1b77ac */ /* 0x000ea20008000800 */
[----:B------:R-:W2:Y:S04]  /*0550*/  LDCU UR33, c[0x0][0x3b0] ;  /* 0x00007600ff2177ac */ /* 0x000ea80008000800 */
[----:B-1----:R-:W1:Y:S01]  /*0560*/  MUFU.RCP R0, R0 ;  /* 0x0000000000007308 */ /* 0x002e620000001000 */
[----:B------:R-:W2:Y:S01]  /*0570*/  LDCU UR30, c[0x0][0x3b0] ;  /* 0x00007600ff1e77ac */ /* 0x000ea20008000800 */
[----:B------:R-:W2:Y:S01]  /*0580*/  LDCU UR29, c[0x0][0x3b0] ;  /* 0x00007600ff1d77ac */ /* 0x000ea20008000800 */
[----:B------:R-:W2:Y:S01]  /*0590*/  LDCU UR32, c[0x0][0x3b0] ;  /* 0x00007600ff2077ac */ /* 0x000ea20008000800 */
[----:B------:R-:W2:Y:S01]  /*05a0*/  LDCU UR31, c[0x0][0x3b0] ;  /* 0x00007600ff1f77ac */ /* 0x000ea20008000800 */
[----:B-1----:R-:W-:Y:S01]  /*05b0*/  VIADD R2, R0, 0xffffffe ;  /* 0x0ffffffe00027836 */ /* 0x002fe20000000000 */
[----:B------:R-:W1:Y:S01]  /*05c0*/  LDCU UR34, c[0x0][0x3b0] ;  /* 0x00007600ff2277ac */ /* 0x000e620008000800 */
[----:B------:R-:W-:-:S02]  /*05d0*/  IMAD.MOV R0, RZ, RZ, -R12 ;  /* 0x000000ffff007224 */ /* 0x000fc400078e0a0c */
[----:B------:R2:W1:Y:S01]  /*05e0*/  F2I.FTZ.U32.TRUNC.NTZ R3, R2 ;  /* 0x0000000200037305 */ /* 0x000462000021f000 */
[----:B------:R-:W3:Y:S01]  /*05f0*/  LDCU.64 UR20, c[0x0][0x358] ;  /* 0x00006b00ff1477ac */ /* 0x000ee20008000a00 */
[----:B------:R-:W-:Y:S01]  /*0600*/  UIADD3 UR8, UPT, UPT, UR7, 0x4c000, URZ ;  /* 0x0004c00007087890 */ /* 0x000fe2000fffe0ff */
[----:B--2---:R-:W-:Y:S02]  /*0610*/  IMAD.MOV.U32 R2, RZ, RZ, RZ ;  /* 0x000000ffff027224 */ /* 0x004fe400078e00ff */
[----:B-1----:R-:W-:-:S04]  /*0620*/  IMAD.MOV R8, RZ, RZ, -R3 ;  /* 0x000000ffff087224 */ /* 0x002fc800078e0a03 */
[----:B------:R-:W-:Y:S02]  /*0630*/  IMAD R11, R8, R9, RZ ;  /* 0x00000009080b7224 */ /* 0x000fe400078e02ff */
[----:B------:R-:W-:Y:S02]  /*0640*/  IMAD.MOV.U32 R8, RZ, RZ, R10 ;  /* 0x000000ffff087224 */ /* 0x000fe400078e000a */
[----:B------:R-:W-:Y:S01]  /*0650*/  IMAD.HI.U32 R3, R3, R11, R2 ;  /* 0x0000000b03037227 */ /* 0x000fe200078e0002 */
[----:B------:R-:W-:Y:S05]  /*0660*/  BAR.SYNC.DEFER_BLOCKING 0x0 ;  /* 0x0000000000007b1d */ /* 0x000fea0000010000 */
[----:B------:R-:W-:-:S04]  /*0670*/  IMAD.HI.U32 R3, R3, R8, RZ ;  /* 0x0000000803037227 */ /* 0x000fc800078e00ff */
[----:B------:R-:W-:-:S05]  /*0680*/  IMAD R0, R3, R0, R8 ;  /* 0x0000000003007224 */ /* 0x000fca00078e0208 */
[----:B------:R-:W-:Y:S01]  /*0690*/  ISETP.GT.U32.AND P1, PT, R9, R0, PT ;  /* 0x000000000900720c */ /* 0x000fe20003f24070 */
[----:B------:R-:W1:-:S12]  /*06a0*/  LDS R11, [UR7] ;  /* 0x00000007ff0b7984 */ /* 0x000e580008000800 */
[----:B------:R-:W-:Y:S02]  /*06b0*/  @!P1 IMAD.IADD R0, R0, 0x1, -R9 ;  /* 0x0000000100009824 */ /* 0x000fe400078e0a09 */
[----:B------:R-:W-:Y:S01]  /*06c0*/  @!P1 VIADD R3, R3, 0x1 ;  /* 0x0000000103039836 */ /* 0x000fe20000000000 */
[----:B------:R-:W-:Y:S01]  /*06d0*/  BAR.SYNC.DEFER_BLOCKING 0x0 ;  /* 0x0000000000007b1d */ /* 0x000fe20000010000 */
[----:B------:R-:W-:Y:S02]  /*06e0*/  ISETP.NE.AND P1, PT, R6, RZ, PT ;  /* 0x000000ff0600720c */ /* 0x000fe40003f25270 */
[----:B------:R-:W-:Y:S02]  /*06f0*/  ISETP.GE.U32.AND P0, PT, R0, R9, PT ;  /* 0x000000090000720c */ /* 0x000fe40003f06070 */
[----:B------:R-:W-:-:S04]  /*0700*/  LOP3.LUT R0, R7, R6, RZ, 0x3c, !PT ;  /* 0x0000000607007212 */ /* 0x000fc800078e3cff */
[----:B------:R-:W-:Y:S01]  /*0710*/  ISETP.GE.AND P2, PT, R0, RZ, PT ;  /* 0x000000ff0000720c */ /* 0x000fe20003f46270 */
[----:B------:R-:W-:-:S06]  /*0720*/  VIADD R0, R4, 0x1ff ;  /* 0x000001ff04007836 */ /* 0x000fcc0000000000 */
[----:B------:R-:W-:-:S05]  /*0730*/  @P0 IADD3 R3, PT, PT, R3, 0x1, RZ ;  /* 0x0000000103030810 */ /* 0x000fca0007ffe0ff */
[----:B------:R-:W-:Y:S01]  /*0740*/  IMAD.MOV.U32 R2, RZ, RZ, R3 ;  /* 0x000000ffff027224 */ /* 0x000fe200078e0003 */
[----:B------:R-:W-:-:S03]  /*0750*/  SHF.R.S32.HI R3, RZ, 0x1f, R0 ;  /* 0x0000001fff037819 */ /* 0x000fc60000011400 */
[----:B------:R-:W-:Y:S01]  /*0760*/  @!P2 IMAD.MOV R2, RZ, RZ, -R2 ;  /* 0x000000ffff02a224 */ /* 0x000fe200078e0a02 */
[----:B------:R-:W-:Y:S02]  /*0770*/  @!P1 LOP3.LUT R2, RZ, R6, RZ, 0x33, !PT ;  /* 0x00000006ff029212 */ /* 0x000fe400078e33ff */
[----:B------:R-:W-:-:S03]  /*0780*/  LEA.HI R3, R3, R0, RZ, 0x9 ;  /* 0x0000000003037211 */ /* 0x000fc600078f48ff */
[----:B------:R-:W-:Y:S02]  /*0790*/  IMAD.SHL.U32 R18, R2, 0x8, RZ ;  /* 0x0000000802127824 */ /* 0x000fe400078e00ff */
[----:B------:R-:W-:Y:S01]  /*07a0*/  IMAD.MOV R2, RZ, RZ, -R2 ;  /* 0x000000ffff027224 */ /* 0x000fe200078e0a02 */
[----:B-1----:R-:W-:Y:S02]  /*07b0*/  R2UR UR10, R11 ;  /* 0x000000000b0a72ca */ /* 0x002fe400000e0000 */
[----:B------:R-:W-:Y:S01]  /*07c0*/  LEA.HI.SX32 R3, R3, -R18, 0x17 ;  /* 0x8000001203037211 */ /* 0x000fe200078fbaff */
[----:B------:R-:W-:Y:S02]  /*07d0*/  IMAD R16, R6, R2, R7 ;  /* 0x0000000206107224 */ /* 0x000fe400078e0207 */
[----:B------:R-:W-:Y:S01]  /*07e0*/  IMAD.MOV.U32 R2, RZ, RZ, RZ ;  /* 0x000000ffff027224 */ /* 0x000fe200078e00ff */
[----:B------:R-:W-:Y:S02]  /*07f0*/  VIMNMX R15, PT, PT, R3, 0x8, PT ;  /* 0x00000008030f7848 */ /* 0x000fe40003fe0100 */
[----:B------:R-:W-:-:S02]  /*0800*/  IABS R6, R16 ;  /* 0x0000001000067213 */ /* 0x000fc40000000000 */
[----:B------:R-:W-:-:S04]  /*0810*/  IABS R9, R15 ;  /* 0x0000000f00097213 */ /* 0x000fc80000000000 */
[----:B------:R-:W1:Y:S08]  /*0820*/  I2F.RP R0, R9 ;  /* 0x0000000900007306 */ /* 0x000e700000209400 */
[----:B-1----:R-:W1:Y:S02]  /*0830*/  MUFU.RCP R0, R0 ;  /* 0x0000000000007308 */ /* 0x002e640000001000 */
[----:B-1----:R-:W-:Y:S01]  /*0840*/  VIADD R3, R0, 0xffffffe ;  /* 0x0ffffffe00037836 */ /* 0x002fe20000000000 */
[----:B------:R-:W-:-:S05]  /*0850*/  IABS R0, R5 ;  /* 0x0000000500007213 */ /* 0x000fca0000000000 */
[----:B------:R-:W1:Y:S08]  /*0860*/  I2F.RP R10, R0 ;  /* 0x00000000000a7306 */ /* 0x000e700000209400 */
[----:B------:R-:W2:Y:S08]  /*0870*/  F2I.FTZ.U32.TRUNC.NTZ R3, R3 ;  /* 0x0000000300037305 */ /* 0x000eb0000021f000 */
[----:B-1----:R-:W1:Y:S01]  /*0880*/  MUFU.RCP R10, R10 ;  /* 0x0000000a000a7308 */ /* 0x002e620000001000 */
[----:B--2---:R-:W-:-:S04]  /*0890*/  IMAD.MOV R8, RZ, RZ, -R3 ;  /* 0x000000ffff087224 */ /* 0x004fc800078e0a03 */
[----:B------:R-:W-:Y:S01]  /*08a0*/  IMAD R7, R8, R9, RZ ;  /* 0x0000000908077224 */ /* 0x000fe200078e02ff */
[----:B------:R-:W-:-:S03]  /*08b0*/  IABS R8, R15 ;  /* 0x0000000f00087213 */ /* 0x000fc60000000000 */
[----:B------:R-:W-:Y:S01]  /*08c0*/  IMAD.HI.U32 R2, R3, R7, R2 ;  /* 0x0000000703027227 */ /* 0x000fe200078e0002 */
[----:B------:R-:W-:-:S03]  /*08d0*/  IADD3 R7, PT, PT, RZ, -R8, RZ ;  /* 0x80000008ff077210 */ /* 0x000fc60007ffe0ff */
[----:B-1----:R-:W-:Y:S02]  /*08e0*/  VIADD R8, R10, 0xffffffe ;  /* 0x0ffffffe0a087836 */ /* 0x002fe40000000000 */
[----:B------:R-:W-:Y:S01]  /*08f0*/  IMAD.HI.U32 R3, R2, R6, RZ ;  /* 0x0000000602037227 */ /* 0x000fe200078e00ff */
[----:B------:R-:W-:-:S03]  /*0900*/  IABS R2, R4 ;  /* 0x0000000400027213 */ /* 0x000fc60000000000 */
[----:B------:R-:W-:Y:S02]  /*0910*/  IMAD R6, R3, R7, R6 ;  /* 0x0000000703067224 */ /* 0x000fe400078e0206 */
[----:B------:R-:W1:Y:S03]  /*0920*/  I2F.RP R7, R2 ;  /* 0x0000000200077306 */ /* 0x000e660000209400 */
[----:B------:R-:W-:-:S05]  /*0930*/  ISETP.GT.U32.AND P1, PT, R9, R6, PT ;  /* 0x000000060900720c */ /* 0x000fca0003f24070 */
[----:B-1----:R-:W1:Y:S08]  /*0940*/  MUFU.RCP R7, R7 ;  /* 0x0000000700077308 */ /* 0x002e700000001000 */
[----:B------:R-:W-:Y:S02]  /*0950*/  @!P1 IMAD.IADD R6, R6, 0x1, -R9 ;  /* 0x0000000106069824 */ /* 0x000fe400078e0a09 */
[----:B------:R-:W-:Y:S01]  /*0960*/  @!P1 VIADD R3, R3, 0x1 ;  /* 0x0000000103039836 */ /* 0x000fe20000000000 */
[----:B------:R-:W-:-:S02]  /*0970*/  ISETP.NE.AND P1, PT, R15, RZ, PT ;  /* 0x000000ff0f00720c */ /* 0x000fc40003f25270 */
[----:B------:R-:W-:Y:S02]  /*0980*/  ISETP.GE.U32.AND P0, PT, R6, R9, PT ;  /* 0x000000090600720c */ /* 0x000fe40003f06070 */
[----:B------:R-:W-:Y:S01]  /*0990*/  LOP3.LUT R6, R16, R15, RZ, 0x3c, !PT ;  /* 0x0000000f10067212 */ /* 0x000fe200078e3cff */
[----:B------:R2:W3:Y:S03]  /*09a0*/  F2I.FTZ.U32.TRUNC.NTZ R9, R8 ;  /* 0x0000000800097305 */ /* 0x0004e6000021f000 */
[----:B------:R-:W-:Y:S01]  /*09b0*/  ISETP.GE.AND P2, PT, R6, RZ, PT ;  /* 0x000000ff0600720c */ /* 0x000fe20003f46270 */
[----:B-1----:R-:W-:Y:S01]  /*09c0*/  VIADD R6, R7, 0xffffffe ;  /* 0x0ffffffe07067836 */ /* 0x002fe20000000000 */
[----:B--2---:R-:W-:-:S05]  /*09d0*/  SHF.R.U32.HI R8, RZ, 0x5, R54 ;  /* 0x00000005ff087819 */ /* 0x004fca0000011636 */
[----:B------:R-:W-:Y:S01]  /*09e0*/  @P0 VIADD R3, R3, 0x1 ;  /* 0x0000000103030836 */ /* 0x000fe20000000000 */
[----:B------:R1:W2:Y:S01]  /*09f0*/  F2I.FTZ.U32.TRUNC.NTZ R7, R6 ;  /* 0x0000000600077305 */ /* 0x0002a2000021f000 */
[----:B------:R-:W-:Y:S02]  /*0a00*/  R2UR UR16, R8 ;  /* 0x00000000081072ca */ /* 0x000fe400000e0000 */
[----:B------:R-:W-:Y:S01]  /*0a10*/  IMAD.MOV.U32 R17, RZ, RZ, R3 ;  /* 0x000000ffff117224 */ /* 0x000fe200078e0003 */
[----:B------:R-:W-:Y:S01]  /*0a20*/  SHF.R.U32.HI R3, RZ, 0x6, R54 ;  /* 0x00000006ff037819 */ /* 0x000fe20000011636 */
[----:B---3--:R-:W-:Y:S02]  /*0a30*/  IMAD.MOV R13, RZ, RZ, -R9 ;  /* 0x000000ffff0d7224 */ /* 0x008fe400078e0a09 */
[----:B------:R-:W-:Y:S01]  /*0a40*/  @!P2 IMAD.MOV R17, RZ, RZ, -R17 ;  /* 0x000000ffff11a224 */ /* 0x000fe200078e0a11 */
[----:B------:R-:W-:Y:S01]  /*0a50*/  @!P1 LOP3.LUT R17, RZ, R15, RZ, 0x33, !PT ;  /* 0x0000000fff119212 */ /* 0x000fe200078e33ff */
[----:B------:R-:W-:Y:S01]  /*0a60*/  IMAD.MOV.U32 R8, RZ, RZ, RZ ;  /* 0x000000ffff087224 */ /* 0x000fe200078e00ff */
[----:B------:R-:W-:Y:S01]  /*0a70*/  SGXT.U32 R3, R3, 0x1 ;  /* 0x000000010303781a */ /* 0x000fe20000000000 */
[----:B-1----:R-:W-:Y:S01]  /*0a80*/  IMAD.MOV.U32 R6, RZ, RZ, RZ ;  /* 0x000000ffff067224 */ /* 0x002fe200078e00ff */
[----:B------:R-:W-:-:S04]  /*0a90*/  SHF.L.U32 R14, R17, 0x6, RZ ;  /* 0x00000006110e7819 */ /* 0x000fc800000006ff */
[----:B------:R-:W-:Y:S01]  /*0aa0*/  LOP3.LUT R10, R14, R3, RZ, 0xfc, !PT ;  /* 0x000000030e0a7212 */ /* 0x000fe200078efcff */
[----:B------:R-:W-:Y:S01]  /*0ab0*/  IMAD R3, R13, R0, RZ ;  /* 0x000000000d037224 */ /* 0x000fe200078e02ff */
[----:B------:R1:W-:Y:S01]  /*0ac0*/  STL [R1+0x898], R14 ;  /* 0x0008980e01007387 */ /* 0x0003e20000100800 */
[----:B--2---:R-:W-:Y:S01]  /*0ad0*/  IMAD.MOV R11, RZ, RZ, -R7 ;  /* 0x000000ffff0b7224 */ /* 0x004fe200078e0a07 */
[C---:B------:R-:W-:Y:S01]  /*0ae0*/  LOP3.LUT R20, R10.reuse, 0x3e, RZ, 0xfc, !PT ;  /* 0x0000003e0a147812 */ /* 0x040fe200078efcff */
[----:B------:R-:W-:Y:S01]  /*0af0*/  IMAD.HI.U32 R9, R9, R3, R8 ;  /* 0x0000000309097227 */ /* 0x000fe200078e0008 */
[----:B------:R-:W-:Y:S02]  /*0b00*/  IABS R12, R10 ;  /* 0x0000000a000c7213 */ /* 0x000fe40000000000 */
[----:B------:R-:W-:Y:S01]  /*0b10*/  IABS R19, R20 ;  /* 0x0000001400137213 */ /* 0x000fe20000000000 */
[----:B------:R-:W-:Y:S01]  /*0b20*/  IMAD R11, R11, R2, RZ ;  /* 0x000000020b0b7224 */ /* 0x000fe200078e02ff */
[C---:B------:R-:W-:Y:S01]  /*0b30*/  LOP3.LUT R21, R10.reuse, 0x2, RZ, 0xfc, !PT ;  /* 0x000000020a157812 */ /* 0x040fe200078efcff */
[----:B------:R-:W-:Y:S01]  /*0b40*/  IMAD.HI.U32 R3, R9, R12, RZ ;  /* 0x0000000c09037227 */ /* 0x000fe200078e00ff */
[----:B------:R-:W-:-:S02]  /*0b50*/  LOP3.LUT R22, R10, 0x4, RZ, 0xfc, !PT ;  /* 0x000000040a167812 */ /* 0x000fc400078efcff */
[----:B------:R-:W-:Y:S01]  /*0b60*/  IABS R13, R21 ;  /* 0x00000015000d7213 */ /* 0x000fe20000000000 */
[----:B------:R-:W-:Y:S01]  /*0b70*/  IMAD.HI.U32 R8, R9, R19, RZ ;  /* 0x0000001309087227 */ /* 0x000fe200078e00ff */
[----:B-1----:R-:W-:Y:S02]  /*0b80*/  IABS R14, R22 ;  /* 0x00000016000e7213 */ /* 0x002fe40000000000 */
[C---:B------:R-:W-:Y:S01]  /*0b90*/  LOP3.LUT R23, R10.reuse, 0x6, RZ, 0xfc, !PT ;  /* 0x000000060a177812 */ /* 0x040fe200078efcff */
[----:B------:R-:W-:Y:S01]  /*0ba0*/  IMAD.MOV R3, RZ, RZ, -R3 ;  /* 0x000000ffff037224 */ /* 0x000fe200078e0a03 */
[----:B------:R-:W-:Y:S01]  /*0bb0*/  ISETP.GE.AND P4, PT, R21, RZ, PT ;  /* 0x000000ff1500720c */ /* 0x000fe20003f86270 */
[----:B------:R-:W-:Y:S01]  /*0bc0*/  IMAD.HI.U32 R7, R7, R11, R6 ;  /* 0x0000000b07077227 */ /* 0x000fe200078e0006 */
[C---:B------:R-:W-:Y:S02]  /*0bd0*/  LOP3.LUT R21, R10.reuse, 0xa, RZ, 0xfc, !PT ;  /* 0x0000000a0a157812 */ /* 0x040fe400078efcff */
[----:B------:R-:W-:Y:S01]  /*0be0*/  ISETP.GE.AND P3, PT, R23, RZ, PT ;  /* 0x000000ff1700720c */ /* 0x000fe20003f66270 */
[----:B------:R-:W-:Y:S01]  /*0bf0*/  IMAD.MOV R8, RZ, RZ, -R8 ;  /* 0x000000ffff087224 */ /* 0x000fe200078e0a08 */
[----:B------:R-:W-:Y:S01]  /*0c00*/  LOP3.LUT R24, R10, 0x10, RZ, 0xfc, !PT ;  /* 0x000000100a187812 */ /* 0x000fe200078efcff */
[----:B------:R-:W-:Y:S01]  /*0c10*/  IMAD R11, R0, R3, R12 ;  /* 0x00000003000b7224 */ /* 0x000fe200078e020c */
[----:B------:R-:W-:Y:S01]  /*0c20*/  LOP3.LUT R29, R10, 0x18, RZ, 0xfc, !PT ;  /* 0x000000180a1d7812 */ /* 0x000fe200078efcff */
[----:B------:R-:W-:Y:S01]  /*0c30*/  IMAD R19, R0, R8, R19 ;  /* 0x0000000800137224 */ /* 0x000fe200078e0213 */
[----:B------:R-:W-:Y:S01]  /*0c40*/  LOP3.LUT R27, R10, 0x14, RZ, 0xfc, !PT ;  /* 0x000000140a1b7812 */ /* 0x000fe200078efcff */
[----:B------:R-:W-:Y:S01]  /*0c50*/  IMAD.HI.U32 R3, R9, R13, RZ ;  /* 0x0000000d09037227 */ /* 0x000fe200078e00ff */
[----:B------:R-:W-:-:S02]  /*0c60*/  ISETP.GT.U32.AND P1, PT, R0, R11, PT ;  /* 0x0000000b0000720c */ /* 0x000fc40003f24070 */
[----:B------:R-:W-:Y:S01]  /*0c70*/  ISETP.GT.U32.AND P2, PT, R0, R19, PT ;  /* 0x000000130000720c */ /* 0x000fe20003f44070 */
[----:B------:R-:W-:Y:S01]  /*0c80*/  IMAD.MOV R8, RZ, RZ, -R17 ;  /* 0x000000ffff087224 */ /* 0x000fe200078e0a11 */
[----:B------:R-:W-:Y:S01]  /*0c90*/  IABS R17, R23 ;  /* 0x0000001700117213 */ /* 0x000fe20000000000 */
[----:B------:R-:W-:Y:S01]  /*0ca0*/  IMAD.HI.U32 R6, R9, R14, RZ ;  /* 0x0000000e09067227 */ /* 0x000fe200078e00ff */
[C---:B------:R-:W-:Y:S02]  /*0cb0*/  LOP3.LUT R23, R10.reuse, 0xe, RZ, 0xfc, !PT ;  /* 0x0000000e0a177812 */ /* 0x040fe400078efcff */
[----:B------:R-:W-:Y:S01]  /*0cc0*/  LOP3.LUT R28, R10, 0x16, RZ, 0xfc, !PT ;  /* 0x000000160a1c7812 */ /* 0x000fe200078efcff */
[----:B------:R-:W-:Y:S01]  /*0cd0*/  IMAD.MOV R12, RZ, RZ, -R3 ;  /* 0x000000ffff0c7224 */ /* 0x000fe200078e0a03 */
[----:B------:R-:W-:Y:S01]  /*0ce0*/  IABS R26, R29 ;  /* 0x0000001d001a7213 */ /* 0x000fe20000000000 */
[----:B------:R-:W-:Y:S01]  /*0cf0*/  IMAD R3, R15, R8, R16 ;  /* 0x000000080f037224 */ /* 0x000fe200078e0210 */
[----:B------:R-:W-:Y:S01]  /*0d00*/  MOV R16, R17 ;  /* 0x0000001100107202 */ /* 0x000fe20000000f00 */
[----:B------:R-:W-:Y:S01]  /*0d10*/  IMAD.MOV R15, RZ, RZ, -R6 ;  /* 0x000000ffff0f7224 */ /* 0x000fe200078e0a06 */
[----:B------:R-:W-:Y:S01]  /*0d20*/  IABS R25, R28 ;  /* 0x0000001c00197213 */ /* 0x000fe20000000000 */
[----:B------:R-:W-:Y:S01]  /*0d30*/  IMAD.IADD R8, R18, 0x1, R3 ;  /* 0x0000000112087824 */ /* 0x000fe200078e0203 */
[----:B------:R-:W-:Y:S01]  /*0d40*/  LOP3.LUT R18, R10, 0x8, RZ, 0xfc, !PT ;  /* 0x000000080a127812 */ /* 0x000fe200078efcff */
[----:B------:R-:W-:Y:S01]  /*0d50*/  IMAD R13, R0, R12, R13 ;  /* 0x0000000c000d7224 */ /* 0x000fe200078e020d */
[----:B------:R-:W-:Y:S01]  /*0d60*/  LOP3.LUT R30, R10, 0x20, RZ, 0xfc, !PT ;  /* 0x000000200a1e7812 */ /* 0x000fe200078efcff */
[C---:B------:R-:W-:Y:S01]  /*0d70*/  IMAD R3, R0.reuse, R15, R14 ;  /* 0x0000000f00037224 */ /* 0x040fe200078e020e */
[----:B------:R-:W-:Y:S01]  /*0d80*/  IABS R14, R18 ;  /* 0x00000012000e7213 */ /* 0x000fe20000000000 */
[--C-:B------:R-:W-:Y:S01]  /*0d90*/  @!P1 IMAD.IADD R11, R11, 0x1, -R0.reuse ;  /* 0x000000010b0b9824 */ /* 0x100fe200078e0a00 */
[C---:B------:R-:W-:Y:S01]  /*0da0*/  ISETP.GT.U32.AND P0, PT, R0.reuse, R13, PT ;  /* 0x0000000d0000720c */ /* 0x040fe20003f04070 */
[----:B------:R-:W-:Y:S01]  /*0db0*/  @!P2 IMAD.IADD R19, R19, 0x1, -R0 ;  /* 0x000000011313a824 */ /* 0x000fe200078e0a00 */
[C---:B------:R-:W-:Y:S01]  /*0dc0*/  ISETP.GT.U32.AND P5, PT, R0.reuse, R3, PT ;  /* 0x000000030000720c */ /* 0x040fe20003fa4070 */
[----:B------:R-:W-:Y:S01]  /*0dd0*/  IMAD.HI.U32 R6, R9, R16, RZ ;  /* 0x0000001009067227 */ /* 0x000fe200078e00ff */
[----:B------:R-:W-:-:S02]  /*0de0*/  ISETP.GT.U32.AND P6, PT, R0, R11, PT ;  /* 0x0000000b0000720c */ /* 0x000fc40003fc4070 */
[----:B------:R-:W-:Y:S01]  /*0df0*/  ISETP.GT.U32.AND P2, PT, R0, R19, PT ;  /* 0x000000130000720c */ /* 0x000fe20003f44070 */
[----:B------:R-:W-:Y:S01]  /*0e00*/  IMAD.MOV R15, RZ, RZ, -R6 ;  /* 0x000000ffff0f7224 */ /* 0x000fe200078e0a06 */
[----:B------:R-:W-:Y:S01]  /*0e10*/  ISETP.GE.AND P1, PT, R22, RZ, PT ;  /* 0x000000ff1600720c */ /* 0x000fe20003f26270 */
[----:B------:R-:W-:Y:S01]  /*0e20*/  IMAD.HI.U32 R6, R9, R14, RZ ;  /* 0x0000000e09067227 */ /* 0x000fe200078e00ff */
[C---:B------:R-:W-:Y:S02]  /*0e30*/  LOP3.LUT R22, R10.reuse, 0xc, RZ, 0xfc, !PT ;  /* 0x0000000c0a167812 */ /* 0x040fe400078efcff */
[C---:B------:R-:W-:Y:S01]  /*0e40*/  LOP3.LUT R32, R10.reuse, 0x26, RZ, 0xfc, !PT ;  /* 0x000000260a207812 */ /* 0x040fe200078efcff */
[--C-:B------:R-:W-:Y:S01]  /*0e50*/  @!P0 IMAD.IADD R13, R13, 0x1, -R0.reuse ;  /* 0x000000010d0d8824 */ /* 0x100fe200078e0a00 */
[C---:B------:R-:W-:Y:S01]  /*0e60*/  ISETP.GE.AND P0, PT, R10.reuse, RZ, PT ;  /* 0x000000ff0a00720c */ /* 0x040fe20003f06270 */
[--C-:B------:R-:W-:Y:S01]  /*0e70*/  @!P5 IMAD.IADD R3, R3, 0x1, -R0.reuse ;  /* 0x000000010303d824 */ /* 0x100fe200078e0a00 */
[----:B------:R-:W-:Y:S01]  /*0e80*/  LOP3.LUT R33, R10, 0x24, RZ, 0xfc, !PT ;  /* 0x000000240a217812 */ /* 0x000fe200078efcff */
[----:B------:R-:W-:Y:S01]  /*0e90*/  @!P6 IMAD.IADD R11, R11, 0x1, -R0 ;  /* 0x000000010b0be824 */ /* 0x000fe200078e0a00 */
[C---:B------:R-:W-:Y:S01]  /*0ea0*/  ISETP.GT.U32.AND P5, PT, R0.reuse, R13, PT ;  /* 0x0000000d0000720c */ /* 0x040fe20003fa4070 */
[C---:B------:R-:W-:Y:S01]  /*0eb0*/  IMAD R15, R0.reuse, R15, R16 ;  /* 0x0000000f000f7224 */ /* 0x040fe200078e0210 */
[C---:B------:R-:W-:Y:S01]  /*0ec0*/  ISETP.GT.U32.AND P6, PT, R0.reuse, R3, PT ;  /* 0x000000030000720c */ /* 0x040fe20003fc4070 */
[----:B------:R-:W-:Y:S01]  /*0ed0*/  IMAD.MOV R17, RZ, RZ, -R6 ;  /* 0x000000ffff117224 */ /* 0x000fe200078e0a06 */
[----:B------:R-:W-:Y:S01]  /*0ee0*/  MOV R12, R11 ;  /* 0x0000000b000c7202 */ /* 0x000fe20000000f00 */
[----:B------:R-:W-:Y:S01]  /*0ef0*/  @!P2 IMAD.IADD R19, R19, 0x1, -R0 ;  /* 0x000000011313a824 */ /* 0x000fe200078e0a00 */
[----:B------:R-:W-:Y:S01]  /*0f00*/  IABS R16, R21 ;  /* 0x0000001500107213 */ /* 0x000fe20000000000 */
[C---:B------:R-:W-:Y:S01]  /*0f10*/  IMAD R11, R0.reuse, R17, R14 ;  /* 0x00000011000b7224 */ /* 0x040fe200078e020e */
[----:B------:R-:W-:Y:S01]  /*0f20*/  ISETP.GT.U32.AND P2, PT, R0, R15, PT ;  /* 0x0000000f0000720c */ /* 0x000fe20003f44070 */
[----:B------:R-:W-:Y:S01]  /*0f30*/  @!P0 IMAD.MOV R12, RZ, RZ, -R12 ;  /* 0x000000ffff0c8224 */ /* 0x000fe200078e0a0c */
[----:B------:R-:W-:Y:S01]  /*0f40*/  ISETP.GE.AND P0, PT, R18, RZ, PT ;  /* 0x000000ff1200720c */ /* 0x000fe20003f06270 */
[----:B------:R-:W-:Y:S01]  /*0f50*/  IMAD.HI.U32 R6, R9, R16, RZ ;  /* 0x0000001009067227 */ /* 0x000fe200078e00ff */
[----:B------:R-:W-:-:S02]  /*0f60*/  IABS R18, R22 ;  /* 0x0000001600127213 */ /* 0x000fc40000000000 */
[----:B------:R-:W-:Y:S01]  /*0f70*/  IABS R31, R33 ;  /* 0x00000021001f7213 */ /* 0x000fe20000000000 */
[--C-:B------:R-:W-:Y:S01]  /*0f80*/  @!P5 IMAD.IADD R13, R13, 0x1, -R0.reuse ;  /* 0x000000010d0dd824 */ /* 0x100fe200078e0a00 */
[----:B------:R-:W-:Y:S01]  /*0f90*/  ISETP.GE.AND P5, PT, R20, RZ, PT ;  /* 0x000000ff1400720c */ /* 0x000fe20003fa6270 */
[----:B------:R-:W-:Y:S01]  /*0fa0*/  @!P6 IMAD.IADD R3, R3, 0x1, -R0 ;  /* 0x000000010303e824 */ /* 0x000fe200078e0a00 */
[C---:B------:R-:W-:Y:S01]  /*0fb0*/  ISETP.GT.U32.AND P6, PT, R0.reuse, R11, PT ;  /* 0x0000000b0000720c */ /* 0x040fe20003fc4070 */
[----:B------:R-:W-:Y:S01]  /*0fc0*/  IMAD.MOV R17, RZ, RZ, -R6 ;  /* 0x000000ffff117224 */ /* 0x000fe200078e0a06 */
[----:B------:R-:W-:Y:S01]  /*0fd0*/  IABS R20, R23 ;  /* 0x0000001700147213 */ /* 0x000fe20000000000 */
[----:B------:R-:W-:Y:S01]  /*0fe0*/  @!P2 IMAD.IADD R15, R15, 0x1, -R0 ;  /* 0x000000010f0fa824 */ /* 0x000fe200078e0a00 */
[----:B------:R-:W-:Y:S01]  /*0ff0*/  ISETP.GE.AND P2, PT, R21, RZ, PT ;  /* 0x000000ff1500720c */ /* 0x000fe20003f46270 */
[----:B------:R-:W-:Y:S01]  /*1000*/  IMAD R17, R0, R17, R16 ;  /* 0x0000001100117224 */ /* 0x000fe200078e0210 */
[----:B------:R-:W-:Y:S01]  /*1010*/  MOV R14, R13 ;  /* 0x0000000d000e7202 */ /* 0x000fe20000000f00 */
[----:B------:R-:W-:Y:S01]  /*1020*/  IMAD.MOV.U32 R6, RZ, RZ, R19 ;  /* 0x000000ffff067224 */ /* 0x000fe200078e0013 */
[----:B------:R-:W-:Y:S01]  /*1030*/  IABS R21, R24 ;  /* 0x0000001800157213 */ /* 0x000fe20000000000 */
[----:B------:R-:W-:Y:S01]  /*1040*/  IMAD.HI.U32 R16, R9, R18, RZ ;  /* 0x0000001209107227 */ /* 0x000fe200078e00ff */
[----:B------:R-:W-:-:S02]  /*1050*/  LOP3.LUT R34, R10, 0x2a, RZ, 0xfc, !PT ;  /* 0x0000002a0a227812 */ /* 0x000fc400078efcff */
[----:B------:R-:W-:Y:S01]  /*1060*/  LOP3.LUT R37, R10, 0x2c, RZ, 0xfc, !PT ;  /* 0x0000002c0a257812 */ /* 0x000fe200078efcff */
[----:B------:R-:W-:Y:S01]  /*1070*/  @!P6 IMAD.IADD R11, R11, 0x1, -R0 ;  /* 0x000000010b0be824 */ /* 0x000fe200078e0a00 */
[C---:B------:R-:W-:Y:S01]  /*1080*/  ISETP.GT.U32.AND P6, PT, R0.reuse, R15, PT ;  /* 0x0000000f0000720c */ /* 0x040fe20003fc4070 */
[----:B------:R-:W-:Y:S01]  /*1090*/  @!P5 IMAD.MOV R6, RZ, RZ, -R6 ;  /* 0x000000ffff06d224 */ /* 0x000fe200078e0a06 */
[C---:B------:R-:W-:Y:S01]  /*10a0*/  ISETP.GT.U32.AND P5, PT, R0.reuse, R17, PT ;  /* 0x000000110000720c */ /* 0x040fe20003fa4070 */
[----:B------:R-:W-:Y:S01]  /*10b0*/  IMAD.MOV R13, RZ, RZ, -R16 ;  /* 0x000000ffff0d7224 */ /* 0x000fe200078e0a10 */
[----:B------:R-:W-:Y:S01]  /*10c0*/  IABS R35, R34 ;  /* 0x0000002200237213 */ /* 0x000fe20000000000 */
[----:B------:R-:W-:Y:S01]  /*10d0*/  IMAD.MOV.U32 R19, RZ, RZ, R20 ;  /* 0x000000ffff137224 */ /* 0x000fe200078e0014 */
[----:B------:R-:W-:Y:S01]  /*10e0*/  IABS R36, R37 ;  /* 0x0000002500247213 */ /* 0x000fe20000000000 */
[----:B------:R-:W-:Y:S01]  /*10f0*/  @!P4 IMAD.MOV R14, RZ, RZ, -R14 ;  /* 0x000000ffff0ec224 */ /* 0x000fe200078e0a0e */
[----:B------:R-:W-:Y:S01]  /*1100*/  ISETP.GT.U32.AND P4, PT, R0, R11, PT ;  /* 0x0000000b0000720c */ /* 0x000fe20003f84070 */
[----:B------:R-:W-:Y:S01]  /*1110*/  IMAD.MOV.U32 R16, RZ, RZ, R3 ;  /* 0x000000ffff107224 */ /* 0x000fe200078e0003 */
[C---:B------:R-:W-:Y:S01]  /*1120*/  LOP3.LUT R41, R10.reuse, 0x30, RZ, 0xfc, !PT ;  /* 0x000000300a297812 */ /* 0x040fe200078efcff */
[----:B------:R-:W-:Y:S01]  /*1130*/  IMAD.MOV.U32 R20, RZ, RZ, R21 ;  /* 0x000000ffff147224 */ /* 0x000fe200078e0015 */
[C---:B------:R-:W-:Y:S01]  /*1140*/  LOP3.LUT R48, R10.reuse, 0x32, RZ, 0xfc, !PT ;  /* 0x000000320a307812 */ /* 0x040fe200078efcff */
[--C-:B------:R-:W-:Y:S01]  /*1150*/  @!P6 IMAD.IADD R15, R15, 0x1, -R0.reuse ;  /* 0x000000010f0fe824 */ /* 0x100fe200078e0a00 */
[----:B------:R-:W-:Y:S01]  /*1160*/  LOP3.LUT R50, R10, 0x36, RZ, 0xfc, !PT ;  /* 0x000000360a327812 */ /* 0x000fe200078efcff */
[----:B------:R-:W-:Y:S01]  /*1170*/  @!P5 IMAD.IADD R17, R17, 0x1, -R0 ;  /* 0x000000011111d824 */ /* 0x000fe200078e0a00 */
[----:B------:R-:W-:Y:S01]  /*1180*/  ISETP.GE.AND P5, PT, R24, RZ, PT ;  /* 0x000000ff1800720c */ /* 0x000fe20003fa6270 */
[----:B------:R-:W-:Y:S01]  /*1190*/  IMAD R3, R0, R13, R18 ;  /* 0x0000000d00037224 */ /* 0x000fe200078e0212 */
[----:B------:R-:W-:Y:S01]  /*11a0*/  IABS R24, R27 ;  /* 0x0000001b00187213 */ /* 0x000fe20000000000 */
[----:B------:R-:W-:Y:S01]  /*11b0*/  IMAD.HI.U32 R13, R9, R19, RZ ;  /* 0x00000013090d7227 */ /* 0x000fe200078e00ff */
[----:B------:R-:W-:-:S02]  /*11c0*/  IABS R39, R48 ;  /* 0x0000003000277213 */ /* 0x000fc40000000000 */
[C---:B------:R-:W-:Y:S01]  /*11d0*/  ISETP.GT.U32.AND P6, PT, R0.reuse, R3, PT ;  /* 0x000000030000720c */ /* 0x040fe20003fc4070 */
[----:B------:R-:W-:Y:S01]  /*11e0*/  @!P3 IMAD.MOV R15, RZ, RZ, -R15 ;  /* 0x000000ffff0fb224 */ /* 0x000fe200078e0a0f */
[----:B------:R-:W-:Y:S01]  /*11f0*/  ISETP.GT.U32.AND P3, PT, R0, R17, PT ;  /* 0x000000110000720c */ /* 0x000fe20003f64070 */
[----:B------:R-:W-:Y:S01]  /*1200*/  IMAD.HI.U32 R18, R9, R20, RZ ;  /* 0x0000001409127227 */ /* 0x000fe200078e00ff */
[----:B------:R-:W-:Y:S02]  /*1210*/  IADD3 R13, PT, PT, -R13, RZ, RZ ;  /* 0x000000ff0d0d7210 */ /* 0x000fe40007ffe1ff */
[C---:B------:R-:W-:Y:S01]  /*1220*/  LOP3.LUT R49, R10.reuse, 0x34, RZ, 0xfc, !PT ;  /* 0x000000340a317812 */ /* 0x040fe200078efcff */
[----:B------:R-:W-:Y:S01]  /*1230*/  IMAD.MOV R21, RZ, RZ, -R18 ;  /* 0x000000ffff157224 */ /* 0x000fe200078e0a12 */
[----:B------:R-:W-:Y:S01]  /*1240*/  LOP3.LUT R51, R10, 0x38, RZ, 0xfc, !PT ;  /* 0x000000380a337812 */ /* 0x000fe200078efcff */
[----:B------:R-:W-:Y:S01]  /*1250*/  IMAD R13, R0, R13, R19 ;  /* 0x0000000d000d7224 */ /* 0x000fe200078e0213 */
[----:B------:R-:W-:Y:S01]  /*1260*/  IABS R40, R49 ;  /* 0x0000003100287213 */ /* 0x000fe20000000000 */
[----:B------:R-:W-:Y:S01]  /*1270*/  @!P1 IMAD.MOV R16, RZ, RZ, -R16 ;  /* 0x000000ffff109224 */ /* 0x000fe200078e0a10 */
[----:B------:R-:W-:Y:S01]  /*1280*/  ISETP.GE.AND P1, PT, R22, RZ, PT ;  /* 0x000000ff1600720c */ /* 0x000fe20003f26270 */
[----:B------:R-:W-:Y:S01]  /*1290*/  IMAD R19, R0, R21, R20 ;  /* 0x0000001500137224 */ /* 0x000fe200078e0214 */
[----:B------:R-:W-:Y:S01]  /*12a0*/  LOP3.LUT R22, R10, 0x12, RZ, 0xfc, !PT ;  /* 0x000000120a167812 */ /* 0x000fe200078efcff */
[--C-:B------:R-:W-:Y:S01]  /*12b0*/  @!P4 IMAD.IADD R11, R11, 0x1, -R0.reuse ;  /* 0x000000010b0bc824 */ /* 0x100fe200078e0a00 */
[----:B------:R-:W-:Y:S01]  /*12c0*/  @!P3 IADD3 R17, PT, PT, R17, -R0, RZ ;  /* 0x800000001111b210 */ /* 0x000fe20007ffe0ff */
[----:B------:R-:W-:Y:S01]  /*12d0*/  @!P6 IMAD.IADD R3, R3, 0x1, -R0 ;  /* 0x000000010303e824 */ /* 0x000fe200078e0a00 */
[C---:B------:R-:W-:Y:S01]  /*12e0*/  ISETP.GT.U32.AND P3, PT, R0.reuse, R19, PT ;  /* 0x000000130000720c */ /* 0x040fe20003f64070 */
[----:B------:R-:W-:Y:S01]  /*12f0*/  IMAD.MOV.U32 R18, RZ, RZ, R11 ;  /* 0x000000ffff127224 */ /* 0x000fe200078e000b */
[----:B------:R-:W-:Y:S01]  /*1300*/  IABS R20, R22 ;  /* 0x0000001600147213 */ /* 0x000fe20000000000 */
[----:B------:R-:W-:Y:S01]  /*1310*/  @!P2 IMAD.MOV R17, RZ, RZ, -R17 ;  /* 0x000000ffff11a224 */ /* 0x000fe200078e0a11 */
[C---:B------:R-:W-:Y:S01]  /*1320*/  ISETP.GT.U32.AND P6, PT, R0.reuse, R3, PT ;  /* 0x000000030000720c */ /* 0x040fe20003fc4070 */
[----:B------:R-:W-:Y:S01]  /*1330*/  @!P0 IMAD.MOV R18, RZ, RZ, -R18 ;  /* 0x000000ffff128224 */ /* 0x000fe200078e0a12 */
[----:B------:R-:W-:Y:S01]  /*1340*/  ISETP.GT.U32.AND P0, PT, R0, R13, PT ;  /* 0x0000000d0000720c */ /* 0x000fe20003f04070 */
[----:B------:R-:W-:Y:S01]  /*1350*/  IMAD.HI.U32 R11, R9, R20, RZ ;  /* 0x00000014090b7227 */ /* 0x000fe200078e00ff */
[----:B------:R-:W-:-:S02]  /*1360*/  ISETP.GE.AND P4, PT, R23, RZ, PT ;  /* 0x000000ff1700720c */ /* 0x000fc40003f86270 */
[C---:B------:R-:W-:Y:S01]  /*1370*/  LOP3.LUT R52, R10.reuse, 0x3a, RZ, 0xfc, !PT ;  /* 0x0000003a0a347812 */ /* 0x040fe200078efcff */
[----:B------:R-:W-:Y:S01]  /*1380*/  IMAD.MOV R11, RZ, RZ, -R11 ;  /* 0x000000ffff0b7224 */ /* 0x000fe200078e0a0b */
[----:B------:R-:W-:Y:S01]  /*1390*/  LOP3.LUT R46, R10, 0x3c, RZ, 0xfc, !PT ;  /* 0x0000003c0a2e7812 */ /* 0x000fe200078efcff */
[----:B------:R-:W-:Y:S01]  /*13a0*/  @!P3 IMAD.IADD R19, R19, 0x1, -R0 ;  /* 0x000000011313b824 */ /* 0x000fe200078e0a00 */
[----:B------:R-:W-:Y:S01]  /*13b0*/  IABS R43, R52 ;  /* 0x00000034002b7213 */ /* 0x000fe20000000000 */
[C---:B------:R-:W-:Y:S01]  /*13c0*/  IMAD R11, R0.reuse, R11, R20 ;  /* 0x0000000b000b7224 */ /* 0x040fe200078e0214 */
[----:B------:R-:W-:Y:S01]  /*13d0*/  IABS R45, R46 ;  /* 0x0000002e002d7213 */ /* 0x000fe20000000000 */
[----:B------:R-:W-:Y:S01]  /*13e0*/  IMAD.HI.U32 R23, R9, R26, RZ ;  /* 0x0000001a09177227 */ /* 0x000fe200078e00ff */
[----:B------:R-:W-:-:S03]  /*13f0*/  ISETP.GT.U32.AND P3, PT, R0, R19, PT ;  /* 0x000000130000720c */ /* 0x000fc60003f64070 */
[--C-:B------:R-:W-:Y:S01]  /*1400*/  @!P0 IMAD.IADD R13, R13, 0x1, -R0.reuse ;  /* 0x000000010d0d8824 */ /* 0x100fe200078e0a00 */
[----:B------:R-:W-:Y:S01]  /*1410*/  ISETP.GT.U32.AND P0, PT, R0, R11, PT ;  /* 0x0000000b0000720c */ /* 0x000fe20003f04070 */
[----:B------:R-:W-:Y:S01]  /*1420*/  @!P6 IMAD.IADD R3, R3, 0x1, -R0 ;  /* 0x000000010303e824 */ /* 0x000fe200078e0a00 */
[----:B------:R-:W-:Y:S01]  /*1430*/  ISETP.GE.AND P6, PT, R22, RZ, PT ;  /* 0x000000ff1600720c */ /* 0x000fe20003fc6270 */
[----:B------:R-:W-:Y:S01]  /*1440*/  IMAD.HI.U32 R21, R9, R24, RZ ;  /* 0x0000001809157227 */ /* 0x000fe200078e00ff */
[----:B------:R-:W-:Y:S02]  /*1450*/  ISETP.GT.U32.AND P2, PT, R0, R13, PT ;  /* 0x0000000d0000720c */ /* 0x000fe40003f44070 */
[----:B------:R-:W-:Y:S01]  /*1460*/  IADD3 R23, PT, PT, -R23, RZ, RZ ;  /* 0x000000ff17177210 */ /* 0x000fe20007ffe1ff */
[----:B------:R-:W-:-:S04]  /*1470*/  IMAD.HI.U32 R22, R9, R25, RZ ;  /* 0x0000001909167227 */ /* 0x000fc800078e00ff */
[----:B------:R-:W-:Y:S02]  /*1480*/  IMAD.MOV R21, RZ, RZ, -R21 ;  /* 0x000000ffff157224 */ /* 0x000fe400078e0a15 */
[----:B------:R-:W-:Y:S02]  /*1490*/  IMAD.MOV R22, RZ, RZ, -R22 ;  /* 0x000000ffff167224 */ /* 0x000fe400078e0a16 */
[----:B------:R-:W-:Y:S02]  /*14a0*/  IMAD.MOV.U32 R20, RZ, RZ, R3 ;  /* 0x000000ffff147224 */ /* 0x000fe400078e0003 */
[C---:B------:R-:W-:Y:S02]  /*14b0*/  IMAD R23, R0.reuse, R23, R26 ;  /* 0x0000001700177224 */ /* 0x040fe400078e021a */
[----:B------:R-:W-:Y:S02]  /*14c0*/  @!P3 IMAD.IADD R19, R19, 0x1, -R0 ;  /* 0x000000011313b824 */ /* 0x000fe400078e0a00 */
[----:B------:R-:W-:-:S02]  /*14d0*/  IMAD R3, R0, R21, R24 ;  /* 0x0000001500037224 */ /* 0x000fc400078e0218 */
[--C-:B------:R-:W-:Y:S02]  /*14e0*/  @!P0 IMAD.IADD R11, R11, 0x1, -R0.reuse ;  /* 0x000000010b0b8824 */ /* 0x100fe400078e0a00 */
[----:B------:R-:W-:Y:S01]  /*14f0*/  IMAD R21, R0, R22, R25 ;  /* 0x0000001600157224 */ /* 0x000fe200078e0219 */
[----:B------:R-:W-:Y:S01]  /*1500*/  LOP3.LUT R25, R10, 0x1a, RZ, 0xfc, !PT ;  /* 0x0000001a0a197812 */ /* 0x000fe200078efcff */
[----:B------:R-:W-:Y:S01]  /*1510*/  @!P5 IMAD.MOV R19, RZ, RZ, -R19 ;  /* 0x000000ffff13d224 */ /* 0x000fe200078e0a13 */
[C---:B------:R-:W-:Y:S01]  /*1520*/  ISETP.GT.U32.AND P5, PT, R0.reuse, R23, PT ;  /* 0x000000170000720c */ /* 0x040fe20003fa4070 */
[----:B------:R-:W-:Y:S01]  /*1530*/  @!P2 IMAD.IADD R13, R13, 0x1, -R0 ;  /* 0x000000010d0da824 */ /* 0x000fe200078e0a00 */
[C---:B------:R-:W-:Y:S01]  /*1540*/  ISETP.GT.U32.AND P0, PT, R0.reuse, R11, PT ;  /* 0x0000000b0000720c */ /* 0x040fe20003f04070 */
[----:B------:R-:W-:Y:S01]  /*1550*/  @!P1 IMAD.MOV R20, RZ, RZ, -R20 ;  /* 0x000000ffff149224 */ /* 0x000fe200078e0a14 */
[----:B------:R-:W-:Y:S01]  /*1560*/  IABS R24, R25 ;  /* 0x0000001900187213 */ /* 0x000fe20000000000 */
[----:B------:R-:W-:Y:S01]  /*1570*/  IMAD.MOV.U32 R22, RZ, RZ, R13 ;  /* 0x000000ffff167224 */ /* 0x000fe200078e000d */
[----:B------:R-:W-:-:S02]  /*1580*/  ISETP.GT.U32.AND P2, PT, R0, R3, PT ;  /* 0x000000030000720c */ /* 0x000fc40003f44070 */
[----:B------:R-:W-:Y:S01]  /*1590*/  ISETP.GT.U32.AND P3, PT, R0, R21, PT ;  /* 0x000000150000720c */ /* 0x000fe20003f64070 */
[----:B------:R-:W-:Y:S01]  /*15a0*/  IMAD.HI.U32 R13, R9, R24, RZ ;  /* 0x00000018090d7227 */ /* 0x000fe200078e00ff */
[----:B------:R-:W-:-:S03]  /*15b0*/  ISETP.GE.AND P1, PT, R27, RZ, PT ;  /* 0x000000ff1b00720c */ /* 0x000fc60003f26270 */
[----:B------:R-:W-:Y:S01]  /*15c0*/  @!P4 IMAD.MOV R22, RZ, RZ, -R22 ;  /* 0x000000ffff16c224 */ /* 0x000fe200078e0a16 */
[----:B------:R-:W-:Y:S01]  /*15d0*/  ISETP.GE.AND P4, PT, R28, RZ, PT ;  /* 0x000000ff1c00720c */ /* 0x000fe20003f86270 */
[--C-:B------:R-:W-:Y:S01]  /*15e0*/  @!P5 IMAD.IADD R23, R23, 0x1, -R0.reuse ;  /* 0x000000011717d824 */ /* 0x100fe200078e0a00 */
[----:B------:R-:W-:Y:S01]  /*15f0*/  LOP3.LUT R28, R10, 0x1c, RZ, 0xfc, !PT ;  /* 0x0000001c0a1c7812 */ /* 0x000fe200078efcff */
[--C-:B------:R-:W-:Y:S01]  /*1600*/  @!P0 IMAD.IADD R11, R11, 0x1, -R0.reuse ;  /* 0x000000010b0b8824 */ /* 0x100fe200078e0a00 */
[----:B------:R-:W-:Y:S01]  /*1610*/  IADD3 R13, PT, PT, -R13, RZ, RZ ;  /* 0x000000ff0d0d7210 */ /* 0x000fe20007ffe1ff */
[--C-:B------:R-:W-:Y:S01]  /*1620*/  @!P2 IMAD.IADD R3, R3, 0x1, -R0.reuse ;  /* 0x000000010303a824 */ /* 0x100fe200078e0a00 */
[----:B------:R-:W-:Y:S01]  /*1630*/  IABS R26, R28 ;  /* 0x0000001c001a7213 */ /* 0x000fe20000000000 */
[----:B------:R-:W-:Y:S01]  /*1640*/  @!P3 IMAD.IADD R21, R21, 0x1, -R0 ;  /* 0x000000011515b824 */ /* 0x000fe200078e0a00 */
[C---:B------:R-:W-:Y:S01]  /*1650*/  ISETP.GT.U32.AND P5, PT, R0.reuse, R23, PT ;  /* 0x000000170000720c */ /* 0x040fe20003fa4070 */
[C---:B------:R-:W-:Y:S01]  /*1660*/  IMAD R13, R0.reuse, R13, R24 ;  /* 0x0000000d000d7224 */ /* 0x040fe200078e0218 */
[----:B------:R-:W-:Y:S01]  /*1670*/  ISETP.GT.U32.AND P2, PT, R0, R3, PT ;  /* 0x000000030000720c */ /* 0x000fe20003f44070 */
[----:B------:R-:W-:Y:S01]  /*1680*/  IMAD.MOV.U32 R24, RZ, RZ, R11 ;  /* 0x000000ffff187224 */ /* 0x000fe200078e000b */
[----:B------:R-:W-:Y:S01]  /*1690*/  ISETP.GE.AND P0, PT, R29, RZ, PT ;  /* 0x000000ff1d00720c */ /* 0x000fe20003f06270 */
[----:B------:R-:W-:Y:S01]  /*16a0*/  IMAD.HI.U32 R11, R9, R26, RZ ;  /* 0x0000001a090b7227 */ /* 0x000fe200078e00ff */
[----:B------:R-:W-:-:S02]  /*16b0*/  LOP3.LUT R29, R10, 0x1e, RZ, 0xfc, !PT ;  /* 0x0000001e0a1d7812 */ /* 0x000fc400078efcff */
[C---:B------:R-:W-:Y:S01]  /*16c0*/  ISETP.GT.U32.AND P3, PT, R0.reuse, R21, PT ;  /* 0x000000150000720c */ /* 0x040fe20003f64070 */
[----:B------:R-:W-:Y:S01]  /*16d0*/  IMAD.MOV R11, RZ, RZ, -R11 ;  /* 0x000000ffff0b7224 */ /* 0x000fe200078e0a0b */
[----:B------:R-:W-:Y:S01]  /*16e0*/  IABS R27, R29 ;  /* 0x0000001d001b7213 */ /* 0x000fe20000000000 */
[----:B------:R-:W-:Y:S01]  /*16f0*/  @!P6 IMAD.MOV R24, RZ, RZ, -R24 ;  /* 0x000000ffff18e224 */ /* 0x000fe200078e0a18 */
[C---:B------:R-:W-:Y:S01]  /*1700*/  ISETP.GT.U32.AND P6, PT, R0.reuse, R13, PT ;  /* 0x0000000d0000720c */ /* 0x040fe20003fc4070 */
[C---:B------:R-:W-:Y:S02]  /*1710*/  IMAD R11, R0.reuse, R11, R26 ;  /* 0x0000000b000b7224 */ /* 0x040fe400078e021a */
[--C-:B------:R-:W-:Y:S02]  /*1720*/  @!P5 IMAD.IADD R23, R23, 0x1, -R0.reuse ;  /* 0x000000011717d824 */ /* 0x100fe400078e0a00 */
[----:B------:R-:W-:Y:S01]  /*1730*/  @!P2 IMAD.IADD R3, R3, 0x1, -R0 ;  /* 0x000000010303a824 */ /* 0x000fe200078e0a00 */
[----:B------:R-:W-:Y:S01]  /*1740*/  ISETP.GT.U32.AND P5, PT, R0, R11, PT ;  /* 0x0000000b0000720c */ /* 0x000fe20003fa4070 */
[----:B------:R-:W-:Y:S01]  /*1750*/  @!P0 IMAD.MOV R23, RZ, RZ, -R23 ;  /* 0x000000ffff178224 */ /* 0x000fe200078e0a17 */
[----:B------:R-:W-:Y:S01]  /*1760*/  ISETP.GE.AND P2, PT, R25, RZ, PT ;  /* 0x000000ff1900720c */ /* 0x000fe20003f46270 */
[----:B------:R-:W-:Y:S01]  /*1770*/  IMAD.HI.U32 R25, R9, R27, RZ ;  /* 0x0000001b09197227 */ /* 0x000fe200078e00ff */
[----:B------:R-:W-:-:S02]  /*1780*/  MOV R26, R3 ;  /* 0x00000003001a7202 */ /* 0x000fc40000000f00 */
[----:B------:R-:W-:Y:S01]  /*1790*/  ISETP.GE.AND P0, PT, R30, RZ, PT ;  /* 0x000000ff1e00720c */ /* 0x000fe20003f06270 */
[----:B------:R-:W-:Y:S02]  /*17a0*/  IMAD.MOV R25, RZ, RZ, -R25 ;  /* 0x000000ffff197224 */ /* 0x000fe400078e0a19 */
[--C-:B------:R-:W-:Y:S01]  /*17b0*/  @!P3 IMAD.IADD R21, R21, 0x1, -R0.reuse ;  /* 0x000000011515b824 */ /* 0x100fe200078e0a00 */
[----:B------:R-:W-:Y:S01]  /*17c0*/  ISETP.GE.AND P3, PT, R28, RZ, PT ;  /* 0x000000ff1c00720c */ /* 0x000fe20003f66270 */
[----:B------:R-:W-:Y:S01]  /*17d0*/  IMAD R3, R0, R25, R27 ;  /* 0x0000001900037224 */ /* 0x000fe200078e021b */
[----:B------:R-:W-:Y:S01]  /*17e0*/  IABS R28, R30 ;  /* 0x0000001e001c7213 */ /* 0x000fe20000000000 */
[----:B------:R-:W-:Y:S01]  /*17f0*/  @!P5 IMAD.IADD R11, R11, 0x1, -R0 ;  /* 0x000000010b0bd824 */ /* 0x000fe200078e0a00 */
[----:B------:R-:W-:Y:S01]  /*1800*/  LOP3.LUT R27, R10, 0x22, RZ, 0xfc, !PT ;  /* 0x000000220a1b7812 */ /* 0x000fe200078efcff */
[----:B------:R-:W-:Y:S01]  /*1810*/  @!P4 IMAD.MOV R21, RZ, RZ, -R21 ;  /* 0x000000ffff15c224 */ /* 0x000fe200078e0a15 */
[C---:B------:R-:W-:Y:S01]  /*1820*/  ISETP.GT.U32.AND P4, PT, R0.reuse, R3, PT ;  /* 0x000000030000720c */ /* 0x040fe20003f84070 */
[----:B------:R-:W-:Y:S01]  /*1830*/  IMAD.HI.U32 R25, R9, R28, RZ ;  /* 0x0000001c09197227 */ /* 0x000fe200078e00ff */
[----:B------:R-:W-:-:S03]  /*1840*/  ISETP.GT.U32.AND P5, PT, R0, R11, PT ;  /* 0x0000000b0000720c */ /* 0x000fc60003fa4070 */
[----:B------:R-:W-:Y:S01]  /*1850*/  @!P6 IMAD.IADD R13, R13, 0x1, -R0 ;  /* 0x000000010d0de824 */ /* 0x000fe200078e0a00 */
[----:B------:R-:W-:Y:S01]  /*1860*/  ISETP.GE.AND P6, PT, R29, RZ, PT ;  /* 0x000000ff1d00720c */ /* 0x000fe20003fc6270 */
[----:B------:R-:W-:Y:S01]  /*1870*/  IMAD.MOV R25, RZ, RZ, -R25 ;  /* 0x000000ffff197224 */ /* 0x000fe200078e0a19 */
[----:B------:R-:W-:Y:S01]  /*1880*/  IABS R29, R27 ;  /* 0x0000001b001d7213 */ /* 0x000fe20000000000 */
[----:B------:R-:W-:Y:S01]  /*1890*/  @!P1 IMAD.MOV R26, RZ, RZ, -R26 ;  /* 0x000000ffff1a9224 */ /* 0x000fe200078e0a1a */
[C---:B------:R-:W-:Y:S01]  /*18a0*/  ISETP.GT.U32.AND P1, PT, R0.reuse, R13, PT ;  /* 0x0000000d0000720c */ /* 0x040fe20003f24070 */
[C---:B------:R-:W-:Y:S02]  /*18b0*/  IMAD R25, R0.reuse, R25, R28 ;  /* 0x0000001900197224 */ /* 0x040fe400078e021c */
[----:B------:R-:W-:Y:S02]  /*18c0*/  @!P4 IADD3 R3, PT, PT, R3, -R0, RZ ;  /* 0x800000000303c210 */ /* 0x000fe40007ffe0ff */
[----:B------:R-:W-:Y:S01]  /*18d0*/  @!P5 IMAD.IADD R11, R11, 0x1, -R0 ;  /* 0x000000010b0bd824 */ /* 0x000fe200078e0a00 */
[----:B------:R-:W-:-:S02]  /*18e0*/  ISETP.GT.U32.AND P5, PT, R0, R25, PT ;  /* 0x000000190000720c */ /* 0x000fc40003fa4070 */
[----:B------:R-:W-:Y:S01]  /*18f0*/  ISETP.GT.U32.AND P4, PT, R0, R3, PT ;  /* 0x000000030000720c */ /* 0x000fe20003f84070 */
[----:B------:R-:W-:-:S04]  /*1900*/  IMAD.MOV.U32 R30, RZ, RZ, R11 ;  /* 0x000000ffff1e7224 */ /* 0x000fc800078e000b */
[----:B------:R-:W-:Y:S01]  /*1910*/  @!P1 IMAD.IADD R13, R13, 0x1, -R0 ;  /* 0x000000010d0d9824 */ /* 0x000fe200078e0a00 */
[----:B------:R-:W-:Y:S01]  /*1920*/  ISETP.GE.AND P1, PT, R27, RZ, PT ;  /* 0x000000ff1b00720c */ /* 0x000fe20003f26270 */
[----:B------:R-:W-:-:S04]  /*1930*/  IMAD.HI.U32 R27, R9, R29, RZ ;  /* 0x0000001d091b7227 */ /* 0x000fc800078e00ff */
[----:B------:R-:W-:Y:S01]  /*1940*/  IMAD.MOV R27, RZ, RZ, -R27 ;  /* 0x000000ffff1b7224 */ /* 0x000fe200078e0a1b */
[----:B------:R-:W-:Y:S01]  /*1950*/  @!P5 IADD3 R25, PT, PT, R25, -R0, RZ ;  /* 0x800000001919d210 */ /* 0x000fe20007ffe0ff */
[----:B------:R-:W-:Y:S02]  /*1960*/  @!P4 IMAD.IADD R3, R3, 0x1, -R0 ;  /* 0x000000010303c824 */ /* 0x000fe400078e0a00 */
[C---:B------:R-:W-:Y:S01]  /*1970*/  IMAD R11, R0.reuse, R27, R29 ;  /* 0x0000001b000b7224 */ /* 0x040fe200078e021d */
[----:B------:R-:W-:Y:S01]  /*1980*/  ISETP.GT.U32.AND P5, PT, R0, R25, PT ;  /* 0x000000190000720c */ /* 0x000fe20003fa4070 */
[----:B------:R-:W-:Y:S01]  /*1990*/  @!P3 IMAD.MOV R30, RZ, RZ, -R30 ;  /* 0x000000ffff1eb224 */ /* 0x000fe200078e0a1e */
[----:B------:R-:W-:Y:S01]  /*19a0*/  IABS R27, R32 ;  /* 0x00000020001b7213 */ /* 0x000fe20000000000 */
[----:B------:R-:W-:Y:S01]  /*19b0*/  IMAD.MOV.U32 R28, RZ, RZ, R13 ;  /* 0x000000ffff1c7224 */ /* 0x000fe200078e000d */
[----:B------:R-:W-:Y:S01]  /*19c0*/  ISETP.GE.AND P3, PT, R32, RZ, PT ;  /* 0x000000ff2000720c */ /* 0x000fe20003f66270 */
[----:B------:R-:W-:Y:S01]  /*19d0*/  IMAD.MOV.U32 R32, RZ, RZ, R3 ;  /* 0x000000ffff207224 */ /* 0x000fe200078e0003 */
[----:B------:R-:W-:Y:S01]  /*19e0*/  ISETP.GT.U32.AND P4, PT, R0, R11, PT ;  /* 0x0000000b0000720c */ /* 0x000fe20003f84070 */
[----:B------:R-:W-:Y:S01]  /*19f0*/  IMAD.HI.U32 R3, R9, R27, RZ ;  /* 0x0000001b09037227 */ /* 0x000fe200078e00ff */
[----:B------:R-:W-:-:S03]  /*1a00*/  LOP3.LUT R29, R10, 0x28, RZ, 0xfc, !PT ;  /* 0x000000280a1d7812 */ /* 0x000fc600078efcff */
[----:B------:R-:W-:Y:S02]  /*1a10*/  IMAD.MOV R3, RZ, RZ, -R3 ;  /* 0x000000ffff037224 */ /* 0x000fe400078e0a03 */
[--C-:B------:R-:W-:Y:S01]  /*1a20*/  @!P5 IMAD.IADD R25, R25, 0x1, -R0.reuse ;  /* 0x000000011919d824 */ /* 0x100fe200078e0a00 */
[----:B------:R-:W-:Y:S01]  /*1a30*/  ISETP.GE.AND P5, PT, R29, RZ, PT ;  /* 0x000000ff1d00720c */ /* 0x000fe20003fa6270 */
[C---:B------:R-:W-:Y:S02]  /*1a40*/  IMAD R3, R0.reuse, R3, R27 ;  /* 0x0000000300037224 */ /* 0x040fe400078e021b */
[----:B------:R-:W-:Y:S01]  /*1a50*/  IMAD.HI.U32 R13, R9, R31, RZ ;  /* 0x0000001f090d7227 */ /* 0x000fe200078e00ff */
[----:B------:R-:W-:Y:S02]  /*1a60*/  @!P0 IADD3 R25, PT, PT, -R25, RZ, RZ ;  /* 0x000000ff19198210 */ /* 0x000fe40007ffe1ff */
[----:B------:R-:W-:Y:S01]  /*1a70*/  ISETP.GT.U32.AND P0, PT, R0, R3, PT ;  /* 0x000000030000720c */ /* 0x000fe20003f04070 */
[----:B------:R-:W-:-:S02]  /*1a80*/  @!P4 IMAD.IADD R11, R11, 0x1, -R0 ;  /* 0x000000010b0bc824 */ /* 0x000fc400078e0a00 */
[----:B------:R-:W-:Y:S02]  /*1a90*/  IMAD.MOV R13, RZ, RZ, -R13 ;  /* 0x000000ffff0d7224 */ /* 0x000fe400078e0a0d */
[----:B------:R-:W-:Y:S01]  /*1aa0*/  @!P6 IMAD.MOV R32, RZ, RZ, -R32 ;  /* 0x000000ffff20e224 */ /* 0x000fe200078e0a20 */
[C---:B------:R-:W-:Y:S01]  /*1ab0*/  ISETP.GT.U32.AND P4, PT, R0.reuse, R11, PT ;  /* 0x0000000b0000720c */ /* 0x040fe20003f84070 */
[C---:B------:R-:W-:Y:S01]  /*1ac0*/  IMAD R13, R0.reuse, R13, R31 ;  /* 0x0000000d000d7224 */ /* 0x040fe200078e021f */
[----:B------:R-:W-:Y:S01]  /*1ad0*/  IABS R31, R29 ;  /* 0x0000001d001f7213 */ /* 0x000fe20000000000 */
[----:B------:R-:W-:Y:S01]  /*1ae0*/  @!P2 IMAD.MOV R28, RZ, RZ, -R28 ;  /* 0x000000ffff1ca224 */ /* 0x000fe200078e0a1c */
[----:B------:R-:W-:Y:S01]  /*1af0*/  ISETP.GE.AND P2, PT, R33, RZ, PT ;  /* 0x000000ff2100720c */ /* 0x000fe20003f46270 */
[----:B------:R-:W-:Y:S01]  /*1b00*/  IMAD.HI.U32 R29, R9, R35, RZ ;  /* 0x00000023091d7227 */ /* 0x000fe200078e00ff */
[----:B------:R-:W-:-:S03]  /*1b10*/  ISETP.GT.U32.AND P6, PT, R0, R13, PT ;  /* 0x0000000d0000720c */ /* 0x000fc60003fc4070 */
[----:B------:R-:W-:Y:S02]  /*1b20*/  @!P0 IMAD.IADD R3, R3, 0x1, -R0 ;  /* 0x0000000103038824 */ /* 0x000fe400078e0a00 */
[----:B------:R-:W-:-:S03]  /*1b30*/  IMAD.HI.U32 R27, R9, R31, RZ ;  /* 0x0000001f091b7227 */ /* 0x000fc600078e00ff */
[----:B------:R-:W-:Y:S01]  /*1b40*/  ISETP.GT.U32.AND P0, PT, R0, R3, PT ;  /* 0x000000030000720c */ /* 0x000fe20003f04070 */
[----:B------:R-:W-:Y:S01]  /*1b50*/  @!P4 IMAD.IADD R11, R11, 0x1, -R0 ;  /* 0x000000010b0bc824 */ /* 0x000fe200078e0a00 */
[----:B------:R-:W-:Y:S01]  /*1b60*/  ISETP.GE.AND P4, PT, R34, RZ, PT ;  /* 0x000000ff2200720c */ /* 0x000fe20003f86270 */
[----:B------:R-:W-:Y:S02]  /*1b70*/  IMAD.MOV R33, RZ, RZ, -R27 ;  /* 0x000000ffff217224 */ /* 0x000fe400078e0a1b */
[----:B------:R-:W-:-:S04]  /*1b80*/  IMAD.HI.U32 R27, R9, R36, RZ ;  /* 0x00000024091b7227 */ /* 0x000fc800078e00ff */
[----:B------:R-:W-:Y:S02]  /*1b90*/  IMAD.MOV R29, RZ, RZ, -R29 ;  /* 0x000000ffff1d7224 */ /* 0x000fe400078e0a1d */
[----:B------:R-:W-:Y:S02]  /*1ba0*/  IMAD.MOV.U32 R34, RZ, RZ, R11 ;  /* 0x000000ffff227224 */ /* 0x000fe400078e000b */
[C---:B------:R-:W-:Y:S02]  /*1bb0*/  IMAD R11, R0.reuse, R33, R31 ;  /* 0x00000021000b7224 */ /* 0x040fe400078e021f */
[--C-:B------:R-:W-:Y:S02]  /*1bc0*/  @!P6 IMAD.IADD R13, R13, 0x1, -R0.reuse ;  /* 0x000000010d0de824 */ /* 0x100fe400078e0a00 */
[----:B------:R-:W-:Y:S02]  /*1bd0*/  IMAD.MOV R31, RZ, RZ, -R27 ;  /* 0x000000ffff1f7224 */ /* 0x000fe400078e0a1b */
[C---:B------:R-:W-:Y:S01]  /*1be0*/  IMAD R27, R0.reuse, R29, R35 ;  /* 0x0000001d001b7224 */ /* 0x040fe200078e0223 */
[C---:B------:R-:W-:Y:S01]  /*1bf0*/  ISETP.GT.U32.AND P6, PT, R0.reuse, R13, PT ;  /* 0x0000000d0000720c */ /* 0x040fe20003fc4070 */
[----:B------:R-:W-:Y:S01]  /*1c00*/  @!P0 IMAD.IADD R3, R3, 0x1, -R0 ;  /* 0x0000000103038824 */ /* 0x000fe200078e0a00 */
[----:B------:R-:W-:Y:S01]  /*1c10*/  IABS R35, R41 ;  /* 0x0000002900237213 */ /* 0x000fe20000000000 */
[C---:B------:R-:W-:Y:S01]  /*1c20*/  IMAD R29, R0.reuse, R31, R36 ;  /* 0x0000001f001d7224 */ /* 0x040fe200078e0224 */
[----:B------:R-:W-:Y:S01]  /*1c30*/  ISETP.GT.U32.AND P0, PT, R0, R27, PT ;  /* 0x0000001b0000720c */ /* 0x000fe20003f04070 */
[----:B------:R-:W-:Y:S01]  /*1c40*/  IMAD.MOV.U32 R38, RZ, RZ, R3 ;  /* 0x000000ffff267224 */ /* 0x000fe200078e0003 */
[----:B------:R-:W-:Y:S01]  /*1c50*/  LOP3.LUT R31, R10, 0x2e, RZ, 0xfc, !PT ;  /* 0x0000002e0a1f7812 */ /* 0x000fe200078efcff */
[----:B------:R-:W-:Y:S01]  /*1c60*/  @!P1 IMAD.MOV R34, RZ, RZ, -R34 ;  /* 0x000000ffff229224 */ /* 0x000fe200078e0a22 */
[----:B------:R-:W-:Y:S01]  /*1c70*/  ISETP.GE.AND P1, PT, R37, RZ, PT ;  /* 0x000000ff2500720c */ /* 0x000fe20003f26270 */
[----:B------:R-:W-:Y:S01]  /*1c80*/  @!P3 IMAD.MOV R38, RZ, RZ, -R38 ;  /* 0x000000ffff26b224 */ /* 0x000fe200078e0a26 */
[----:B------:R-:W-:Y:S01]  /*1c90*/  ISETP.GT.U32.AND P3, PT, R0, R29, PT ;  /* 0x0000001d0000720c */ /* 0x000fe20003f64070 */
[----:B------:R-:W-:Y:S01]  /*1ca0*/  IMAD.HI.U32 R3, R9, R39, RZ ;  /* 0x0000002709037227 */ /* 0x000fe200078e00ff */
[----:B------:R-:W-:-:S03]  /*1cb0*/  IABS R33, R31 ;  /* 0x0000001f00217213 */ /* 0x000fc60000000000 */
[--C-:B------:R-:W-:Y:S01]  /*1cc0*/  @!P6 IMAD.IADD R13, R13, 0x1, -R0.reuse ;  /* 0x000000010d0de824 */ /* 0x100fe200078e0a00 */
[C---:B------:R-:W-:Y:S01]  /*1cd0*/  ISETP.GT.U32.AND P6, PT, R0.reuse, R11, PT ;  /* 0x0000000b0000720c */ /* 0x040fe20003fc4070 */
[----:B------:R-:W-:Y:S02]  /*1ce0*/  @!P0 IMAD.IADD R27, R27, 0x1, -R0 ;  /* 0x000000011b1b8824 */ /* 0x000fe400078e0a00 */
[----:B------:R-:W-:Y:S02]  /*1cf0*/  IMAD.MOV.U32 R36, RZ, RZ, R13 ;  /* 0x000000ffff247224 */ /* 0x000fe400078e000d */
[----:B------:R-:W-:Y:S01]  /*1d00*/  IMAD.HI.U32 R13, R9, R33, RZ ;  /* 0x00000021090d7227 */ /* 0x000fe200078e00ff */
[C---:B------:R-:W-:Y:S02]  /*1d10*/  ISETP.GT.U32.AND P0, PT, R0.reuse, R27, PT ;  /* 0x0000001b0000720c */ /* 0x040fe40003f04070 */
[----:B------:R-:W-:Y:S01]  /*1d20*/  @!P3 IADD3 R29, PT, PT, R29, -R0, RZ ;  /* 0x800000001d1db210 */ /* 0x000fe20007ffe0ff */
[----:B------:R-:W-:Y:S01]  /*1d30*/  @!P2 IMAD.MOV R36, RZ, RZ, -R36 ;  /* 0x000000ffff24a224 */ /* 0x000fe200078e0a24 */
[----:B------:R-:W-:Y:S01]  /*1d40*/  ISETP.GE.AND P2, PT, R31, RZ, PT ;  /* 0x000000ff1f00720c */ /* 0x000fe20003f46270 */
[----:B------:R-:W-:Y:S01]  /*1d50*/  IMAD.HI.U32 R31, R9, R35, RZ ;  /* 0x00000023091f7227 */ /* 0x000fe200078e00ff */
[----:B------:R-:W-:-:S02]  /*1d60*/  ISETP.GT.U32.AND P3, PT, R0, R29, PT ;  /* 0x0000001d0000720c */ /* 0x000fc40003f64070 */
[----:B------:R-:W-:Y:S01]  /*1d70*/  @!P6 IADD3 R11, PT, PT, R11, -R0, RZ ;  /* 0x800000000b0be210 */ /* 0x000fe20007ffe0ff */
[----:B------:R-:W-:Y:S02]  /*1d80*/  IMAD.MOV R13, RZ, RZ, -R13 ;  /* 0x000000ffff0d7224 */ /* 0x000fe400078e0a0d */
[----:B------:R-:W-:Y:S01]  /*1d90*/  IMAD.MOV R37, RZ, RZ, -R31 ;  /* 0x000000ffff257224 */ /* 0x000fe200078e0a1f */
[C---:B------:R-:W-:Y:S01]  /*1da0*/  ISETP.GT.U32.AND P6, PT, R0.reuse, R11, PT ;  /* 0x0000000b0000720c */ /* 0x040fe20003fc4070 */
[C---:B------:R-:W-:Y:S02]  /*1db0*/  IMAD R31, R0.reuse, R13, R33 ;  /* 0x0000000d001f7224 */ /* 0x040fe400078e0221 */
[C---:B------:R-:W-:Y:S01]  /*1dc0*/  IMAD R33, R0.reuse, R37, R35 ;  /* 0x0000002500217224 */ /* 0x040fe200078e0223 */
[----:B------:R-:W-:Y:S01]  /*1dd0*/  IABS R37, R50 ;  /* 0x0000003200257213 */ /* 0x000fe20000000000 */
[--C-:B------:R-:W-:Y:S01]  /*1de0*/  @!P0 IMAD.IADD R27, R27, 0x1, -R0.reuse ;  /* 0x000000011b1b8824 */ /* 0x100fe200078e0a00 */
[C---:B------:R-:W-:Y:S01]  /*1df0*/  ISETP.GT.U32.AND P0, PT, R0.reuse, R31, PT ;  /* 0x0000001f0000720c */ /* 0x040fe20003f04070 */
[----:B------:R-:W-:Y:S01]  /*1e00*/  @!P3 IMAD.IADD R29, R29, 0x1, -R0 ;  /* 0x000000011d1db824 */ /* 0x000fe200078e0a00 */
[----:B------:R-:W-:Y:S01]  /*1e10*/  ISETP.GT.U32.AND P3, PT, R0, R33, PT ;  /* 0x000000210000720c */ /* 0x000fe20003f64070 */
[----:B------:R-:W-:-:S02]  /*1e20*/  IMAD.MOV R3, RZ, RZ, -R3 ;  /* 0x000000ffff037224 */ /* 0x000fc400078e0a03 */
[----:B------:R-:W-:-:S04]  /*1e30*/  IMAD.HI.U32 R13, R9, R40, RZ ;  /* 0x00000028090d7227 */ /* 0x000fc800078e00ff */
[C---:B------:R-:W-:Y:S02]  /*1e40*/  IMAD R35, R0.reuse, R3, R39 ;  /* 0x0000000300237224 */ /* 0x040fe400078e0227 */
[----:B------:R-:W-:Y:S02]  /*1e50*/  IMAD.MOV.U32 R39, RZ, RZ, R37 ;  /* 0x000000ffff277224 */ /* 0x000fe400078e0025 */
[--C-:B------:R-:W-:Y:S02]  /*1e60*/  @!P0 IMAD.IADD R31, R31, 0x1, -R0.reuse ;  /* 0x000000011f1f8824 */ /* 0x100fe400078e0a00 */
[--C-:B------:R-:W-:Y:S02]  /*1e70*/  @!P3 IMAD.IADD R33, R33, 0x1, -R0.reuse ;  /* 0x000000012121b824 */ /* 0x100fe400078e0a00 */
[----:B------:R-:W-:Y:S01]  /*1e80*/  IMAD.HI.U32 R3, R9, R39, RZ ;  /* 0x0000002709037227 */ /* 0x000fe200078e00ff */
[C---:B------:R-:W-:Y:S02]  /*1e90*/  ISETP.GT.U32.AND P0, PT, R0.reuse, R31, PT ;  /* 0x0000001f0000720c */ /* 0x040fe40003f04070 */
[----:B------:R-:W-:Y:S01]  /*1ea0*/  ISETP.GT.U32.AND P3, PT, R0, R33, PT ;  /* 0x000000210000720c */ /* 0x000fe20003f64070 */
[----:B------:R-:W-:Y:S01]  /*1eb0*/  @!P6 IMAD.IADD R11, R11, 0x1, -R0 ;  /* 0x000000010b0be824 */ /* 0x000fe200078e0a00 */
[----:B------:R-:W-:Y:S01]  /*1ec0*/  ISETP.GE.AND P6, PT, R41, RZ, PT ;  /* 0x000000ff2900720c */ /* 0x000fe20003fc6270 */
[----:B------:R-:W-:Y:S01]  /*1ed0*/  IMAD.MOV R13, RZ, RZ, -R13 ;  /* 0x000000ffff0d7224 */ /* 0x000fe200078e0a0d */
[----:B------:R-:W-:Y:S01]  /*1ee0*/  IABS R41, R51 ;  /* 0x0000003300297213 */ /* 0x000fe20000000000 */
[----:B------:R-:W-:-:S02]  /*1ef0*/  IMAD.MOV R3, RZ, RZ, -R3 ;  /* 0x000000ffff037224 */ /* 0x000fc400078e0a03 */
[C---:B------:R-:W-:Y:S02]  /*1f00*/  IMAD R37, R0.reuse, R13, R40 ;  /* 0x0000000d00257224 */ /* 0x040fe400078e0228 */
[C---:B------:R-:W-:Y:S02]  /*1f10*/  IMAD R39, R0.reuse, R3, R39 ;  /* 0x0000000300277224 */ /* 0x040fe400078e0227 */
[----:B------:R-:W-:Y:S01]  /*1f20*/  @!P0 IMAD.IADD R31, R31, 0x1, -R0 ;  /* 0x000000011f1f8824 */ /* 0x000fe200078e0a00 */
[----:B------:R-:W-:Y:S01]  /*1f30*/  ISETP.GT.U32.AND P0, PT, R0, R35, PT ;  /* 0x000000230000720c */ /* 0x000fe20003f04070 */
[----:B------:R-:W-:-:S04]  /*1f40*/  IMAD.HI.U32 R3, R9, R41, RZ ;  /* 0x0000002909037227 */ /* 0x000fc800078e00ff */
[----:B------:R-:W-:Y:S01]  /*1f50*/  @!P3 IMAD.IADD R33, R33, 0x1, -R0 ;  /* 0x000000012121b824 */ /* 0x000fe200078e0a00 */
[----:B------:R-:W-:Y:S01]  /*1f60*/  ISETP.GT.U32.AND P3, PT, R0, R37, PT ;  /* 0x000000250000720c */ /* 0x000fe20003f64070 */
[----:B------:R-:W-:Y:S02]  /*1f70*/  IMAD.MOV R3, RZ, RZ, -R3 ;  /* 0x000000ffff037224 */ /* 0x000fe400078e0a03 */
[----:B------:R-:W-:-:S04]  /*1f80*/  IMAD.HI.U32 R10, R9, R43, RZ ;  /* 0x0000002b090a7227 */ /* 0x000fc800078e00ff */
[----:B------:R-:W-:Y:S01]  /*1f90*/  IMAD R41, R0, R3, R41 ;  /* 0x0000000300297224 */ /* 0x000fe200078e0229 */
[----:B------:R-:W-:Y:S01]  /*1fa0*/  LOP3.LUT R3, R54, 0x7f, RZ, 0xc0, !PT ;  /* 0x0000007f36037812 */ /* 0x000fe200078ec0ff */
[----:B------:R-:W-:Y:S01]  /*1fb0*/  IMAD.HI.U32 R9, R9, R45, RZ ;  /* 0x0000002d09097227 */ /* 0x000fe200078e00ff */
[----:B------:R-:W-:-:S03]  /*1fc0*/  IADD3 R10, PT, PT, -R10, RZ, RZ ;  /* 0x000000ff0a0a7210 */ /* 0x000fc60007ffe1ff */
[--C-:B------:R-:W-:Y:S01]  /*1fd0*/  @!P0 IMAD.IADD R35, R35, 0x1, -R0.reuse ;  /* 0x0000000123238824 */ /* 0x100fe200078e0a00 */
[----:B------:R-:W-:Y:S01]  /*1fe0*/  ISETP.GT.U32.AND P0, PT, R0, R39, PT ;  /* 0x000000270000720c */ /* 0x000fe20003f04070 */
[----:B------:R-:W-:Y:S02]  /*1ff0*/  IMAD.MOV R9, RZ, RZ, -R9 ;  /* 0x000000ffff097224 */ /* 0x000fe400078e0a09 */
[----:B------:R-:W-:Y:S02]  /*2000*/  IMAD R57, R8, 0x200, R3 ;  /* 0x0000020008397824 */ /* 0x000fe400078e0203 */
[----:B------:R-:W-:Y:S01]  /*2010*/  @!P3 IMAD.IADD R37, R37, 0x1, -R0 ;  /* 0x000000012525b824 */ /* 0x000fe200078e0a00 */
[C---:B------:R-:W-:Y:S01]  /*2020*/  ISETP.GT.U32.AND P3, PT, R0.reuse, R41, PT ;  /* 0x000000290000720c */ /* 0x040fe20003f64070 */
[----:B------:R-:W-:Y:S01]  /*2030*/  IMAD R45, R0, R9, R45 ;  /* 0x00000009002d7224 */ /* 0x000fe200078e022d */
[----:B------:R-:W-:Y:S01]  /*2040*/  IABS R9, R57 ;  /* 0x0000003900097213 */ /* 0x000fe20000000000 */
[C---:B------:R-:W-:Y:S01]  /*2050*/  VIADD R56, R57.reuse, 0x80 ;  /* 0x0000008039387836 */ /* 0x040fe20000000000 */
[----:B------:R-:W-:Y:S01]  /*2060*/  STL [R1+0x9f0], R57 ;  /* 0x0009f03901007387 */ /* 0x000fe20000100800 */
[----:B------:R-:W-:-:S02]  /*2070*/  VIADD R55, R57, 0x100 ;  /* 0x0000010039377836 */ /* 0x000fc40000000000 */
[----:B------:R-:W-:Y:S01]  /*2080*/  IMAD.HI.U32 R8, R7, R9, RZ ;  /* 0x0000000907087227 */ /* 0x000fe200078e00ff */
[----:B------:R-:W-:Y:S01]  /*2090*/  IABS R13, R56 ;  /* 0x00000038000d7213 */ /* 0x000fe20000000000 */
[----:B------:R-:W-:Y:S01]  /*20a0*/  STL [R1+0xa40], R56 ;  /* 0x000a403801007387 */ /* 0x000fe20000100800 */
[----:B------:R-:W-:Y:S01]  /*20b0*/  IABS R42, R55 ;  /* 0x00000037002a7213 */ /* 0x000fe20000000000 */
[--C-:B------:R-:W-:Y:S01]  /*20c0*/  @!P0 IMAD.IADD R39, R39, 0x1, -R0.reuse ;  /* 0x0000000127278824 */ /* 0x100fe200078e0a00 */
[----:B------:R-:W-:Y:S01]  /*20d0*/  IADD3 R8, PT, PT, -R8, RZ, RZ ;  /* 0x000000ff08087210 */ /* 0x000fe20007ffe1ff */
[----:B------:R-:W-:Y:S01]  /*20e0*/  IMAD.MOV.U32 R40, RZ, RZ, R11 ;  /* 0x000000ffff287224 */ /* 0x000fe200078e000b */
[C---:B------:R-:W-:Y:S01]  /*20f0*/  ISETP.GT.U32.AND P0, PT, R0.reuse, R35, PT ;  /* 0x000000230000720c */ /* 0x040fe20003f04070 */
[----:B------:R-:W-:Y:S01]  /*2100*/  VIADD R53, R57, 0x180 ;  /* 0x0000018039357836 */ /* 0x000fe20000000000 */
[----:B------:R-:W-:Y:S01]  /*2110*/  STL [R1+0xa3c], R55 ;  /* 0x000a3c3701007387 */ /* 0x000fe20000100800 */
[----:B------:R-:W-:Y:S01]  /*2120*/  @!P3 IMAD.IADD R41, R41, 0x1, -R0 ;  /* 0x000000012929b824 */ /* 0x000fe200078e0a00 */
[C---:B------:R-:W-:Y:S01]  /*2130*/  ISETP.GT.U32.AND P3, PT, R0.reuse, R37, PT ;  /* 0x000000250000720c */ /* 0x040fe20003f64070 */
[----:B------:R-:W-:Y:S01]  /*2140*/  @!P5 IMAD.MOV R40, RZ, RZ, -R40 ;  /* 0x000000ffff28d224 */ /* 0x000fe200078e0a28 */
[----:B------:R-:W-:Y:S01]  /*2150*/  ISETP.GT.U32.AND P5, PT, R0, R39, PT ;  /* 0x000000270000720c */ /* 0x000fe20003fa4070 */
[----:B------:R-:W-:Y:S01]  /*2160*/  @!P4 IMAD.MOV R27, RZ, RZ, -R27 ;  /* 0x000000ffff1bc224 */ /* 0x000fe200078e0a1b */
[----:B------:R-:W-:Y:S01]  /*2170*/  IABS R44, R53 ;  /* 0x00000035002c7213 */ /* 0x000fe20000000000 */
[----:B------:R-:W-:Y:S01]  /*2180*/  IMAD R9, R2, R8, R9 ;  /* 0x0000000802097224 */ /* 0x000fe200078e0209 */
[C---:B------:R-:W-:Y:S01]  /*2190*/  ISETP.GT.U32.AND P4, PT, R0.reuse, R41, PT ;  /* 0x000000290000720c */ /* 0x040fe20003f84070 */
[----:B------:R-:W-:Y:S01]  /*21a0*/  IMAD R43, R0, R10, R43 ;  /* 0x0000000a002b7224 */ /* 0x000fe200078e022b */
[----:B------:R1:W-:Y:S01]  /*21b0*/  STL [R1+0xa38], R53 ;  /* 0x000a383501007387 */ /* 0x0003e20000100800 */
[----:B------:R-:W-:-:S04]  /*21c0*/  IMAD.HI.U32 R8, R7, R13, RZ ;  /* 0x0000000d07087227 */ /* 0x000fc800078e00ff */
[----:B------:R-:W-:-:S04]  /*21d0*/  IMAD.HI.U32 R10, R7, R42, RZ ;  /* 0x0000002a070a7227 */ /* 0x000fc800078e00ff */
[----:B------:R-:W-:-:S04]  /*21e0*/  IMAD.HI.U32 R7, R7, R44, RZ ;  /* 0x0000002c07077227 */ /* 0x000fc800078e00ff */
[----:B------:R-:W-:Y:S01]  /*21f0*/  IMAD.MOV R8, RZ, RZ, -R8 ;  /* 0x000000ffff087224 */ /* 0x000fe200078e0a08 */
[----:B------:R-:W-:Y:S01]  /*2200*/  IADD3 R47, PT, PT, -R7, RZ, RZ ;  /* 0x000000ff072f7210 */ /* 0x000fe20007ffe1ff */
[--C-:B------:R-:W-:Y:S01]  /*2210*/  @!P0 IMAD.IADD R35, R35, 0x1, -R0.reuse ;  /* 0x0000000123238824 */ /* 0x100fe200078e0a00 */
[----:B------:R-:W-:Y:S01]  /*2220*/  ISETP.GT.U32.AND P0, PT, R0, R43, PT ;  /* 0x0000002b0000720c */ /* 0x000fe20003f04070 */
[----:B------:R-:W-:Y:S02]  /*2230*/  IMAD R7, R2, R8, R13 ;  /* 0x0000000802077224 */ /* 0x000fe400078e020d */
[--C-:B------:R-:W-:Y:S01]  /*2240*/  @!P3 IMAD.IADD R37, R37, 0x1, -R0.reuse ;  /* 0x000000012525b824 */ /* 0x100fe200078e0a00 */
[----:B------:R-:W-:Y:S01]  /*2250*/  ISETP.GT.U32.AND P3, PT, R0, R45, PT ;  /* 0x0000002d0000720c */ /* 0x000fe20003f64070 */
[--C-:B------:R-:W-:Y:S01]  /*2260*/  @!P5 IMAD.IADD R39, R39, 0x1, -R0.reuse ;  /* 0x000000012727d824 */ /* 0x100fe200078e0a00 */
[C---:B------:R-:W-:Y:S01]  /*2270*/  ISETP.GT.U32.AND P5, PT, R2.reuse, R9, PT ;  /* 0x000000090200720c */ /* 0x040fe20003fa4070 */
[----:B------:R-:W-:Y:S01]  /*2280*/  @!P4 IMAD.IADD R41, R41, 0x1, -R0 ;  /* 0x000000012929c824 */ /* 0x000fe200078e0a00 */
[----:B------:R-:W-:Y:S01]  /*2290*/  ISETP.GT.U32.AND P4, PT, R2, R7, PT ;  /* 0x000000070200720c */ /* 0x000fe20003f84070 */
[----:B------:R-:W-:-:S02]  /*22a0*/  IMAD.MOV R11, RZ, RZ, -R10 ;  /* 0x000000ffff0b7224 */ /* 0x000fc400078e0a0a */
[C---:B------:R-:W-:Y:S02]  /*22b0*/  IMAD R13, R2.reuse, R47, R44 ;  /* 0x0000002f020d7224 */ /* 0x040fe400078e022c */
[C---:B------:R-:W-:Y:S02]  /*22c0*/  IMAD R11, R2.reuse, R11, R42 ;  /* 0x0000000b020b7224 */ /* 0x040fe400078e022a */
[----:B------:R-:W-:Y:S01]  /*22d0*/  @!P2 IMAD.MOV R31, RZ, RZ, -R31 ;  /* 0x000000ffff1fa224 */ /* 0x000fe200078e0a1f */
[C---:B------:R-:W-:Y:S01]  /*22e0*/  ISETP.GT.U32.AND P2, PT, R2.reuse, R13, PT ;  /* 0x0000000d0200720c */ /* 0x040fe20003f44070 */
[--C-:B------:R-:W-:Y:S01]  /*22f0*/  @!P0 IMAD.IADD R43, R43, 0x1, -R0.reuse ;  /* 0x000000012b2b8824 */ /* 0x100fe200078e0a00 */
[----:B------:R-:W-:Y:S01]  /*2300*/  ISETP.GT.U32.AND P0, PT, R2, R11, PT ;  /* 0x0000000b0200720c */ /* 0x000fe20003f04070 */
[----:B------:R-:W-:Y:S01]  /*2310*/  @!P3 IMAD.IADD R45, R45, 0x1, -R0 ;  /* 0x000000012d2db824 */ /* 0x000fe200078e0a00 */
[----:B------:R-:W-:Y:S01]  /*2320*/  @!P5 IADD3 R9, PT, PT, R9, -R2, RZ ;  /* 0x800000020909d210 */ /* 0x000fe20007ffe0ff */
[--C-:B------:R-:W-:Y:S01]  /*2330*/  @!P4 IMAD.IADD R7, R7, 0x1, -R2.reuse ;  /* 0x000000010707c824 */ /* 0x100fe200078e0a02 */
[C---:B------:R-:W-:Y:S01]  /*2340*/  ISETP.GT.U32.AND P3, PT, R0.reuse, R43, PT ;  /* 0x0000002b0000720c */ /* 0x040fe20003f64070 */
[----:B------:R-:W-:Y:S01]  /*2350*/  @!P6 IMAD.MOV R33, RZ, RZ, -R33 ;  /* 0x000000ffff21e224 */ /* 0x000fe200078e0a21 */
[----:B------:R-:W-:Y:S01]  /*2360*/  ISETP.GT.U32.AND P5, PT, R0, R45, PT ;  /* 0x0000002d0000720c */ /* 0x000fe20003fa4070 */
[----:B------:R-:W-:Y:S01]  /*2370*/  @!P1 IMAD.MOV R29, RZ, RZ, -R29 ;  /* 0x000000ffff1d9224 */ /* 0x000fe200078e0a1d */
[----:B------:R-:W-:Y:S01]  /*2380*/  ISETP.GT.U32.AND P4, PT, R2, R9, PT ;  /* 0x000000090200720c */ /* 0x000fe20003f84070 */
[----:B----4-:R-:W-:Y:S01]  /*2390*/  IMAD R8, R196, UR5, RZ ;  /* 0x00000005c4087c24 */ /* 0x010fe2000f8e02ff */
[----:B------:R-:W-:Y:S01]  /*23a0*/  ISETP.GE.AND P1, PT, R48, RZ, PT ;  /* 0x000000ff3000720c */ /* 0x000fe20003f26270 */
[----:B------:R-:W-:-:S02]  /*23b0*/  @!P2 IMAD.IADD R13, R13, 0x1, -R2 ;  /* 0x000000010d0da824 */ /* 0x000fc400078e0a02 */
[----:B------:R-:W-:Y:S01]  /*23c0*/  @!P0 IMAD.IADD R11, R11, 0x1, -R2 ;  /* 0x000000010b0b8824 */ /* 0x000fe200078e0a02 */
[C---:B------:R-:W-:Y:S02]  /*23d0*/  ISETP.GT.U32.AND P0, PT, R2.reuse, R7, PT ;  /* 0x000000070200720c */ /* 0x040fe40003f04070 */
[C---:B------:R-:W-:Y:S01]  /*23e0*/  ISETP.GT.U32.AND P2, PT, R2.reuse, R13, PT ;  /* 0x0000000d0200720c */ /* 0x040fe20003f44070 */
[--C-:B------:R-:W-:Y:S01]  /*23f0*/  @!P3 IMAD.IADD R43, R43, 0x1, -R0.reuse ;  /* 0x000000012b2bb824 */ /* 0x100fe200078e0a00 */
[----:B------:R-:W-:Y:S01]  /*2400*/  ISETP.GT.U32.AND P6, PT, R2, R11, PT ;  /* 0x0000000b0200720c */ /* 0x000fe20003fc4070 */
[----:B------:R-:W-:Y:S01]  /*2410*/  @!P5 IMAD.IADD R45, R45, 0x1, -R0 ;  /* 0x000000012d2dd824 */ /* 0x000fe200078e0a00 */
[----:B------:R-:W-:Y:S01]  /*2420*/  ISETP.GE.AND P5, PT, R50, RZ, PT ;  /* 0x000000ff3200720c */ /* 0x000fe20003fa6270 */
[----:B------:R-:W-:Y:S01]  /*2430*/  @!P4 IMAD.IADD R9, R9, 0x1, -R2 ;  /* 0x000000010909c824 */ /* 0x000fe200078e0a02 */
[----:B------:R-:W-:Y:S01]  /*2440*/  ISETP.GE.AND P4, PT, R51, RZ, PT ;  /* 0x000000ff3300720c */ /* 0x000fe20003f86270 */
[----:B------:R-:W-:Y:S01]  /*2450*/  @!P1 IMAD.MOV R35, RZ, RZ, -R35 ;  /* 0x000000ffff239224 */ /* 0x000fe200078e0a23 */
[----:B------:R-:W-:-:S02]  /*2460*/  ISETP.GE.AND P3, PT, R49, RZ, PT ;  /* 0x000000ff3100720c */ /* 0x000fc40003f66270 */
[----:B------:R-:W-:Y:S01]  /*2470*/  ISETP.NE.AND P1, PT, R5, RZ, PT ;  /* 0x000000ff0500720c */ /* 0x000fe20003f25270 */
[--C-:B------:R-:W-:Y:S01]  /*2480*/  @!P0 IMAD.IADD R7, R7, 0x1, -R2.reuse ;  /* 0x0000000107078824 */ /* 0x100fe200078e0a02 */
[----:B------:R-:W-:Y:S01]  /*2490*/  ISETP.GE.AND P0, PT, R52, RZ, PT ;  /* 0x000000ff3400720c */ /* 0x000fe20003f06270 */
[----:B------:R-:W-:Y:S01]  /*24a0*/  @!P2 IMAD.IADD R13, R13, 0x1, -R2 ;  /* 0x000000010d0da824 */ /* 0x000fe200078e0a02 */
[----:B------:R-:W-:Y:S02]  /*24b0*/  ISETP.GE.AND P2, PT, R57, RZ, PT ;  /* 0x000000ff3900720c */ /* 0x000fe40003f46270 */
[----:B------:R-:W-:Y:S01]  /*24c0*/  @!P6 IADD3 R11, PT, PT, R11, -R2, RZ ;  /* 0x800000020b0be210 */ /* 0x000fe20007ffe0ff */
[----:B------:R-:W-:Y:S01]  /*24d0*/  @!P5 IMAD.MOV R39, RZ, RZ, -R39 ;  /* 0x000000ffff27d224 */ /* 0x000fe200078e0a27 */
[----:B------:R-:W-:Y:S01]  /*24e0*/  ISETP.GE.AND P6, PT, R46, RZ, PT ;  /* 0x000000ff2e00720c */ /* 0x000fe20003fc6270 */
[----:B------:R-:W-:Y:S01]  /*24f0*/  @!P4 IMAD.MOV R41, RZ, RZ, -R41 ;  /* 0x000000ffff29c224 */ /* 0x000fe200078e0a29 */
[----:B------:R-:W-:Y:S01]  /*2500*/  ISETP.GE.AND P4, PT, R55, RZ, PT ;  /* 0x000000ff3700720c */ /* 0x000fe20003f86270 */
[----:B------:R-:W-:Y:S01]  /*2510*/  @!P3 IMAD.MOV R37, RZ, RZ, -R37 ;  /* 0x000000ffff25b224 */ /* 0x000fe200078e0a25 */
[----:B------:R-:W-:-:S02]  /*2520*/  ISETP.GE.AND P5, PT, R53, RZ, PT ;  /* 0x000000ff3500720c */ /* 0x000fc40003fa6270 */
[----:B------:R-:W-:Y:S01]  /*2530*/  ISETP.GE.AND P3, PT, R56, RZ, PT ;  /* 0x000000ff3800720c */ /* 0x000fe20003f66270 */
[----:B------:R-:W-:Y:S01]  /*2540*/  @!P0 IMAD.MOV R43, RZ, RZ, -R43 ;  /* 0x000000ffff2b8224 */ /* 0x000fe200078e0a2b */
[----:B------:R-:W-:Y:S01]  /*2550*/  ISETP.NE.AND P0, PT, R4, RZ, PT ;  /* 0x000000ff0400720c */ /* 0x000fe20003f05270 */
[----:B------:R-:W-:Y:S01]  /*2560*/  @!P2 IMAD.MOV R9, RZ, RZ, -R9 ;  /* 0x000000ffff09a224 */ /* 0x000fe200078e0a09 */
[----:B------:R-:W-:Y:S02]  /*2570*/  LOP3.LUT R4, RZ, R4, RZ, 0x33, !PT ;  /* 0x00000004ff047212 */ /* 0x000fe400078e33ff */
[----:B------:R-:W-:Y:S01]  /*2580*/  LOP3.LUT R5, RZ, R5, RZ, 0x33, !PT ;  /* 0x00000005ff057212 */ /* 0x000fe200078e33ff */
[----:B------:R-:W-:Y:S01]  /*2590*/  @!P6 IMAD.MOV R45, RZ, RZ, -R45 ;  /* 0x000000ffff2de224 */ /* 0x000fe200078e0a2d */
[----:B------:R-:W-:Y:S01]  /*25a0*/  SEL R0, R4, R9, !P0 ;  /* 0x0000000904007207 */ /* 0x000fe20004000000 */
[----:B------:R-:W-:Y:S01]  /*25b0*/  @!P4 IMAD.MOV R11, RZ, RZ, -R11 ;  /* 0x000000ffff0bc224 */ /* 0x000fe200078e0a0b */
[C---:B------:R-:W-:Y:S01]  /*25c0*/  SEL R12, R5.reuse, R12, !P1 ;  /* 0x0000000c050c7207 */ /* 0x040fe20004800000 */
[----:B------:R-:W-:Y:S01]  /*25d0*/  @!P5 IMAD.MOV R13, RZ, RZ, -R13 ;  /* 0x000000ffff0dd224 */ /* 0x000fe200078e0a0d */
[----:B------:R-:W-:Y:S01]  /*25e0*/  SEL R14, R5, R14, !P1 ;  /* 0x0000000e050e7207 */ /* 0x000fe20004800000 */
[----:B------:R-:W-:Y:S01]  /*25f0*/  IMAD R0, R0, UR6, RZ ;  /* 0x0000000600007c24 */ /* 0x000fe2000f8e02ff */
[----:B------:R-:W-:Y:S01]  /*2600*/  @!P3 IADD3 R7, PT, PT, -R7, RZ, RZ ;  /* 0x000000ff0707b210 */ /* 0x000fe20007ffe1ff */
[----:B------:R-:W-:Y:S01]  /*2610*/  VIADD R9, R188, 0xffffffff ;  /* 0xffffffffbc097836 */ /* 0x000fe20000000000 */
[----:B------:R-:W-:-:S02]  /*2620*/  SEL R16, R5, R16, !P1 ;  /* 0x0000001005107207 */ /* 0x000fc40004800000 */
[C---:B------:R-:W-:Y:S02]  /*2630*/  SEL R15, R5.reuse, R15, !P1 ;  /* 0x0000000f050f7207 */ /* 0x040fe40004800000 */
[C---:B------:R-:W-:Y:S02]  /*2640*/  SEL R18, R5.reuse, R18, !P1 ;  /* 0x0000001205127207 */ /* 0x040fe40004800000 */
[C---:B------:R-:W-:Y:S02]  /*2650*/  SEL R17, R5.reuse, R17, !P1 ;  /* 0x0000001105117207 */ /* 0x040fe40004800000 */
[C---:B------:R-:W-:Y:S02]  /*2660*/  SEL R20, R5.reuse, R20, !P1 ;  /* 0x0000001405147207 */ /* 0x040fe40004800000 */
[C---:B------:R-:W-:Y:S02]  /*2670*/  SEL R22, R5.reuse, R22, !P1 ;  /* 0x0000001605167207 */ /* 0x040fe40004800000 */
[----:B------:R-:W-:-:S02]  /*2680*/  SEL R10, R5, R19, !P1 ;  /* 0x00000013050a7207 */ /* 0x000fc40004800000 */
[C---:B------:R-:W-:Y:S01]  /*2690*/  SEL R24, R5.reuse, R24, !P1 ;  /* 0x0000001805187207 */ /* 0x040fe20004800000 */
[----:B------:R-:W-:Y:S01]  /*26a0*/  IMAD R19, R22, UR11, RZ ;  /* 0x0000000b16137c24 */ /* 0x000fe2000f8e02ff */
[C---:B------:R-:W-:Y:S02]  /*26b0*/  SEL R26, R5.reuse, R26, !P1 ;  /* 0x0000001a051a7207 */ /* 0x040fe40004800000 */
[C---:B------:R-:W-:Y:S01]  /*26c0*/  SEL R42, R5.reuse, R21, !P1 ;  /* 0x00000015052a7207 */ /* 0x040fe20004800000 */
[----:B------:R-:W-:Y:S01]  /*26d0*/  IMAD R21, R10, UR11, RZ ;  /* 0x0000000b0a157c24 */ /* 0x000fe2000f8e02ff */
[C---:B------:R-:W-:Y:S01]  /*26e0*/  SEL R44, R5.reuse, R23, !P1 ;  /* 0x00000017052c7207 */ /* 0x040fe20004800000 */
[----:B------:R-:W-:Y:S01]  /*26f0*/  IMAD R23, R24, UR11, RZ ;  /* 0x0000000b18177c24 */ /* 0x000fe2000f8e02ff */
[C---:B------:R-:W-:Y:S02]  /*2700*/  SEL R28, R5.reuse, R28, !P1 ;  /* 0x0000001c051c7207 */ /* 0x040fe40004800000 */
[----:B------:R-:W-:-:S02]  /*2710*/  SEL R30, R5, R30, !P1 ;  /* 0x0000001e051e7207 */ /* 0x000fc40004800000 */
[C---:B------:R-:W-:Y:S02]  /*2720*/  SEL R32, R5.reuse, R32, !P1 ;  /* 0x0000002005207207 */ /* 0x040fe40004800000 */
[C---:B------:R-:W-:Y:S01]  /*2730*/  SEL R46, R5.reuse, R25, !P1 ;  /* 0x00000019052e7207 */ /* 0x040fe20004800000 */
[----:B------:R-:W-:Y:S01]  /*2740*/  IMAD R25, R26, UR11, RZ ;  /* 0x0000000b1a197c24 */ /* 0x000fe2000f8e02ff */
[C---:B------:R-:W-:Y:S02]  /*2750*/  SEL R34, R5.reuse, R34, !P1 ;  /* 0x0000002205227207 */ /* 0x040fe40004800000 */
[C---:B------:R-:W-:Y:S02]  /*2760*/  SEL R36, R5.reuse, R36, !P1 ;  /* 0x0000002405247207 */ /* 0x040fe40004800000 */
[C---:B------:R-:W-:Y:S02]  /*2770*/  SEL R38, R5.reuse, R38, !P1 ;  /* 0x0000002605267207 */ /* 0x040fe40004800000 */
[----:B------:R-:W-:-:S02]  /*2780*/  SEL R40, R5, R40, !P1 ;  /* 0x0000002805287207 */ /* 0x000fc40004800000 */
[C---:B------:R-:W-:Y:S01]  /*2790*/  SEL R47, R5.reuse, R27, !P1 ;  /* 0x0000001b052f7207 */ /* 0x040fe20004800000 */
[----:B------:R-:W-:Y:S01]  /*27a0*/  IMAD R27, R42, UR11, RZ ;  /* 0x0000000b2a1b7c24 */ /* 0x000fe2000f8e02ff */
[C---:B------:R-:W-:Y:S01]  /*27b0*/  SEL R49, R5.reuse, R29, !P1 ;  /* 0x0000001d05317207 */ /* 0x040fe20004800000 */
[----:B------:R-:W-:Y:S01]  /*27c0*/  IMAD R29, R44, UR11, RZ ;  /* 0x0000000b2c1d7c24 */ /* 0x000fe2000f8e02ff */
[C---:B------:R-:W-:Y:S01]  /*27d0*/  SEL R51, R5.reuse, R31, !P1 ;  /* 0x0000001f05337207 */ /* 0x040fe20004800000 */
[----:B------:R-:W-:Y:S01]  /*27e0*/  IMAD R31, R28, UR17, RZ ;  /* 0x000000111c1f7c24 */ /* 0x000fe2000f8e02ff */
[C---:B-1----:R-:W-:Y:S01]  /*27f0*/  SEL R53, R5.reuse, R33, !P1 ;  /* 0x0000002105357207 */ /* 0x042fe20004800000 */
[----:B------:R-:W-:Y:S01]  /*2800*/  IMAD R33, R30, UR18, RZ ;  /* 0x000000121e217c24 */ /* 0x000fe2000f8e02ff */
[C---:B------:R-:W-:Y:S01]  /*2810*/  SEL R55, R5.reuse, R35, !P1 ;  /* 0x0000002305377207 */ /* 0x040fe20004800000 */
[----:B------:R-:W-:Y:S01]  /*2820*/  IMAD R35, R32, UR19, RZ ;  /* 0x0000001320237c24 */ /* 0x000fe2000f8e02ff */
[C---:B------:R-:W-:Y:S01]  /*2830*/  SEL R57, R5.reuse, R37, !P1 ;  /* 0x0000002505397207 */ /* 0x040fe20004800000 */
[----:B------:R-:W-:Y:S01]  /*2840*/  IMAD R37, R46, UR22, RZ ;  /* 0x000000162e257c24 */ /* 0x000fe2000f8e02ff */
[C---:B------:R-:W-:Y:S01]  /*2850*/  SEL R48, R5.reuse, R39, !P1 ;  /* 0x0000002705307207 */ /* 0x040fe20004800000 */
[----:B-----5:R-:W-:Y:S01]  /*2860*/  IMAD R39, R34, UR23, RZ ;  /* 0x0000001722277c24 */ /* 0x020fe2000f8e02ff */
[----:B------:R-:W-:Y:S01]  /*2870*/  SEL R61, R5, R41, !P1 ;  /* 0x00000029053d7207 */ /* 0x000fe20004800000 */
[----:B------:R-:W-:Y:S01]  /*2880*/  IMAD R49, R49, UR28, RZ ;  /* 0x0000001c31317c24 */ /* 0x000fe2000f8e02ff */
[C---:B------:R-:W-:Y:S01]  /*2890*/  SEL R63, R5.reuse, R43, !P1 ;  /* 0x0000002b053f7207 */ /* 0x040fe20004800000 */
[----:B------:R-:W-:Y:S01]  /*28a0*/  IMAD R43, R38, UR25, RZ ;  /* 0x00000019262b7c24 */ /* 0x000fe2000f8e02ff */
[C---:B------:R-:W-:Y:S01]  /*28b0*/  SEL R65, R5.reuse, R45, !P1 ;  /* 0x0000002d05417207 */ /* 0x040fe20004800000 */
[----:B------:R-:W-:Y:S01]  /*28c0*/  IMAD R45, R40, UR26, RZ ;  /* 0x0000001a282d7c24 */ /* 0x000fe2000f8e02ff */
[----:B------:R-:W-:Y:S01]  /*28d0*/  SEL R2, R5, R6, !P1 ;  /* 0x0000000605027207 */ /* 0x000fe20004800000 */
[----:B------:R-:W-:Y:S01]  /*28e0*/  IMAD R47, R47, UR27, RZ ;  /* 0x0000001b2f2f7c24 */ /* 0x000fe2000f8e02ff */
[C---:B------:R-:W-:Y:S01]  /*28f0*/  SEL R7, R4.reuse, R7, !P0 ;  /* 0x0000000704077207 */ /* 0x040fe20004000000 */
[----:B------:R-:W-:Y:S01]  /*2900*/  IMAD R53, R53, UR30, RZ ;  /* 0x0000001e35357c24 */ /* 0x000fe2000f8e02ff */
[----:B------:R-:W-:Y:S01]  /*2910*/  SEL R5, R4, R11, !P0 ;  /* 0x0000000b04057207 */ /* 0x000fe20004000000 */
[----:B------:R-:W-:Y:S01]  /*2920*/  VIADD R11, R188, 0xfffffffe ;  /* 0xfffffffebc0b7836 */ /* 0x000fe20000000000 */
[----:B------:R-:W-:Y:S01]  /*2930*/  SEL R6, R4, R13, !P0 ;  /* 0x0000000d04067207 */ /* 0x000fe20004000000 */
[----:B------:R-:W-:Y:S01]  /*2940*/  IMAD R4, R7, UR6, RZ ;  /* 0x0000000607047c24 */ /* 0x000fe2000f8e02ff */
[----:B------:R-:W-:Y:S01]  /*2950*/  LEA R66, P0, R8, UR14, 0x2 ;  /* 0x0000000e08427c11 */ /* 0x000fe2000f8010ff */
[----:B------:R-:W-:Y:S01]  /*2960*/  IMAD R5, R5, UR6, RZ ;  /* 0x0000000605057c24 */ /* 0x000fe2000f8e02ff */
[----:B------:R-:W-:Y:S01]  /*2970*/  USHF.L.U32 UR14, UR4, 0x1, URZ ;  /* 0x00000001040e7899 */ /* 0x000fe200080006ff */
[----:B------:R-:W-:Y:S01]  /*2980*/  IMAD R6, R6, UR6, RZ ;  /* 0x0000000606067c24 */ /* 0x000fe2000f8e02ff */
[----:B------:R-:W-:Y:S01]  /*2990*/  LEA.HI.X.SX32 R70, R8, UR15, 0x2, P0 ;  /* 0x0000000f08467c11 */ /* 0x000fe200080f16ff */
[----:B------:R-:W-:Y:S01]  /*29a0*/  IMAD R7, R14, UR11, RZ ;  /* 0x0000000b0e077c24 */ /* 0x000fe2000f8e02ff */
[----:B------:R-:W-:Y:S01]  /*29b0*/  LEA R226, P0, R0, UR12, 0x2 ;  /* 0x0000000c00e27c11 */ /* 0x000fe2000f8010ff */
[----:B------:R-:W-:Y:S01]  /*29c0*/  IMAD R13, R18, UR11, RZ ;  /* 0x0000000b120d7c24 */ /* 0x000fe2000f8e02ff */
[----:B------:R-:W-:Y:S01]  /*29d0*/  LEA R232, P1, R4, UR12, 0x2 ;  /* 0x0000000c04e87c11 */ /* 0x000fe2000f8210ff */
[----:B------:R-:W1:Y:S01]  /*29e0*/  LDCU UR15, c[0x0][0x3b0] ;  /* 0x00007600ff0f77ac */ /* 0x000e620008000800 */
[----:B------:R-:W-:Y:S01]  /*29f0*/  LEA.HI.X.SX32 R227, R0, UR13, 0x2, P0 ;  /* 0x0000000d00e37c11 */ /* 0x000fe200080f16ff */
[----:B------:R-:W-:Y:S01]  /*2a00*/  VIADD R0, R188, 0xfffffffd ;  /* 0xfffffffdbc007836 */ /* 0x000fe20000000000 */
[----:B------:R-:W-:Y:S01]  /*2a10*/  LEA R238, P2, R5, UR12, 0x2 ;  /* 0x0000000c05ee7c11 */ /* 0x000fe2000f8410ff */
[----:B------:R-:W-:Y:S01]  /*2a20*/  IMAD R51, R51, UR29, RZ ;  /* 0x0000001d33337c24 */ /* 0x000fe2000f8e02ff */
[----:B------:R-:W-:Y:S01]  /*2a30*/  LEA.HI.X.SX32 R233, R4, UR13, 0x2, P1 ;  /* 0x0000000d04e97c11 */ /* 0x000fe200088f16ff */
[----:B------:R-:W-:Y:S01]  /*2a40*/  VIADD R4, R188, 0xfffffffc ;  /* 0xfffffffcbc047836 */ /* 0x000fe20000000000 */
[----:B------:R-:W-:Y:S01]  /*2a50*/  ISETP.GE.U32.AND P4, PT, R0, 0x7fffffbe, PT ;  /* 0x7fffffbe0000780c */ /* 0x000fe20003f86070 */
[----:B------:R-:W-:Y:S01]  /*2a60*/  IMAD R57, R57, UR32, RZ ;  /* 0x0000002039397c24 */ /* 0x000fe2000f8e02ff */
[----:B------:R-:W-:Y:S01]  /*2a70*/  SHF.R.S32.HI R0, RZ, 0x6, R54 ;  /* 0x00000006ff007819 */ /* 0x000fe20000011436 */
[----:B------:R-:W-:Y:S01]  /*2a80*/  IMAD R55, R55, UR31, RZ ;  /* 0x0000001f37377c24 */ /* 0x000fe2000f8e02ff */
[----:B------:R-:W-:Y:S01]  /*2a90*/  LEA.HI.X.SX32 R239, R5, UR13, 0x2, P2 ;  /* 0x0000000d05ef7c11 */ /* 0x000fe200090f16ff */
[----:B------:R-:W-:Y:S01]  /*2aa0*/  VIADD R5, R188, 0xfffffffb ;  /* 0xfffffffbbc057836 */ /* 0x000fe20000000000 */
[----:B------:R-:W-:Y:S01]  /*2ab0*/  SGXT R0, R0, 0x1 ;  /* 0x000000010000781a */ /* 0x000fe20000000200 */
[----:B------:R-:W-:Y:S01]  /*2ac0*/  IMAD R61, R61, UR34, RZ ;  /* 0x000000223d3d7c24 */ /* 0x000fe2000f8e02ff */
[----:B------:R-:W-:Y:S01]  /*2ad0*/  ISETP.GE.U32.AND P2, PT, R9, 0x7fffffc0, PT ;  /* 0x7fffffc00900780c */ /* 0x000fe20003f46070 */
[----:B------:R-:W-:Y:S01]  /*2ae0*/  IMAD R9, R16, UR11, RZ ;  /* 0x0000000b10097c24 */ /* 0x000fe2000f8e02ff */
[----:B------:R-:W-:Y:S01]  /*2af0*/  LOP3.LUT R67, R0, 0x90, RZ, 0xc0, !PT ;  /* 0x0000009000437812 */ /* 0x000fe200078ec0ff */
[----:B------:R-:W-:Y:S01]  /*2b00*/  IMAD R0, R12, UR11, RZ ;  /* 0x0000000b0c007c24 */ /* 0x000fe2000f8e02ff */
[----:B------:R-:W-:Y:S01]  /*2b10*/  ISETP.GE.U32.AND P5, PT, R4, 0x7fffffbd, PT ;  /* 0x7fffffbd0400780c */ /* 0x000fe20003fa6070 */
[----:B-1----:R-:W-:Y:S01]  /*2b20*/  IMAD R2, R2, UR15, RZ ;  /* 0x0000000f02027c24 */ /* 0x002fe2000f8e02ff */
[----:B------:R-:W-:Y:S01]  /*2b30*/  LEA R68, P3, R6, UR12, 0x2 ;  /* 0x0000000c06447c11 */ /* 0x000fe2000f8610ff */
[----:B------:R-:W1:Y:S01]  /*2b40*/  LDCU UR12, c[0x0][0x3b0] ;  /* 0x00007600ff0c77ac */ /* 0x000e620008000800 */
[----:B------:R-:W-:-:S02]  /*2b50*/  LEA R4, P0, R0, R66, 0x2 ;  /* 0x0000004200047211 */ /* 0x000fc400078010ff */
[----:B------:R-:W-:Y:S01]  /*2b60*/  ISETP.GE.U32.AND P6, PT, R5, 0x7fffffbc, PT ;  /* 0x7fffffbc0500780c */ /* 0x000fe20003fc6070 */
[----:B------:R-:W-:Y:S01]  /*2b70*/  USHF.L.U32 UR6, UR16, 0x15, URZ ;  /* 0x0000001510067899 */ /* 0x000fe200080006ff */
[----:B------:R-:W-:Y:S01]  /*2b80*/  LEA.HI.X.SX32 R5, R0, R70, 0x2, P0 ;  /* 0x0000004600057211 */ /* 0x000fe200000f16ff */
[----:B------:R-:W-:Y:S01]  /*2b90*/  IMAD R0, R36, UR24, RZ ;  /* 0x0000001824007c24 */ /* 0x000fe2000f8e02ff */
[-C--:B------:R-:W-:Y:S01]  /*2ba0*/  LEA R8, P0, R9, R66.reuse, 0x2 ;  /* 0x0000004209087211 */ /* 0x080fe200078010ff */
[----:B------:R-:W-:Y:S01]  /*2bb0*/  ULOP3.LUT UR6, UR6, 0x600000, URZ, 0xc0, !UPT ;  /* 0x0060000006067892 */ /* 0x000fe2000f8ec0ff */
[----:B------:R-:W-:Y:S01]  /*2bc0*/  LEA.HI.X.SX32 R69, R6, UR13, 0x2, P3 ;  /* 0x0000000d06457c11 */ /* 0x000fe200098f16ff */
[----:B------:R-:W2:Y:S01]  /*2bd0*/  LDCU UR13, c[0x0][0x3b0] ;  /* 0x00007600ff0d77ac */ /* 0x000ea20008000800 */
[----:B------:R-:W-:Y:S01]  /*2be0*/  ISETP.GE.U32.AND P3, PT, R11, 0x7fffffbf, PT ;  /* 0x7fffffbf0b00780c */ /* 0x000fe20003f66070 */
[----:B------:R-:W-:Y:S01]  /*2bf0*/  IMAD R11, R15, UR11, RZ ;  /* 0x0000000b0f0b7c24 */ /* 0x000fe2000f8e02ff */
[----:B------:R-:W-:Y:S01]  /*2c00*/  LEA R6, P1, R7, R66, 0x2 ;  /* 0x0000004207067211 */ /* 0x000fe200078210ff */
[----:B------:R-:W-:Y:S01]  /*2c10*/  IMAD R15, R17, UR11, RZ ;  /* 0x0000000b110f7c24 */ /* 0x000fe2000f8e02ff */
[----:B------:R-:W-:Y:S01]  /*2c20*/  LEA.HI.X.SX32 R9, R9, R70, 0x2, P0 ;  /* 0x0000004609097211 */ /* 0x000fe200000f16ff */
[----:B------:R-:W-:Y:S01]  /*2c30*/  IMAD R17, R20, UR11, RZ ;  /* 0x0000000b14117c24 */ /* 0x000fe2000f8e02ff */
[----:B------:R-:W-:Y:S01]  /*2c40*/  LEA R12, P0, R13, R66, 0x2 ;  /* 0x000000420d0c7211 */ /* 0x000fe200078010ff */
[----:B-1----:R-:W-:Y:S01]  /*2c50*/  IMAD R63, R63, UR12, RZ ;  /* 0x0000000c3f3f7c24 */ /* 0x002fe2000f8e02ff */
[----:B------:R-:W-:Y:S01]  /*2c60*/  LEA.HI.X.SX32 R7, R7, R70, 0x2, P1 ;  /* 0x0000004607077211 */ /* 0x000fe200008f16ff */
[----:B------:R-:W-:Y:S01]  /*2c70*/  UIADD3 UR11, UPT, UPT, UR10, UR6, URZ ;  /* 0x000000060a0b7290 */ /* 0x000fe2000fffe0ff */
[----:B------:R-:W-:Y:S01]  /*2c80*/  LEA R10, P1, R11, R66, 0x2 ;  /* 0x000000420b0a7211 */ /* 0x000fe200078210ff */
[----:B------:R-:W-:Y:S01]  /*2c90*/  UMOV UR12, 0x1 ;  /* 0x00000001000c7882 */ /* 0x000fe20000000000 */
[----:B------:R-:W-:-:S02]  /*2ca0*/  LEA.HI.X.SX32 R13, R13, R70, 0x2, P0 ;  /* 0x000000460d0d7211 */ /* 0x000fc400000f16ff */
[----:B------:R-:W-:Y:S02]  /*2cb0*/  LEA R16, P0, R17, R66, 0x2 ;  /* 0x0000004211107211 */ /* 0x000fe400078010ff */
[----:B------:R-:W-:Y:S01]  /*2cc0*/  LEA.HI.X.SX32 R11, R11, R70, 0x2, P1 ;  /* 0x000000460b0b7211 */ /* 0x000fe200008f16ff */
[----:B--2---:R-:W-:Y:S01]  /*2cd0*/  IMAD R65, R65, UR13, RZ ;  /* 0x0000000d41417c24 */ /* 0x004fe2000f8e02ff */
[----:B------:R-:W-:Y:S02]  /*2ce0*/  LEA R14, P1, R15, R66, 0x2 ;  /* 0x000000420f0e7211 */ /* 0x000fe400078210ff */
[----:B------:R-:W-:Y:S02]  /*2cf0*/  LEA.HI.X.SX32 R17, R17, R70, 0x2, P0 ;  /* 0x0000004611117211 */ /* 0x000fe400000f16ff */
[----:B------:R-:W-:Y:S02]  /*2d00*/  LEA R20, P0, R21, R66, 0x2 ;  /* 0x0000004215147211 */ /* 0x000fe400078010ff */
[----:B------:R-:W-:-:S02]  /*2d10*/  LEA.HI.X.SX32 R15, R15, R70, 0x2, P1 ;  /* 0x000000460f0f7211 */ /* 0x000fc400008f16ff */
[----:B------:R-:W-:Y:S02]  /*2d20*/  LEA R18, P1, R19, R66, 0x2 ;  /* 0x0000004213127211 */ /* 0x000fe400078210ff */
[----:B------:R-:W-:Y:S02]  /*2d30*/  LEA.HI.X.SX32 R21, R21, R70, 0x2, P0 ;  /* 0x0000004615157211 */ /* 0x000fe400000f16ff */
        /* <DEDUP_REMOVED lines=16> */
[C---:B------:R-:W-:Y:S02]  /*2e40*/  LEA R40, P0, R0.reuse, R66, 0x2 ;  /* 0x0000004200287211 */ /* 0x040fe400078010ff */
[----:B------:R-:W-:Y:S02]  /*2e50*/  LEA.HI.X.SX32 R35, R35, R70, 0x2, P1 ;  /* 0x0000004623237211 */ /* 0x000fe400008f16ff */
[----:B------:R-:W-:Y:S02]  /*2e60*/  LEA R38, P1, R39, R66, 0x2 ;  /* 0x0000004227267211 */ /* 0x000fe400078210ff */
[----:B------:R-:W-:Y:S01]  /*2e70*/  LEA.HI.X.SX32 R41, R0, R70, 0x2, P0 ;  /* 0x0000004600297211 */ /* 0x000fe200000f16ff */
[----:B------:R-:W-:Y:S01]  /*2e80*/  IMAD R0, R48, UR33, RZ ;  /* 0x0000002130007c24 */ /* 0x000fe2000f8e02ff */
        /* <DEDUP_REMOVED lines=23> */
[----:B------:R-:W-:Y:S02]  /*3000*/  LOP3.LUT R67, R67, 0x7c, R244, 0x78, !PT ;  /* 0x0000007c43437812 */ /* 0x000fe400078e78f4 */
[----:B------:R-:W-:Y:S02]  /*3010*/  LEA.HI.X.SX32 R65, R65, R70, 0x2, P0 ;  /* 0x0000004641417211 */ /* 0x000fe400000f16ff */
[----:B------:R-:W-:-:S02]  /*3020*/  LEA R66, P0, R2, R66, 0x2 ;  /* 0x0000004202427211 */ /* 0x000fc400078010ff */
[----:B------:R-:W-:Y:S02]  /*3030*/  LOP3.LUT R252, R67, 0x2000, R252, 0xf8, !PT ;  /* 0x0000200043fc7812 */ /* 0x000fe400078ef8fc */
[-C--:B------:R-:W-:Y:S02]  /*3040*/  LEA.HI.X.SX32 R63, R63, R70.reuse, 0x2, P1 ;  /* 0x000000463f3f7211 */ /* 0x080fe400008f16ff */
[----:B------:R-:W-:Y:S01]  /*3050*/  LEA.HI.X.SX32 R67, R2, R70, 0x2, P0 ;  /* 0x0000004602437211 */ /* 0x000fe200000f16ff */
[----:B------:R-:W-:Y:S01]  /*3060*/  VIADD R2, R188, 0xfffffffa ;  /* 0xfffffffabc027836 */ /* 0x000fe20000000000 */
[----:B------:R-:W-:Y:S01]  /*3070*/  ISETP.NE.U32.AND P1, PT, R3, RZ, PT ;  /* 0x000000ff0300720c */ /* 0x000fe20003f25070 */
[----:B------:R-:W-:-:S12]  /*3080*/  BRA.U UP0, `(.L_x_5) ;  /* 0x0000000100187547 */ /* 0x000fd8000b800000 */
[----:B------:R-:W-:Y:S01]  /*3090*/  ELECT P0, URZ, PT ;  /* 0x0000000000ff782f */ /* 0x000fe20003800000 */
[----:B------:R-:W-:Y:S01]  /*30a0*/  IMAD.MOV.U32 R0, RZ, RZ, 0x1 ;  /* 0x00000001ff007424 */ /* 0x000fe200078e00ff */
[----:B------:R-:W-:Y:S01]  /*30b0*/  UMOV UR6, 0x40 ;  /* 0x0000004000067882 */ /* 0x000fe20000000000 */
[----:B------:R-:W-:Y:S01]  /*30c0*/  UVIRTCOUNT.DEALLOC.SMPOOL 0x80 ;  /* 0x000000800000784c */ /* 0x000fe20000000000 */
[----:B------:R-:W-:-:S09]  /*30d0*/  ULEA UR6, UR9, UR6, 0x18 ;  /* 0x0000000609067291 */ /* 0x000fd2000f8ec0ff */
[----:B------:R1:W-:Y:S03]  /*30e0*/  @P0 STS.U8 [UR6], R0 ;  /* 0x00000000ff000988 */ /* 0x0003e60008000006 */
.L_x_5:
[----:B------:R-:W-:Y:S01]  /*30f0*/  STTM.x64 tmem[UR11], RZ ;  /* 0x000000ff000079ed */ /* 0x000fe2000834000b */
[----:B------:R-:W-:Y:S01]  /*3100*/  STTM.x64 tmem[UR11+0x40], RZ ;  /* 0x000040ff000079ed */ /* 0x000fe2000834000b */
[----:B------:R-:W-:Y:S01]  /*3110*/  STTM.x64 tmem[UR11+0x80], RZ ;  /* 0x000080ff000079ed */ /* 0x000fe2000834000b */
[----:B------:R-:W-:Y:S01]  /*3120*/  STTM.x64 tmem[UR11+0xc0], RZ ;  /* 0x0000c0ff000079ed */ /* 0x000fe2000834000b */
[----:B------:R-:W2:Y:S02]  /*3130*/  FENCE.VIEW.ASYNC.T ;  /* 0x00000000000073c6 */ /* 0x000ea40000000200 */
[----:B--2---:R-:W-:Y:S01]  /*3140*/  VOTEU.ALL UP1, P1 ;  /* 0x0000000000ff7886 */ /* 0x004fe20000820000 */
[----:B------:R2:W-:Y:S01]  /*3150*/  STL.64 [R1+0xd08], R4 ;  /* 0x000d080401007387 */ /* 0x0005e20000100a00 */
[----:B------:R-:W-:Y:S01]  /*3160*/  ISETP.GE.U32.AND P0, PT, R2, 0x7fffffbb, PT ;  /* 0x7fffffbb0200780c */ /* 0x000fe20003f06070 */
[----:B------:R-:W-:Y:S01]  /*3170*/  IMAD.U32 R71, RZ, RZ, UR4 ;  /* 0x00000004ff477e24 */ /* 0x000fe2000f8e00ff */
[----:B------:R-:W-:Y:S01]  /*3180*/  VOTEU.ALL UP2, P1 ;  /* 0x0000000000ff7886 */ /* 0x000fe20000840000 */
[----:B------:R-:W-:-:S04]  /*3190*/  @!UP1 UIADD3 UR18, UPT, UPT, -UR12, 0x100000, URZ ;  /* 0x001000000c129890 */ /* 0x000fc8000fffe1ff */
[----:B------:R-:W-:Y:S02]  /*31a0*/  @!UP1 USHF.L.U32 UR19, UR18, 0xb, URZ ;  /* 0x0000000b12139899 */ /* 0x000fe400080006ff */
[----:B------:R-:W-:Y:S01]  /*31b0*/  @!UP1 USHF.L.U32 UR18, UR18, 0x1, URZ ;  /* 0x0000000112129899 */ /* 0x000fe200080006ff */
[----:B------:R-:W-:Y:S01]  /*31c0*/  STL.64 [R1+0xd00], R12 ;  /* 0x000d000c01007387 */ /* 0x000fe20000100a00 */
[----:B------:R-:W-:-:S04]  /*31d0*/  @!UP1 UIADD3 UR12, UPT, UPT, -UR12, 0x100000, URZ ;  /* 0x001000000c0c9890 */ /* 0x000fc8000fffe1ff */
[----:B------:R-:W-:Y:S02]  /*31e0*/  @!UP1 USHF.L.U32 UR13, UR12, 0xb, URZ ;  /* 0x0000000b0c0d9899 */ /* 0x000fe400080006ff */
[----:B------:R-:W-:Y:S01]  /*31f0*/  @!UP1 USHF.L.U32 UR12, UR12, 0x1, URZ ;  /* 0x000000010c0c9899 */ /* 0x000fe200080006ff */
[----:B------:R-:W-:Y:S01]  /*3200*/  VOTEU.ALL UP1, P1 ;  /* 0x0000000000ff7886 */ /* 0x000fe20000820000 */
[----:B------:R-:W-:Y:S01]  /*3210*/  LEA R2, R3, UR7, 0x2 ;  /* 0x0000000703027c11 */ /* 0x000fe2000f8e10ff */
[----:B------:R-:W-:Y:S01]  /*3220*/  BAR.SYNC.DEFER_BLOCKING 0x0 ;  /* 0x0000000000007b1d */ /* 0x000fe20000010000 */
[C---:B------:R-:W-:Y:S01]  /*3230*/  IMAD.WIDE R214, R71.reuse, 0x4, R226 ;  /* 0x0000000447d67825 */ /* 0x040fe200078e02e2 */
[----:B------:R-:W-:Y:S01]  /*3240*/  UIMAD UR6, UR4, 0x3, URZ ;  /* 0x00000003040678a4 */ /* 0x000fe2000f8e02ff */
[C---:B------:R-:W-:Y:S01]  /*3250*/  IADD3 R70, PT, PT, R188.reuse, -0x1c, RZ ;  /* 0xffffffe4bc467810 */ /* 0x040fe20007ffe0ff */
[----:B------:R-:W-:Y:S01]  /*3260*/  USHF.L.U32 UR9, UR4, 0x2, URZ ;  /* 0x0000000204097899 */ /* 0x000fe200080006ff */
[C---:B------:R-:W-:Y:S01]  /*3270*/  IMAD.WIDE R76, R71.reuse, 0x4, R232 ;  /* 0x00000004474c7825 */ /* 0x040fe200078e02e8 */
[----:B------:R-:W-:Y:S01]  /*3280*/  IADD3 R212, PT, PT, R188, -0x40, RZ ;  /* 0xffffffc0bcd47810 */ /* 0x000fe20007ffe0ff */
[----:B------:R-:W-:Y:S02]  /*3290*/  STL.64 [R1+0xcf8], R20 ;  /* 0x000cf81401007387 */ /* 0x000fe40000100a00 */
[----:B------:R-:W-:-:S02]  /*32a0*/  IMAD.WIDE R74, R71, 0x4, R238 ;  /* 0x00000004474a7825 */ /* 0x000fc400078e02ee */
[----:B------:R-:W-:Y:S02]  /*32b0*/  STL.64 [R1+0xcf0], R28 ;  /* 0x000cf01c01007387 */ /* 0x000fe40000100a00 */
[----:B------:R-:W-:Y:S02]  /*32c0*/  IMAD.WIDE R72, R71, 0x4, R68 ;  /* 0x0000000447487825 */ /* 0x000fe400078e0244 */
[----:B------:R-:W-:Y:S02]  /*32d0*/  STL.64 [R1+0xce8], R36 ;  /* 0x000ce82401007387 */ /* 0x000fe40000100a00 */
[----:B------:R-:W-:Y:S02]  /*32e0*/  IMAD.U32 R71, RZ, RZ, UR14 ;  /* 0x0000000eff477e24 */ /* 0x000fe4000f8e00ff */
[----:B-1----:R-:W-:Y:S01]  /*32f0*/  VIADD R0, R188, 0xfffffff9 ;  /* 0xfffffff9bc007836 */ /* 0x002fe20000000000 */
[----:B------:R-:W-:Y:S01]  /*3300*/  STL.64 [R1+0xce0], R44 ;  /* 0x000ce02c01007387 */ /* 0x000fe20000100a00 */
[----:B------:R-:W-:-:S03]  /*3310*/  IMAD.WIDE R216, R71, 0x4, R226 ;  /* 0x0000000447d87825 */ /* 0x000fc600078e02e2 */
[----:B------:R-:W1:Y:S02]  /*3320*/  FENCE.VIEW.ASYNC.S ;  /* 0x00000000000073c6 */ /* 0x000e640000000000 */
[----:B-1----:R-:W1:Y:S02]  /*3330*/  @!UP1 SYNCS.EXCH.64 URZ, [UR8], UR18 ;  /* 0x0000001208ff95b2 */ /* 0x002e640008000100 */
[----:B-1----:R-:W-:Y:S01]  /*3340*/  BAR.SYNC.DEFER_BLOCKING 0x0 ;  /* 0x0000000000007b1d */ /* 0x002fe20000010000 */
[----:B--2---:R-:W-:-:S04]  /*3350*/  IMAD.WIDE R4, R71, 0x4, R68 ;  /* 0x0000000447047825 */ /* 0x004fc800078e0244 */
[----:B------:R-:W-:Y:S01]  /*3360*/  VIADD R213, R188, 0x3f ;  /* 0x0000003fbcd57836 */ /* 0x000fe20000000000 */
[----:B------:R-:W-:Y:S04]  /*3370*/  STL.64 [R1+0xcd8], R52 ;  /* 0x000cd83401007387 */ /* 0x000fe80000100a00 */
[----:B------:R-:W-:Y:S04]  /*3380*/  STL.64 [R1+0xcd0], R60 ;  /* 0x000cd03c01007387 */ /* 0x000fe80000100a00 */
[----:B------:R1:W-:Y:S04]  /*3390*/  STL.64 [R1+0xcc8], R6 ;  /* 0x000cc80601007387 */ /* 0x0003e80000100a00 */
[----:B------:R-:W-:Y:S04]  /*33a0*/  STL.64 [R1+0xcc0], R14 ;  /* 0x000cc00e01007387 */ /* 0x000fe80000100a00 */
[----:B------:R-:W-:Y:S01]  /*33b0*/  STL.64 [R1+0xcb8], R22 ;  /* 0x000cb81601007387 */ /* 0x000fe20000100a00 */
[----:B------:R2:W3:Y:S03]  /*33c0*/  @!UP2 SYNCS.EXCH.64 URZ, [UR7+0x4c008], UR12 ;  /* 0x04c0080c07ffa5b2 */ /* 0x0004e60008000100 */
[----:B------:R-:W-:Y:S01]  /*33d0*/  STL.64 [R1+0xcb0], R30 ;  /* 0x000cb01e01007387 */ /* 0x000fe20000100a00 */
[----:B-1----:R-:W-:-:S03]  /*33e0*/  IMAD.WIDE R6, R71, 0x4, R238 ;  /* 0x0000000447067825 */ /* 0x002fc600078e02ee */
[----:B------:R-:W-:Y:S04]  /*33f0*/  STL.64 [R1+0xca8], R38 ;  /* 0x000ca82601007387 */ /* 0x000fe80000100a00 */
[----:B------:R-:W-:Y:S01]  /*3400*/  STL.64 [R1+0xca0], R46 ;  /* 0x000ca02e01007387 */ /* 0x000fe20000100a00 */
[----:B--2---:R-:W-:Y:S02]  /*3410*/  UIMAD UR12, UR4, 0x5, URZ ;  /* 0x00000005040c78a4 */ /* 0x004fe4000f8e02ff */
[----:B------:R-:W-:Y:S01]  /*3420*/  UIMAD UR13, UR4, 0x3c, URZ ;  /* 0x0000003c040d78a4 */ /* 0x000fe2000f8e02ff */
[----:B------:R-:W-:Y:S04]  /*3430*/  STL.64 [R1+0xc98], R54 ;  /* 0x000c983601007387 */ /* 0x000fe80000100a00 */
[----:B------:R-:W-:Y:S01]  /*3440*/  STL.64 [R1+0xc90], R62 ;  /* 0x000c903e01007387 */ /* 0x000fe20000100a00 */
[----:B------:R-:W-:-:S03]  /*3450*/  IMAD.U32 R218, RZ, RZ, UR13 ;  /* 0x0000000dffda7e24 */ /* 0x000fc6000f8e00ff */
[----:B------:R1:W-:Y:S04]  /*3460*/  STL.64 [R1+0xc88], R8 ;  /* 0x000c880801007387 */ /* 0x0003e80000100a00 */
[----:B------:R-:W-:Y:S04]  /*3470*/  STL.64 [R1+0xc80], R16 ;  /* 0x000c801001007387 */ /* 0x000fe80000100a00 */
[----:B------:R-:W-:Y:S04]  /*3480*/  STL.64 [R1+0xc78], R24 ;  /* 0x000c781801007387 */ /* 0x000fe80000100a00 */
[----:B------:R-:W-:Y:S01]  /*3490*/  STL.64 [R1+0xc70], R32 ;  /* 0x000c702001007387 */ /* 0x000fe20000100a00 */
[----:B-1----:R-:W-:-:S03]  /*34a0*/  IMAD.WIDE R8, R71, 0x4, R232 ;  /* 0x0000000447087825 */ /* 0x002fc600078e02e8 */
[----:B------:R-:W-:Y:S01]  /*34b0*/  STL.64 [R1+0xc68], R40 ;  /* 0x000c682801007387 */ /* 0x000fe20000100a00 */
[----:B------:R-:W-:Y:S01]  /*34c0*/  IMAD.U32 R71, RZ, RZ, UR6 ;  /* 0x00000006ff477e24 */ /* 0x000fe2000f8e00ff */
[----:B------:R-:W-:Y:S02]  /*34d0*/  UIMAD UR6, UR4, 0x6, URZ ;  /* 0x00000006040678a4 */ /* 0x000fe4000f8e02ff */
[----:B------:R-:W-:Y:S01]  /*34e0*/  STL.64 [R1+0xc60], R48 ;  /* 0x000c603001007387 */ /* 0x000fe20000100a00 */
[----:B------:R-:W-:-:S03]  /*34f0*/  IMAD.WIDE R222, R71, 0x4, R226 ;  /* 0x0000000447de7825 */ /* 0x000fc600078e02e2 */
[----:B------:R-:W-:Y:S04]  /*3500*/  STL.64 [R1+0xc58], R56 ;  /* 0x000c583801007387 */ /* 0x000fe80000100a00 */
[----:B------:R-:W-:Y:S04]  /*3510*/  STL.64 [R1+0xc50], R64 ;  /* 0x000c504001007387 */ /* 0x000fe80000100a00 */
[----:B------:R-:W-:Y:S04]  /*3520*/  STL.64 [R1+0xc48], R10 ;  /* 0x000c480a01007387 */ /* 0x000fe80000100a00 */
[----:B------:R-:W-:Y:S04]  /*3530*/  STL.64 [R1+0xc40], R18 ;  /* 0x000c401201007387 */ /* 0x000fe80000100a00 */
[----:B------:R-:W-:Y:S04]  /*3540*/  STL.64 [R1+0xc38], R26 ;  /* 0x000c381a01007387 */ /* 0x000fe80000100a00 */
[----:B------:R-:W-:Y:S01]  /*3550*/  @!PT LDS RZ, [RZ] ;  /* 0x00000000fffff984 */ /* 0x000fe20000000800 */
[----:B------:R-:W-:Y:S01]  /*3560*/  @!PT LDS RZ, [RZ] ;  /* 0x00000000fffff984 */ /* 0x000fe20000000800 */
[----:B------:R-:W-:Y:S01]  /*3570*/  @!PT LDS RZ, [RZ] ;  /* 0x00000000fffff984 */ /* 0x000fe20000000800 */
[----:B---3--:R-:W-:Y:S04]  /*3580*/  LDGSTS.E [R2], desc[UR20][R226.64], !P2 ;  /* 0x00000000e2027fae */ /* 0x008fe8000d1a1014 */
[----:B------:R-:W-:Y:S04]  /*3590*/  STL.64 [R1+0xc30], R34 ;  /* 0x000c302201007387 */ /* 0x000fe80000100a00 */
[----:B------:R-:W-:Y:S04]  /*35a0*/  LDGSTS.E [R2+0x200], desc[UR20][R232.64], !P2 ;  /* 0x00200000e8027fae */ /* 0x000fe8000d1a1014 */
[----:B------:R-:W-:Y:S04]  /*35b0*/  STL.64 [R1+0xc28], R42 ;  /* 0x000c282a01007387 */ /* 0x000fe80000100a00 */
[----:B------:R-:W-:Y:S04]  /*35c0*/  LDGSTS.E [R2+0x400], desc[UR20][R238.64], !P2 ;  /* 0x00400000ee027fae */ /* 0x000fe8000d1a1014 */
[----:B------:R-:W-:Y:S04]  /*35d0*/  STL.64 [R1+0xc20], R50 ;  /* 0x000c203201007387 */ /* 0x000fe80000100a00 */
[----:B------:R-:W-:Y:S01]  /*35e0*/  LDGSTS.E [R2+0x600], desc[UR20][R68.64], !P2 ;  /* 0x0060000044027fae */ /* 0x000fe2000d1a1014 */
[----:B------:R-:W-:Y:S01]  /*35f0*/  ISETP.GE.U32.AND P2, PT, R0, 0x7fffffba, PT ;  /* 0x7fffffba0000780c */ /* 0x000fe20003f46070 */
[----:B------:R-:W-:-:S02]  /*3600*/  VIADD R0, R188, 0xfffffff8 ;  /* 0xfffffff8bc007836 */ /* 0x000fc40000000000 */
[----:B------:R-:W-:Y:S04]  /*3610*/  STL.64 [R1+0xc18], R58 ;  /* 0x000c183a01007387 */ /* 0x000fe80000100a00 */
[----:B------:R-:W-:Y:S04]  /*3620*/  LDGSTS.E [R2+0x800], desc[UR20][R214.64], !P3 ;  /* 0x00800000d6027fae */ /* 0x000fe8000d9a1014 */
        /* <DEDUP_REMOVED lines=10> */
[----:B------:R1:W-:Y:S04]  /*36d0*/  STL.64 [R1+0x4e0], R8 ;  /* 0x0004e00801007387 */ /* 0x0003e80000100a00 */
[----:B------:R1:W-:Y:S04]  /*36e0*/  LDGSTS.E [R2+0x1200], desc[UR20][R8.64], !P4 ;  /* 0x0120000008027fae */ /* 0x0003e8000e1a1014 */
[----:B------:R2:W-:Y:S04]  /*36f0*/  STL.64 [R1+0x4d8], R6 ;  /* 0x0004d80601007387 */ /* 0x0005e80000100a00 */
[----:B------:R2:W-:Y:S04]  /*3700*/  LDGSTS.E [R2+0x1400], desc[UR20][R6.64], !P4 ;  /* 0x0140000006027fae */ /* 0x0005e8000e1a1014 */
[----:B------:R3:W-:Y:S01]  /*3710*/  STL.64 [R1+0x4d0], R4 ;  /* 0x0004d00401007387 */ /* 0x0007e20000100a00 */
[----:B-1----:R-:W-:-:S03]  /*3720*/  IMAD.WIDE R8, R71, 0x4, R232 ;  /* 0x0000000447087825 */ /* 0x002fc600078e02e8 */
[----:B------:R3:W-:Y:S01]  /*3730*/  LDGSTS.E [R2+0x1600], desc[UR20][R4.64], !P4 ;  /* 0x0160000004027fae */ /* 0x0007e2000e1a1014 */
[----:B------:R-:W-:Y:S02]  /*3740*/  ISETP.GE.U32.AND P4, PT, R0, 0x7fffffb8, PT ;  /* 0x7fffffb80000780c */ /* 0x000fe40003f86070 */
[----:B------:R-:W-:Y:S01]  /*3750*/  IADD3 R0, PT, PT, R188, -0xa, RZ ;  /* 0xfffffff6bc007810 */ /* 0x000fe20007ffe0ff */
[C---:B--2---:R-:W-:Y:S01]  /*3760*/  IMAD.WIDE R6, R71.reuse, 0x4, R238 ;  /* 0x0000000447067825 */ /* 0x044fe200078e02ee */
[----:B------:R-:W-:Y:S04]  /*3770*/  LDGSTS.E [R2+0x1800], desc[UR20][R222.64], !P5 ;  /* 0x01800000de027fae */ /* 0x000fe8000e9a1014 */
[----:B------:R1:W-:Y:S01]  /*3780*/  STL.64 [R1+0x4c0], R8 ;  /* 0x0004c00801007387 */ /* 0x0003e20000100a00 */
[----:B---3--:R-:W-:-:S03]  /*3790*/  IMAD.WIDE R4, R71, 0x4, R68 ;  /* 0x0000000447047825 */ /* 0x008fc600078e0244 */
[----:B------:R1:W-:Y:S01]  /*37a0*/  LDGSTS.E [R2+0x1a00], desc[UR20][R8.64], !P5 ;  /* 0x01a0000008027fae */ /* 0x0003e2000e9a1014 */
[----:B------:R-:W-:-:S03]  /*37b0*/  IMAD.U32 R71, RZ, RZ, UR9 ;  /* 0x00000009ff477e24 */ /* 0x000fc6000f8e00ff */
[----:B------:R2:W-:Y:S01]  /*37c0*/  STL.64 [R1+0x4b8], R6 ;  /* 0x0004b80601007387 */ /* 0x0005e20000100a00 */
[----:B------:R-:W-:Y:S01]  /*37d0*/  UIMAD UR9, UR4, 0x7, URZ ;  /* 0x00000007040978a4 */ /* 0x000fe2000f8e02ff */
[C---:B------:R-:W-:Y:S02]  /*37e0*/  IMAD.WIDE R10, R71.reuse, 0x4, R226 ;  /* 0x00000004470a7825 */ /* 0x040fe400078e02e2 */
[----:B------:R2:W-:Y:S02]  /*37f0*/  LDGSTS.E [R2+0x1c00], desc[UR20][R6.64], !P5 ;  /* 0x01c0000006027fae */ /* 0x0005e4000e9a1014 */
[----:B-1----:R-:W-:Y:S02]  /*3800*/  IMAD.WIDE R8, R71, 0x4, R232 ;  /* 0x0000000447087825 */ /* 0x002fe400078e02e8 */
[----:B------:R1:W-:Y:S04]  /*3810*/  STL.64 [R1+0x4b0], R4 ;  /* 0x0004b00401007387 */ /* 0x0003e80000100a00 */
[----:B------:R1:W-:Y:S01]  /*3820*/  LDGSTS.E [R2+0x1e00], desc[UR20][R4.64], !P5 ;  /* 0x01e0000004027fae */ /* 0x0003e2000e9a1014 */
[----:B------:R-:W-:Y:S01]  /*3830*/  ISETP.GE.U32.AND P5, PT, R0, 0x7fffffb7, PT ;  /* 0x7fffffb70000780c */ /* 0x000fe20003fa6070 */
[----:B------:R-:W-:-:S02]  /*3840*/  VIADD R0, R188, 0xfffffff5 ;  /* 0xfffffff5bc007836 */ /* 0x000fc40000000000 */
[C---:B--2---:R-:W-:Y:S01]  /*3850*/  IMAD.WIDE R6, R71.reuse, 0x4, R238 ;  /* 0x0000000447067825 */ /* 0x044fe200078e02ee */
[----:B------:R2:W-:Y:S04]  /*3860*/  STL.64 [R1+0x4a8], R10 ;  /* 0x0004a80a01007387 */ /* 0x0005e80000100a00 */
[----:B------:R2:W-:Y:S01]  /*3870*/  LDGSTS.E [R2+0x2000], desc[UR20][R10.64], !P6 ;  /* 0x020000000a027fae */ /* 0x0005e2000f1a1014 */
[----:B-1----:R-:W-:-:S03]  /*3880*/  IMAD.WIDE R4, R71, 0x4, R68 ;  /* 0x0000000447047825 */ /* 0x002fc600078e0244 */
[----:B------:R1:W-:Y:S01]  /*3890*/  STL.64 [R1+0x4a0], R8 ;  /* 0x0004a00801007387 */ /* 0x0003e20000100a00 */
[----:B------:R-:W-:-:S03]  /*38a0*/  IMAD.U32 R71, RZ, RZ, UR12 ;  /* 0x0000000cff477e24 */ /* 0x000fc6000f8e00ff */
[----:B------:R1:W-:Y:S01]  /*38b0*/  LDGSTS.E [R2+0x2200], desc[UR20][R8.64], !P6 ;  /* 0x0220000008027fae */ /* 0x0003e2000f1a1014 */
[----:B------:R-:W-:-:S03]  /*38c0*/  USHF.L.U32 UR12, UR4, 0x3, URZ ;  /* 0x00000003040c7899 */ /* 0x000fc600080006ff */
[----:B------:R3:W-:Y:S01]  /*38d0*/  STL.64 [R1+0x498], R6 ;  /* 0x0004980601007387 */ /* 0x0007e20000100a00 */
[----:B--2---:R-:W-:-:S03]  /*38e0*/  IMAD.WIDE R10, R71, 0x4, R226 ;  /* 0x00000004470a7825 */ /* 0x004fc600078e02e2 */
[----:B------:R3:W-:Y:S04]  /*38f0*/  LDGSTS.E [R2+0x2400], desc[UR20][R6.64], !P6 ;  /* 0x0240000006027fae */ /* 0x0007e8000f1a1014 */
[----:B------:R2:W-:Y:S01]  /*3900*/  STL.64 [R1+0x490], R4 ;  /* 0x0004900401007387 */ /* 0x0005e20000100a00 */
[----:B-1----:R-:W-:-:S03]  /*3910*/  IMAD.WIDE R8, R71, 0x4, R232 ;  /* 0x0000000447087825 */ /* 0x002fc600078e02e8 */
[----:B------:R2:W-:Y:S01]  /*3920*/  LDGSTS.E [R2+0x2600], desc[UR20][R4.64], !P6 ;  /* 0x0260000004027fae */ /* 0x0005e2000f1a1014 */
[----:B------:R-:W-:Y:S01]  /*3930*/  ISETP.GE.U32.AND P6, PT, R0, 0x7fffffb6, PT ;  /* 0x7fffffb60000780c */ /* 0x000fe20003fc6070 */
[----:B------:R-:W-:Y:S02]  /*3940*/  VIADD R0, R188, 0xfffffff4 ;  /* 0xfffffff4bc007836 */ /* 0x000fe40000000000 */
[C---:B---3--:R-:W-:Y:S01]  /*3950*/  IMAD.WIDE R6, R71.reuse, 0x4, R238 ;  /* 0x0000000447067825 */ /* 0x048fe200078e02ee */
[----:B------:R1:W-:Y:S04]  /*3960*/  STL.64 [R1+0x488], R10 ;  /* 0x0004880a01007387 */ /* 0x0003e80000100a00 */
[----:B------:R1:W-:Y:S01]  /*3970*/  LDGSTS.E [R2+0x2800], desc[UR20][R10.64], !P0 ;  /* 0x028000000a027fae */ /* 0x0003e2000c1a1014 */
[----:B--2---:R-:W-:-:S03]  /*3980*/  IMAD.WIDE R4, R71, 0x4, R68 ;  /* 0x0000000447047825 */ /* 0x004fc600078e0244 */
[----:B------:R2:W-:Y:S01]  /*3990*/  STL.64 [R1+0x480], R8 ;  /* 0x0004800801007387 */ /* 0x0005e20000100a00 */
[----:B------:R-:W-:-:S03]  /*39a0*/  IMAD.U32 R71, RZ, RZ, UR6 ;  /* 0x00000006ff477e24 */ /* 0x000fc6000f8e00ff */
[----:B------:R2:W-:Y:S01]  /*39b0*/  LDGSTS.E [R2+0x2a00], desc[UR20][R8.64], !P0 ;  /* 0x02a0000008027fae */ /* 0x0005e2000c1a1014 */
[----:B------:R-:W-:Y:S01]  /*39c0*/  UIMAD UR6, UR4, 0x9, URZ ;  /* 0x00000009040678a4 */ /* 0x000fe2000f8e02ff */
[C---:B-1----:R-:W-:Y:S02]  /*39d0*/  IMAD.WIDE R10, R71.reuse, 0x4, R226 ;  /* 0x00000004470a7825 */ /* 0x042fe400078e02e2 */
[----:B------:R1:W-:Y:S04]  /*39e0*/  STL.64 [R1+0x478], R6 ;  /* 0x0004780601007387 */ /* 0x0003e80000100a00 */
[----:B------:R1:W-:Y:S01]  /*39f0*/  LDGSTS.E [R2+0x2c00], desc[UR20][R6.64], !P0 ;  /* 0x02c0000006027fae */ /* 0x0003e2000c1a1014 */
[----:B--2---:R-:W-:-:S03]  /*3a00*/  IMAD.WIDE R8, R71, 0x4, R232 ;  /* 0x0000000447087825 */ /* 0x004fc600078e02e8 */
[----:B------:R2:W-:Y:S04]  /*3a10*/  STL.64 [R1+0x470], R4 ;  /* 0x0004700401007387 */ /* 0x0005e80000100a00 */
[----:B------:R2:W-:Y:S01]  /*3a20*/  LDGSTS.E [R2+0x2e00], desc[UR20][R4.64], !P0 ;  /* 0x02e0000004027fae */ /* 0x0005e2000c1a1014 */
[----:B------:R-:W-:Y:S01]  /*3a30*/  ISETP.GE.U32.AND P0, PT, R0, 0x7fffffb5, PT ;  /* 0x7fffffb50000780c */ /* 0x000fe20003f06070 */
[----:B------:R-:W-:Y:S02]  /*3a40*/  VIADD R0, R188, 0xfffffff3 ;  /* 0xfffffff3bc007836 */ /* 0x000fe40000000000 */
[C---:B-1----:R-:W-:Y:S01]  /*3a50*/  IMAD.WIDE R6, R71.reuse, 0x4, R238 ;  /* 0x0000000447067825 */ /* 0x042fe200078e02ee */
[----:B------:R1:W-:Y:S04]  /*3a60*/  STL.64 [R1+0x468], R10 ;  /* 0x0004680a01007387 */ /* 0x0003e80000100a00 */
[----:B------:R1:W-:Y:S01]  /*3a70*/  LDGSTS.E [R2+0x3000], desc[UR20][R10.64], !P2 ;  /* 0x030000000a027fae */ /* 0x0003e2000d1a1014 */
[----:B--2---:R-:W-:-:S03]  /*3a80*/  IMAD.WIDE R4, R71, 0x4, R68 ;  /* 0x0000000447047825 */ /* 0x004fc600078e0244 */
[----:B------:R2:W-:Y:S01]  /*3a90*/  STL.64 [R1+0x460], R8 ;  /* 0x0004600801007387 */ /* 0x0005e20000100a00 */
[----:B------:R-:W-:-:S03]  /*3aa0*/  IMAD.U32 R71, RZ, RZ, UR9 ;  /* 0x00000009ff477e24 */ /* 0x000fc6000f8e00ff */
[----:B------:R2:W-:Y:S01]  /*3ab0*/  LDGSTS.E [R2+0x3200], desc[UR20][R8.64], !P2 ;  /* 0x0320000008027fae */ /* 0x0005e2000d1a1014 */
[----:B------:R-:W-:-:S03]  /*3ac0*/  UIMAD UR9, UR4, 0xa, URZ ;  /* 0x0000000a040978a4 */ /* 0x000fc6000f8e02ff */
[----:B------:R3:W-:Y:S01]  /*3ad0*/  STL.64 [R1+0x458], R6 ;  /* 0x0004580601007387 */ /* 0x0007e20000100a00 */
[----:B-1----:R-:W-:-:S03]  /*3ae0*/  IMAD.WIDE R10, R71, 0x4, R226 ;  /* 0x00000004470a7825 */ /* 0x002fc600078e02e2 */
[----:B------:R3:W-:Y:S04]  /*3af0*/  LDGSTS.E [R2+0x3400], desc[UR20][R6.64], !P2 ;  /* 0x0340000006027fae */ /* 0x0007e8000d1a1014 */
[----:B------:R1:W-:Y:S01]  /*3b00*/  STL.64 [R1+0x450], R4 ;  /* 0x0004500401007387 */ /* 0x0003e20000100a00 */
[----:B--2---:R-:W-:-:S03]  /*3b10*/  IMAD.WIDE R8, R71, 0x4, R232 ;  /* 0x0000000447087825 */ /* 0x004fc600078e02e8 */
[----:B------:R1:W-:Y:S01]  /*3b20*/  LDGSTS.E [R2+0x3600], desc[UR20][R4.64], !P2 ;  /* 0x0360000004027fae */ /* 0x0003e2000d1a1014 */
[----:B------:R-:W-:Y:S01]  /*3b30*/  ISETP.GE.U32.AND P2, PT, R0, 0x7fffffb4, PT ;  /* 0x7fffffb40000780c */ /* 0x000fe20003f46070 */
[----:B------:R-:W-:Y:S02]  /*3b40*/  VIADD R0, R188, 0xfffffff2 ;  /* 0xfffffff2bc007836 */ /* 0x000fe40000000000 */
[C---:B---3--:R-:W-:Y:S01]  /*3b50*/  IMAD.WIDE R6, R71.reuse, 0x4, R238 ;  /* 0x0000000447067825 */ /* 0x048fe200078e02ee */
[----:B------:R2:W-:Y:S04]  /*3b60*/  STL.64 [R1+0x448], R10 ;  /* 0x0004480a01007387 */ /* 0x0005e80000100a00 */
[----:B------:R2:W-:Y:S01]  /*3b70*/  LDGSTS.E [R2+0x3800], desc[UR20][R10.64], !P3 ;  /* 0x038000000a027fae */ /* 0x0005e2000d9a1014 */
[----:B-1----:R-:W-:Y:S01]  /*3b80*/  IMAD.WIDE R4, R71, 0x4, R68 ;  /* 0x0000000447047825 */ /* 0x002fe200078e0244 */
[----:B------:R-:W-:-:S02]  /*3b90*/  MOV R71, UR12 ;  /* 0x0000000c00477c02 */ /* 0x000fc40008000f00 */
[----:B------:R1:W-:Y:S01]  /*3ba0*/  STL.64 [R1+0x440], R8 ;  /* 0x0004400801007387 */ /* 0x0003e20000100a00 */
[----:B------:R-:W-:-:S03]  /*3bb0*/  UIMAD UR12, UR4, 0xb, URZ ;  /* 0x0000000b040c78a4 */ /* 0x000fc6000f8e02ff */
[----:B------:R1:W-:Y:S01]  /*3bc0*/  LDGSTS.E [R2+0x3a00], desc[UR20][R8.64], !P3 ;  /* 0x03a0000008027fae */ /* 0x0003e2000d9a1014 */
[----:B--2---:R-:W-:-:S03]  /*3bd0*/  IMAD.WIDE R10, R71, 0x4, R226 ;  /* 0x00000004470a7825 */ /* 0x004fc600078e02e2 */
[----:B------:R2:W-:Y:S04]  /*3be0*/  STL.64 [R1+0x438], R6 ;  /* 0x0004380601007387 */ /* 0x0005e80000100a00 */
[----:B------:R2:W-:Y:S04]  /*3bf0*/  LDGSTS.E [R2+0x3c00], desc[UR20][R6.64], !P3 ;  /* 0x03c0000006027fae */ /* 0x0005e8000d9a1014 */
[----:B------:R3:W-:Y:S01]  /*3c00*/  STL.64 [R1+0x430], R4 ;  /* 0x0004300401007387 */ /* 0x0007e20000100a00 */
[----:B-1----:R-:W-:-:S03]  /*3c10*/  IMAD.WIDE R8, R71, 0x4, R232 ;  /* 0x0000000447087825 */ /* 0x002fc600078e02e8 */
[----:B------:R3:W-:Y:S01]  /*3c20*/  LDGSTS.E [R2+0x3e00], desc[UR20][R4.64], !P3 ;  /* 0x03e0000004027fae */ /* 0x0007e2000d9a1014 */
[----:B------:R-:W-:Y:S01]  /*3c30*/  ISETP.GE.U32.AND P3, PT, R0, 0x7fffffb3, PT ;  /* 0x7fffffb30000780c */ /* 0x000fe20003f66070 */
[----:B------:R-:W-:Y:S02]  /*3c40*/  VIADD R0, R188, 0xfffffff1 ;  /* 0xfffffff1bc007836 */ /* 0x000fe40000000000 */
[C---:B--2---:R-:W-:Y:S01]  /*3c50*/  IMAD.WIDE R6, R71.reuse, 0x4, R238 ;  /* 0x0000000447067825 */ /* 0x044fe200078e02ee */
[----:B------:R1:W-:Y:S04]  /*3c60*/  STL.64 [R1+0x428], R10 ;  /* 0x0004280a01007387 */ /* 0x0003e80000100a00 */
[----:B------:R1:W-:Y:S01]  /*3c70*/  LDGSTS.E [R2+0x4000], desc[UR20][R10.64], !P4 ;  /* 0x040000000a027fae */ /* 0x0003e2000e1a1014 */
[----:B---3--:R-:W-:-:S03]  /*3c80*/  IMAD.WIDE R4, R71, 0x4, R68 ;  /* 0x0000000447047825 */ /* 0x008fc600078e0244 */
        /* <DEDUP_REMOVED lines=15> */
[----:B-1----:R-:W-:-:S03]  /*3d80*/  IMAD.WIDE R4, R71, 0x4, R68 ;  /* 0x0000000447047825 */ /* 0x002fc600078e0244 */
[----:B------:R1:W-:Y:S01]  /*3d90*/  STL.64 [R1+0x400], R8 ;  /* 0x0004000801007387 */ /* 0x0003e20000100a00 */
[----:B------:R-:W-:-:S03]  /*3da0*/  IMAD.U32 R71, RZ, RZ, UR9 ;  /* 0x00000009ff477e24 */ /* 0x000fc6000f8e00ff */
[----:B------:R1:W-:Y:S01]  /*3db0*/  LDGSTS.E [R2+0x4a00], desc[UR20][R8.64], !P5 ;  /* 0x04a0000008027fae */ /* 0x0003e2000e9a1014 */
[----:B------:R-:W-:-:S03]  /*3dc0*/  UIMAD UR9, UR4, 0xd, URZ ;  /* 0x0000000d040978a4 */ /* 0x000fc6000f8e02ff */
        /* <DEDUP_REMOVED lines=38> */
[----:B------:R-:W-:Y:S02]  /*4030*/  ISETP.GE.U32.AND P0, PT, R0, 0x7fffffaf, PT ;  /* 0x7fffffaf0000780c */ /* 0x000fe40003f06070 */
[----:B------:R-:W-:Y:S01]  /*4040*/  IADD3 R0, PT, PT, R188, -0x13, RZ ;  /* 0xffffffedbc007810 */ /* 0x000fe20007ffe0ff */
[C---:B---3--:R-:W-:Y:S01]  /*4050*/  IMAD.WIDE R6, R71.reuse, 0x4, R238 ;  /* 0x0000000447067825 */ /* 0x048fe200078e02ee */
[----:B------:R1:W-:Y:S04]  /*4060*/  STL.64 [R1+0x3a8], R10 ;  /* 0x0003a80a01007387 */ /* 0x0003e80000100a00 */
[----:B------:R1:W-:Y:S01]  /*4070*/  LDGSTS.E [R2+0x6000], desc[UR20][R10.64], !P2 ;  /* 0x060000000a027fae */ /* 0x0003e2000d1a1014 */
[----:B--2---:R-:W-:-:S03]  /*4080*/  IMAD.WIDE R4, R71, 0x4, R68 ;  /* 0x0000000447047825 */ /* 0x004fc600078e0244 */
[----:B------:R2:W-:Y:S01]  /*4090*/  STL.64 [R1+0x3a0], R8 ;  /* 0x0003a00801007387 */ /* 0x0005e20000100a00 */
[----:B------:R-:W-:-:S03]  /*40a0*/  IMAD.U32 R71, RZ, RZ, UR9 ;  /* 0x00000009ff477e24 */ /* 0x000fc6000f8e00ff */
[----:B------:R2:W-:Y:S01]  /*40b0*/  LDGSTS.E [R2+0x6200], desc[UR20][R8.64], !P2 ;  /* 0x0620000008027fae */ /* 0x0005e2000d1a1014 */
[----:B------:R-:W-:-:S03]  /*40c0*/  USHF.L.U32 UR9, UR4, 0x4, URZ ;  /* 0x0000000404097899 */ /* 0x000fc600080006ff */
        /* <DEDUP_REMOVED lines=59> */
[----:B--2---:R-:W-:Y:S01]  /*4480*/  IMAD.WIDE R4, R71, 0x4, R68 ;  /* 0x0000000447047825 */ /* 0x004fe200078e0244 */
[----:B------:R-:W-:-:S02]  /*4490*/  MOV R71, UR12 ;  /* 0x0000000c00477c02 */ /* 0x000fc40008000f00 */
[----:B------:R2:W-:Y:S01]  /*44a0*/  STL.64 [R1+0x320], R8 ;  /* 0x0003200801007387 */ /* 0x0005e20000100a00 */
[----:B------:R-:W-:-:S03]  /*44b0*/  UIMAD UR12, UR4, 0x14, URZ ;  /* 0x00000014040c78a4 */ /* 0x000fc6000f8e02ff */
[----:B------:R2:W-:Y:S01]  /*44c0*/  LDGSTS.E [R2+0x8200], desc[UR20][R8.64], !P6 ;  /* 0x0820000008027fae */ /* 0x0005e2000f1a1014 */
[----:B-1----:R-:W-:-:S03]  /*44d0*/  IMAD.WIDE R10, R71, 0x4, R226 ;  /* 0x00000004470a7825 */ /* 0x002fc600078e02e2 */
[----:B------:R1:W-:Y:S04]  /*44e0*/  STL.64 [R1+0x318], R6 ;  /* 0x0003180601007387 */ /* 0x0003e80000100a00 */
[----:B------:R1:W-:Y:S04]  /*44f0*/  LDGSTS.E [R2+0x8400], desc[UR20][R6.64], !P6 ;  /* 0x0840000006027fae */ /* 0x0003e8000f1a1014 */
[----:B------:R3:W-:Y:S01]  /*4500*/  STL.64 [R1+0x310], R4 ;  /* 0x0003100401007387 */ /* 0x0007e20000100a00 */
[----:B--2---:R-:W-:-:S03]  /*4510*/  IMAD.WIDE R8, R71, 0x4, R232 ;  /* 0x0000000447087825 */ /* 0x004fc600078e02e8 */
[----:B------:R3:W-:Y:S01]  /*4520*/  LDGSTS.E [R2+0x8600], desc[UR20][R4.64], !P6 ;  /* 0x0860000004027fae */ /* 0x0007e2000f1a1014 */
[----:B------:R-:W-:Y:S01]  /*4530*/  ISETP.GE.U32.AND P6, PT, R0, 0x7fffffaa, PT ;  /* 0x7fffffaa0000780c */ /* 0x000fe20003fc6070 */
[----:B------:R-:W-:Y:S02]  /*4540*/  VIADD R0, R188, 0xffffffe8 ;  /* 0xffffffe8bc007836 */ /* 0x000fe40000000000 */
[C---:B-1----:R-:W-:Y:S01]  /*4550*/  IMAD.WIDE R6, R71.reuse, 0x4, R238 ;  /* 0x0000000447067825 */ /* 0x042fe200078e02ee */
[----:B------:R1:W-:Y:S04]  /*4560*/  STL.64 [R1+0x308], R10 ;  /* 0x0003080a01007387 */ /* 0x0003e80000100a00 */
[----:B------:R1:W-:Y:S01]  /*4570*/  LDGSTS.E [R2+0x8800], desc[UR20][R10.64], !P0 ;  /* 0x088000000a027fae */ /* 0x0003e2000c1a1014 */
[----:B---3--:R-:W-:-:S03]  /*4580*/  IMAD.WIDE R4, R71, 0x4, R68 ;  /* 0x0000000447047825 */ /* 0x008fc600078e0244 */
        /* <DEDUP_REMOVED lines=35> */
[----:B------:R-:W-:Y:S01]  /*47c0*/  UIMAD UR12, UR4, 0x17, URZ ;  /* 0x00000017040c78a4 */ /* 0x000fe2000f8e02ff */
[C---:B--2---:R-:W-:Y:S02]  /*47d0*/  IMAD.WIDE R10, R71.reuse, 0x4, R226 ;  /* 0x00000004470a7825 */ /* 0x044fe400078e02e2 */
[----:B------:R2:W-:Y:S04]  /*47e0*/  STL.64 [R1+0x2b8], R6 ;  /* 0x0002b80601007387 */ /* 0x0005e80000100a00 */
[----:B------:R2:W-:Y:S01]  /*47f0*/  LDGSTS.E [R2+0x9c00], desc[UR20][R6.64], !P3 ;  /* 0x09c0000006027fae */ /* 0x0005e2000d9a1014 */
[----:B-1----:R-:W-:-:S03]  /*4800*/  IMAD.WIDE R8, R71, 0x4, R232 ;  /* 0x0000000447087825 */ /* 0x002fc600078e02e8 */
[----:B------:R1:W-:Y:S04]  /*4810*/  STL.64 [R1+0x2b0], R4 ;  /* 0x0002b00401007387 */ /* 0x0003e80000100a00 */
[----:B------:R1:W-:Y:S01]  /*4820*/  LDGSTS.E [R2+0x9e00], desc[UR20][R4.64], !P3 ;  /* 0x09e0000004027fae */ /* 0x0003e2000d9a1014 */
[----:B------:R-:W-:Y:S01]  /*4830*/  ISETP.GE.U32.AND P3, PT, R0, 0x7fffffa7, PT ;  /* 0x7fffffa70000780c */ /* 0x000fe20003f66070 */
[----:B------:R-:W-:Y:S02]  /*4840*/  VIADD R0, R188, 0xffffffe5 ;  /* 0xffffffe5bc007836 */ /* 0x000fe40000000000 */
[C---:B--2---:R-:W-:Y:S01]  /*4850*/  IMAD.WIDE R6, R71.reuse, 0x4, R238 ;  /* 0x0000000447067825 */ /* 0x044fe200078e02ee */
[----:B------:R2:W-:Y:S04]  /*4860*/  LDGSTS.E [R2+0xa000], desc[UR20][R10.64], !P4 ;  /* 0x0a0000000a027fae */ /* 0x0005e8000e1a1014 */
[----:B------:R3:W-:Y:S01]  /*4870*/  LDGSTS.E [R2+0xa200], desc[UR20][R8.64], !P4 ;  /* 0x0a20000008027fae */ /* 0x0007e2000e1a1014 */
[----:B-1----:R-:W-:-:S03]  /*4880*/  IMAD.WIDE R4, R71, 0x4, R68 ;  /* 0x0000000447047825 */ /* 0x002fc600078e0244 */
[----:B------:R2:W-:Y:S01]  /*4890*/  STL.64 [R1+0x2a8], R10 ;  /* 0x0002a80a01007387 */ /* 0x0005e20000100a00 */
[----:B------:R-:W-:-:S03]  /*48a0*/  IMAD.U32 R71, RZ, RZ, UR6 ;  /* 0x00000006ff477e24 */ /* 0x000fc6000f8e00ff */
[----:B------:R1:W-:Y:S01]  /*48b0*/  LDGSTS.E [R2+0xa400], desc[UR20][R6.64], !P4 ;  /* 0x0a40000006027fae */ /* 0x0003e2000e1a1014 */
[----:B------:R-:W-:-:S03]  /*48c0*/  UIMAD UR6, UR4, 0x18, URZ ;  /* 0x00000018040678a4 */ /* 0x000fc6000f8e02ff */
[----:B------:R3:W-:Y:S04]  /*48d0*/  STL.64 [R1+0x2a0], R8 ;  /* 0x0002a00801007387 */ /* 0x0007e80000100a00 */
[----:B------:R4:W-:Y:S01]  /*48e0*/  LDGSTS.E [R2+0xa600], desc[UR20][R4.64], !P4 ;  /* 0x0a60000004027fae */ /* 0x0009e2000e1a1014 */
[C---:B--2---:R-:W-:Y:S01]  /*48f0*/  IMAD.WIDE R10, R71.reuse, 0x4, R226 ;  /* 0x00000004470a7825 */ /* 0x044fe200078e02e2 */
[----:B------:R-:W-:Y:S02]  /*4900*/  ISETP.GE.U32.AND P4, PT, R0, 0x7fffffa6, PT ;  /* 0x7fffffa60000780c */ /* 0x000fe40003f86070 */
[----:B------:R1:W-:Y:S01]  /*4910*/  STL.64 [R1+0x298], R6 ;  /* 0x0002980601007387 */ /* 0x0003e20000100a00 */
[----:B------:R-:W-:Y:S01]  /*4920*/  IMAD.U32 R0, RZ, RZ, UR9 ;  /* 0x00000009ff007e24 */ /* 0x000fe2000f8e00ff */
[----:B------:R-:W-:Y:S01]  /*4930*/  UIMAD UR9, UR4, 0x19, URZ ;  /* 0x00000019040978a4 */ /* 0x000fe2000f8e02ff */
[C---:B---3--:R-:W-:Y:S01]  /*4940*/  IMAD.WIDE R8, R71.reuse, 0x4, R232 ;  /* 0x0000000447087825 */ /* 0x048fe200078e02e8 */
[----:B------:R4:W-:Y:S04]  /*4950*/  STL.64 [R1+0x290], R4 ;  /* 0x0002900401007387 */ /* 0x0009e80000100a00 */
[----:B------:R2:W-:Y:S01]  /*4960*/  STL.64 [R1+0x288], R10 ;  /* 0x0002880a01007387 */ /* 0x0005e20000100a00 */
[----:B-1----:R-:W-:-:S03]  /*4970*/  IMAD.WIDE R6, R71, 0x4, R238 ;  /* 0x0000000447067825 */ /* 0x002fc600078e02ee */
[----:B------:R2:W-:Y:S01]  /*4980*/  LDGSTS.E [R2+0xa800], desc[UR20][R10.64], !P5 ;  /* 0x0a8000000a027fae */ /* 0x0005e2000e9a1014 */
[----:B----4-:R-:W-:-:S03]  /*4990*/  IMAD.WIDE R4, R71, 0x4, R68 ;  /* 0x0000000447047825 */ /* 0x010fc600078e0244 */
[----:B------:R1:W-:Y:S04]  /*49a0*/  STL.64 [R1+0x280], R8 ;  /* 0x0002800801007387 */ /* 0x0003e80000100a00 */
[----:B------:R1:W-:Y:S01]  /*49b0*/  LDGSTS.E [R2+0xaa00], desc[UR20][R8.64], !P5 ;  /* 0x0aa0000008027fae */ /* 0x0003e2000e9a1014 */
[----:B--2---:R-:W-:-:S03]  /*49c0*/  IMAD.WIDE R10, R0, 0x4, R226 ;  /* 0x00000004000a7825 */ /* 0x004fc600078e02e2 */
        /* <DEDUP_REMOVED lines=133> */
[----:B------:R-:W-:Y:S02]  /*5220*/  ISETP.GE.U32.AND P0, PT, R70, 0x7fffff9d, PT ;  /* 0x7fffff9d4600780c */ /* 0x000fe40003f06070 */
[----:B------:R-:W-:Y:S01]  /*5230*/  IADD3 R70, PT, PT, R188, -0x25, RZ ;  /* 0xffffffdbbc467810 */ /* 0x000fe20007ffe0ff */
[C---:B--2---:R-:W-:Y:S01]  /*5240*/  IMAD.WIDE R6, R0.reuse, 0x4, R238 ;  /* 0x0000000400067825 */ /* 0x044fe200078e02ee */
[----:B------:R-:W-:Y:S04]  /*5250*/  STL.64 [R1+0x168], R10 ;  /* 0x0001680a01007387 */ /* 0x000fe80000100a00 */
[----:B------:R-:W-:Y:S01]  /*5260*/  LDGSTS.E [R2+0xf000], desc[UR20][R10.64], !P2 ;  /* 0x0f0000000a027fae */ /* 0x000fe2000d1a1014 */
[----:B-1----:R-:W-:-:S03]  /*5270*/  IMAD.WIDE R4, R0, 0x4, R68 ;  /* 0x0000000400047825 */ /* 0x002fc600078e0244 */
[----:B------:R-:W-:Y:S01]  /*5280*/  STL.64 [R1+0x160], R8 ;  /* 0x0001600801007387 */ /* 0x000fe20000100a00 */
[----:B------:R-:W-:-:S03]  /*5290*/  IMAD.U32 R0, RZ, RZ, UR9 ;  /* 0x00000009ff007e24 */ /* 0x000fc6000f8e00ff */
[----:B------:R-:W-:Y:S01]  /*52a0*/  LDGSTS.E [R2+0xf200], desc[UR20][R8.64], !P2 ;  /* 0x0f20000008027fae */ /* 0x000fe2000d1a1014 */
[----:B------:R-:W-:Y:S01]  /*52b0*/  UIMAD UR9, UR4, 0x22, URZ ;  /* 0x00000022040978a4 */ /* 0x000fe2000f8e02ff */
[C---:B------:R-:W-:Y:S02]  /*52c0*/  IMAD.WIDE R12, R0.reuse, 0x4, R232 ;  /* 0x00000004000c7825 */ /* 0x040fe400078e02e8 */
[----:B------:R1:W-:Y:S02]  /*52d0*/  STL.64 [R1+0x158], R6 ;  /* 0x0001580601007387 */ /* 0x0003e40000100a00 */
[C---:B------:R-:W-:Y:S02]  /*52e0*/  IMAD.WIDE R20, R0.reuse, 0x4, R238 ;  /* 0x0000000400147825 */ /* 0x040fe400078e02ee */
[----:B------:R1:W-:Y:S02]  /*52f0*/  LDGSTS.E [R2+0xf400], desc[UR20][R6.64], !P2 ;  /* 0x0f40000006027fae */ /* 0x0003e4000d1a1014 */
[----:B------:R-:W-:-:S02]  /*5300*/  IMAD.WIDE R28, R0, 0x4, R68 ;  /* 0x00000004001c7825 */ /* 0x000fc400078e0244 */
[----:B------:R2:W-:Y:S01]  /*5310*/  LDGSTS.E [R2+0xf600], desc[UR20][R4.64], !P2 ;  /* 0x0f60000004027fae */ /* 0x0005e2000d1a1014 */
[----:B------:R-:W-:Y:S01]  /*5320*/  ISETP.GE.U32.AND P2, PT, R70, 0x7fffff9c, PT ;  /* 0x7fffff9c4600780c */ /* 0x000fe20003f46070 */
[----:B------:R-:W-:Y:S02]  /*5330*/  VIADD R70, R188, 0xffffffda ;  /* 0xffffffdabc467836 */ /* 0x000fe40000000000 */
[----:B------:R2:W-:Y:S01]  /*5340*/  STL.64 [R1+0xd10], R4 ;  /* 0x000d100401007387 */ /* 0x0005e20000100a00 */
[----:B-1----:R-:W-:-:S04]  /*5350*/  IMAD.WIDE R6, R0, 0x4, R226 ;  /* 0x0000000400067825 */ /* 0x002fc800078e02e2 */
[----:B------:R-:W-:Y:S01]  /*5360*/  IMAD.U32 R0, RZ, RZ, UR12 ;  /* 0x0000000cff007e24 */ /* 0x000fe2000f8e00ff */
[----:B------:R1:W-:Y:S01]  /*5370*/  STL.64 [R1+0x148], R6 ;  /* 0x0001480601007387 */ /* 0x0003e20000100a00 */
[----:B------:R-:W-:Y:S02]  /*5380*/  UIMAD UR12, UR4, 0x23, URZ ;  /* 0x00000023040c78a4 */ /* 0x000fe4000f8e02ff */
[C---:B--2---:R-:W-:Y:S01]  /*5390*/  IMAD.WIDE R4, R0.reuse, 0x4, R226 ;  /* 0x0000000400047825 */ /* 0x044fe200078e02e2 */
[----:B------:R1:W-:Y:S03]  /*53a0*/  LDGSTS.E [R2+0xf800], desc[UR20][R6.64], !P3 ;  /* 0x0f80000006027fae */ /* 0x0003e6000d9a1014 */
[C---:B------:R-:W-:Y:S01]  /*53b0*/  IMAD.WIDE R36, R0.reuse, 0x4, R232 ;  /* 0x0000000400247825 */ /* 0x040fe200078e02e8 */
[----:B------:R-:W-:Y:S03]  /*53c0*/  LDGSTS.E [R2+0xfa00], desc[UR20][R12.64], !P3 ;  /* 0x0fa000000c027fae */ /* 0x000fe6000d9a1014 */
[C---:B------:R-:W-:Y:S01]  /*53d0*/  IMAD.WIDE R44, R0.reuse, 0x4, R238 ;  /* 0x00000004002c7825 */ /* 0x040fe200078e02ee */
[----:B------:R-:W-:Y:S03]  /*53e0*/  STL.64 [R1+0xd18], R12 ;  /* 0x000d180c01007387 */ /* 0x000fe60000100a00 */
[----:B------:R-:W-:Y:S01]  /*53f0*/  IMAD.WIDE R52, R0, 0x4, R68 ;  /* 0x0000000400347825 */ /* 0x000fe200078e0244 */
[----:B------:R-:W-:Y:S03]  /*5400*/  LDGSTS.E [R2+0xfc00], desc[UR20][R20.64], !P3 ;  /* 0x0fc0000014027fae */ /* 0x000fe6000d9a1014 */
[----:B------:R-:W-:Y:S01]  /*5410*/  IMAD.U32 R0, RZ, RZ, UR6 ;  /* 0x00000006ff007e24 */ /* 0x000fe2000f8e00ff */
[----:B------:R-:W-:Y:S01]  /*5420*/  STL.64 [R1+0xd20], R20 ;  /* 0x000d201401007387 */ /* 0x000fe20000100a00 */
[----:B------:R-:W-:-:S02]  /*5430*/  UIMAD UR6, UR4, 0x24, URZ ;  /* 0x00000024040678a4 */ /* 0x000fc4000f8e02ff */
[----:B------:R-:W-:Y:S01]  /*5440*/  IMAD.WIDE R60, R0, 0x4, R232 ;  /* 0x00000004003c7825 */ /* 0x000fe200078e02e8 */
[----:B------:R-:W-:Y:S01]  /*5450*/  LDGSTS.E [R2+0xfe00], desc[UR20][R28.64], !P3 ;  /* 0x0fe000001c027fae */ /* 0x000fe2000d9a1014 */
[----:B------:R-:W-:Y:S02]  /*5460*/  ISETP.GE.U32.AND P3, PT, R70, 0x7fffff9b, PT ;  /* 0x7fffff9b4600780c */ /* 0x000fe40003f66070 */
[C---:B-1----:R-:W-:Y:S01]  /*5470*/  IMAD.WIDE R6, R0.reuse, 0x4, R238 ;  /* 0x0000000400067825 */ /* 0x042fe200078e02ee */
[----:B------:R-:W-:Y:S03]  /*5480*/  STL.64 [R1+0xd28], R28 ;  /* 0x000d281c01007387 */ /* 0x000fe60000100a00 */
[----:B------:R-:W-:Y:S01]  /*5490*/  IMAD.WIDE R14, R0, 0x4, R68 ;  /* 0x00000004000e7825 */ /* 0x000fe200078e0244 */
[----:B------:R1:W-:Y:S03]  /*54a0*/  STL.64 [R1+0x128], R4 ;  /* 0x0001280401007387 */ /* 0x0003e60000100a00 */
[----:B------:R-:W-:Y:S01]  /*54b0*/  VIADD R70, R188, 0xffffffd9 ;  /* 0xffffffd9bc467836 */ /* 0x000fe20000000000 */
[----:B------:R1:W-:Y:S04]  /*54c0*/  LDGSTS.E [R2+0x10000], desc[UR20][R4.64], !P4 ;  /* 0x1000000004027fae */ /* 0x0003e8000e1a1014 */
[----:B------:R-:W-:Y:S04]  /*54d0*/  LDGSTS.E [R2+0x10200], desc[UR20][R36.64], !P4 ;  /* 0x1020000024027fae */ /* 0x000fe8000e1a1014 */
[----:B------:R-:W-:Y:S01]  /*54e0*/  STL.64 [R1+0xd30], R36 ;  /* 0x000d302401007387 */ /* 0x000fe20000100a00 */
[----:B-1----:R-:W-:-:S03]  /*54f0*/  IMAD.WIDE R4, R0, 0x4, R226 ;  /* 0x0000000400047825 */ /* 0x002fc600078e02e2 */
[----:B------:R-:W-:Y:S01]  /*5500*/  LDGSTS.E [R2+0x10400], desc[UR20][R44.64], !P4 ;  /* 0x104000002c027fae */ /* 0x000fe2000e1a1014 */
[----:B------:R-:W-:-:S03]  /*5510*/  IMAD.U32 R0, RZ, RZ, UR9 ;  /* 0x00000009ff007e24 */ /* 0x000fc6000f8e00ff */
[----:B------:R-:W-:Y:S01]  /*5520*/  STL.64 [R1+0xd38], R44 ;  /* 0x000d382c01007387 */ /* 0x000fe20000100a00 */
[----:B------:R-:W-:Y:S01]  /*5530*/  UIMAD UR9, UR4, 0x25, URZ ;  /* 0x00000025040978a4 */ /* 0x000fe2000f8e02ff */
[----:B------:R-:W-:Y:S02]  /*5540*/  IMAD.WIDE R22, R0, 0x4, R232 ;  /* 0x0000000400167825 */ /* 0x000fe400078e02e8 */
[----:B------:R-:W-:Y:S01]  /*5550*/  LDGSTS.E [R2+0x10600], desc[UR20][R52.64], !P4 ;  /* 0x1060000034027fae */ /* 0x000fe2000e1a1014 */
[----:B------:R-:W-:Y:S01]  /*5560*/  ISETP.GE.U32.AND P4, PT, R70, 0x7fffff9a, PT ;  /* 0x7fffff9a4600780c */ /* 0x000fe20003f86070 */
[C---:B------:R-:W-:Y:S02]  /*5570*/  IMAD.WIDE R30, R0.reuse, 0x4, R238 ;  /* 0x00000004001e7825 */ /* 0x040fe400078e02ee */
[----:B------:R-:W-:Y:S02]  /*5580*/  STL.64 [R1+0xd40], R52 ;  /* 0x000d403401007387 */ /* 0x000fe40000100a00 */
[----:B------:R-:W-:-:S02]  /*5590*/  IMAD.WIDE R38, R0, 0x4, R68 ;  /* 0x0000000400267825 */ /* 0x000fc400078e0244 */
[----:B------:R-:W-:Y:S02]  /*55a0*/  STL.64 [R1+0x108], R4 ;  /* 0x0001080401007387 */ /* 0x000fe40000100a00 */
[----:B------:R-:W-:Y:S02]  /*55b0*/  VIADD R70, R188, 0xffffffd8 ;  /* 0xffffffd8bc467836 */ /* 0x000fe40000000000 */
[----:B------:R-:W-:Y:S04]  /*55c0*/  LDGSTS.E [R2+0x10800], desc[UR20][R4.64], !P5 ;  /* 0x1080000004027fae */ /* 0x000fe8000e9a1014 */
[----:B------:R1:W-:Y:S04]  /*55d0*/  LDGSTS.E [R2+0x10a00], desc[UR20][R60.64], !P5 ;  /* 0x10a000003c027fae */ /* 0x0003e8000e9a1014 */
[----:B------:R1:W-:Y:S04]  /*55e0*/  STL.64 [R1+0xd48], R60 ;  /* 0x000d483c01007387 */ /* 0x0003e80000100a00 */
[----:B------:R2:W-:Y:S04]  /*55f0*/  STL.64 [R1+0xd50], R6 ;  /* 0x000d500601007387 */ /* 0x0005e80000100a00 */
[----:B------:R-:W-:Y:S01]  /*5600*/  STL.64 [R1+0xd58], R14 ;  /* 0x000d580e01007387 */ /* 0x000fe20000100a00 */
[--C-:B-1----:R-:W-:Y:S01]  /*5610*/  IMAD.WIDE R60, R0, 0x4, R226.reuse ;  /* 0x00000004003c7825 */ /* 0x102fe200078e02e2 */
[----:B------:R-:W-:Y:S01]  /*5620*/  MOV R0, UR12 ;  /* 0x0000000c00007c02 */ /* 0x000fe20008000f00 */
[----:B------:R-:W-:Y:S01]  /*5630*/  UIMAD UR12, UR4, 0x26, URZ ;  /* 0x00000026040c78a4 */ /* 0x000fe2000f8e02ff */
[----:B------:R2:W-:Y:S03]  /*5640*/  LDGSTS.E [R2+0x10c00], desc[UR20][R6.64], !P5 ;  /* 0x10c0000006027fae */ /* 0x0005e6000e9a1014 */
[C---:B------:R-:W-:Y:S01]  /*5650*/  IMAD.WIDE R52, R0.reuse, 0x4, R226 ;  /* 0x0000000400347825 */ /* 0x040fe200078e02e2 */
[----:B------:R1:W-:Y:S03]  /*5660*/  STL.64 [R1+0xd60], R60 ;  /* 0x000d603c01007387 */ /* 0x0003e60000100a00 */
[C---:B------:R-:W-:Y:S01]  /*5670*/  IMAD.WIDE R46, R0.reuse, 0x4, R232 ;  /* 0x00000004002e7825 */ /* 0x040fe200078e02e8 */
[----:B------:R-:W-:Y:S03]  /*5680*/  STL.64 [R1+0xd68], R22 ;  /* 0x000d681601007387 */ /* 0x000fe60000100a00 */
[C---:B------:R-:W-:Y:S01]  /*5690*/  IMAD.WIDE R54, R0.reuse, 0x4, R238 ;  /* 0x0000000400367825 */ /* 0x040fe200078e02ee */
[----:B------:R-:W-:Y:S03]  /*56a0*/  STL.64 [R1+0xd70], R30 ;  /* 0x000d701e01007387 */ /* 0x000fe60000100a00 */
[----:B------:R-:W-:Y:S01]  /*56b0*/  IMAD.WIDE R62, R0, 0x4, R68 ;  /* 0x00000004003e7825 */ /* 0x000fe200078e0244 */
[----:B------:R-:W-:Y:S03]  /*56c0*/  STL.64 [R1+0xd78], R38 ;  /* 0x000d782601007387 */ /* 0x000fe60000100a00 */
[----:B------:R-:W-:Y:S01]  /*56d0*/  IMAD.U32 R0, RZ, RZ, UR6 ;  /* 0x00000006ff007e24 */ /* 0x000fe2000f8e00ff */
[----:B------:R-:W-:Y:S01]  /*56e0*/  UIMAD UR6, UR4, 0x27, URZ ;  /* 0x00000027040678a4 */ /* 0x000fe2000f8e02ff */
[----:B------:R-:W-:Y:S01]  /*56f0*/  STL.64 [R1+0xd80], R52 ;  /* 0x000d803401007387 */ /* 0x000fe20000100a00 */
[----:B--2---:R-:W-:-:S02]  /*5700*/  IMAD.MOV.U32 R6, RZ, RZ, R222 ;  /* 0x000000ffff067224 */ /* 0x004fc400078e00de */
[C---:B------:R-:W-:Y:S01]  /*5710*/  IMAD.WIDE R44, R0.reuse, 0x4, R226 ;  /* 0x00000004002c7825 */ /* 0x040fe200078e02e2 */
[----:B------:R-:W-:Y:S03]  /*5720*/  STL.64 [R1+0xd88], R46 ;  /* 0x000d882e01007387 */ /* 0x000fe60000100a00 */
        /* <DEDUP_REMOVED lines=8> */
[----:B------:R2:W-:Y:S01]  /*57b0*/  STL.64 [R1+0xda8], R8 ;  /* 0x000da80801007387 */ /* 0x0005e20000100a00 */
[----:B------:R-:W-:-:S02]  /*57c0*/  IMAD.MOV.U32 R7, RZ, RZ, R223 ;  /* 0x000000ffff077224 */ /* 0x000fc400078e00df */
[C---:B------:R-:W-:Y:S01]  /*57d0*/  IMAD.WIDE R36, R0.reuse, 0x4, R226 ;  /* 0x0000000400247825 */ /* 0x040fe200078e02e2 */
[----:B------:R-:W-:Y:S03]  /*57e0*/  STL.64 [R1+0xdb0], R16 ;  /* 0x000db01001007387 */ /* 0x000fe60000100a00 */
[C---:B------:R-:W-:Y:S01]  /*57f0*/  IMAD.WIDE R32, R0.reuse, 0x4, R232 ;  /* 0x0000000400207825 */ /* 0x040fe200078e02e8 */
[----:B------:R-:W-:Y:S03]  /*5800*/  STL.64 [R1+0xdb8], R24 ;  /* 0x000db81801007387 */ /* 0x000fe60000100a00 */
[----:B------:R-:W-:Y:S01]  /*5810*/  IMAD.WIDE R40, R0, 0x4, R238 ;  /* 0x0000000400287825 */ /* 0x000fe200078e02ee */
[----:B------:R-:W-:Y:S01]  /*5820*/  LDGSTS.E [R2+0x10e00], desc[UR20][R14.64], !P5 ;  /* 0x10e000000e027fae */ /* 0x000fe2000e9a1014 */
[----:B------:R-:W-:-:S02]  /*5830*/  ISETP.GE.U32.AND P5, PT, R70, 0x7fffff99, PT ;  /* 0x7fffff994600780c */ /* 0x000fc40003fa6070 */
[----:B------:R-:W-:Y:S01]  /*5840*/  IMAD.WIDE R48, R0, 0x4, R68 ;  /* 0x0000000400307825 */ /* 0x000fe200078e0244 */
[----:B------:R-:W-:Y:S03]  /*5850*/  STL.64 [R1+0xdc0], R36 ;  /* 0x000dc02401007387 */ /* 0x000fe60000100a00 */
[----:B------:R-:W-:Y:S01]  /*5860*/  IMAD.U32 R0, RZ, RZ, UR12 ;  /* 0x0000000cff007e24 */ /* 0x000fe2000f8e00ff */
[----:B------:R-:W-:Y:S01]  /*5870*/  UIMAD UR12, UR4, 0x29, URZ ;  /* 0x00000029040c78a4 */ /* 0x000fe2000f8e02ff */
[----:B------:R1:W-:Y:S01]  /*5880*/  LDGSTS.E [R2+0x11000], desc[UR20][R60.64], !P6 ;  /* 0x110000003c027fae */ /* 0x0003e2000f1a1014 */
[----:B------:R-:W-:Y:S02]  /*5890*/  VIADD R70, R188, 0xffffffd7 ;  /* 0xffffffd7bc467836 */ /* 0x000fe40000000000 */
[C---:B------:R-:W-:Y:S01]  /*58a0*/  IMAD.WIDE R28, R0.reuse, 0x4, R226 ;  /* 0x00000004001c7825 */ /* 0x040fe200078e02e2 */
[----:B------:R-:W-:Y:S03]  /*58b0*/  STL.64 [R1+0xdc8], R32 ;  /* 0x000dc82001007387 */ /* 0x000fe60000100a00 */
[C---:B------:R-:W-:Y:S01]  /*58c0*/  IMAD.WIDE R56, R0.reuse, 0x4, R232 ;  /* 0x0000000400387825 */ /* 0x040fe200078e02e8 */
[----:B------:R-:W-:Y:S03]  /*58d0*/  LDGSTS.E [R2+0x11200], desc[UR20][R22.64], !P6 ;  /* 0x1120000016027fae */ /* 0x000fe6000f1a1014 */
[----:B------:R-:W-:Y:S01]  /*58e0*/  IMAD.WIDE R64, R0, 0x4, R238 ;  /* 0x0000000400407825 */ /* 0x000fe200078e02ee */
[----:B------:R-:W-:Y:S01]  /*58f0*/  STL.64 [R1+0xdd0], R40 ;  /* 0x000dd02801007387 */ /* 0x000fe20000100a00 */
[----:B-1----:R-:W-:-:S02]  /*5900*/  MOV R60, R214 ;  /* 0x000000d6003c7202 */ /* 0x002fc40000000f00 */
[----:B------:R-:W-:Y:S01]  /*5910*/  IMAD.WIDE R10, R0, 0x4, R68 ;  /* 0x00000004000a7825 */ /* 0x000fe200078e0244 */
[----:B------:R-:W-:Y:S03]  /*5920*/  LDGSTS.E [R2+0x11400], desc[UR20][R30.64], !P6 ;  /* 0x114000001e027fae */ /* 0x000fe6000f1a1014 */
[----:B------:R-:W-:Y:S01]  /*5930*/  IMAD.U32 R0, RZ, RZ, UR6 ;  /* 0x00000006ff007e24 */ /* 0x000fe2000f8e00ff */
[----:B------:R-:W-:Y:S01]  /*5940*/  UIMAD UR6, UR4, 0x2a, URZ ;  /* 0x0000002a040678a4 */ /* 0x000fe2000f8e02ff */
[----:B------:R-:W-:Y:S01]  /*5950*/  IMAD.U32 R248, RZ, RZ, UR12 ;  /* 0x0000000cfff87e24 */ /* 0x000fe2000f8e00ff */
[----:B------:R-:W-:Y:S01]  /*5960*/  UIMAD UR12, UR4, 0x2c, URZ ;  /* 0x0000002c040c78a4 */ /* 0x000fe2000f8e02ff */
[C---:B------:R-:W-:Y:S01]  /*5970*/  IMAD.WIDE R20, R0.reuse, 0x4, R226 ;  /* 0x0000000400147825 */ /* 0x040fe200078e02e2 */
[----:B------:R-:W-:Y:S03]  /*5980*/  STL.64 [R1+0xdd8], R48 ;  /* 0x000dd83001007387 */ /* 0x000fe60000100a00 */
[C---:B------:R-:W-:Y:S01]  /*5990*/  IMAD.WIDE R18, R0.reuse, 0x4, R232 ;  /* 0x0000000400127825 */ /* 0x040fe200078e02e8 */
[----:B------:R-:W-:Y:S01]  /*59a0*/  MOV R90, UR12 ;  /* 0x0000000c005a7c02 */ /* 0x000fe20008000f00 */
[----:B------:R-:W-:Y:S01]  /*59b0*/  UIMAD UR12, UR4, 0x2f, URZ ;  /* 0x0000002f040c78a4 */ /* 0x000fe2000f8e02ff */
[----:B------:R-:W-:Y:S01]  /*59c0*/  LDGSTS.E [R2+0x11600], desc[UR20][R38.64], !P6 ;  /* 0x1160000026027fae */ /* 0x000fe2000f1a1014 */
[----:B------:R-:W-:Y:S01]  /*59d0*/  IMAD.WIDE R26, R0, 0x4, R238 ;  /* 0x00000004001a7825 */ /* 0x000fe200078e02ee */
[----:B------:R-:W-:-:S02]  /*59e0*/  ISETP.GE.U32.AND P6, PT, R70, 0x7fffff98, PT ;  /* 0x7fffff984600780c */ /* 0x000fc40003fc6070 */
[----:B------:R-:W-:Y:S01]  /*59f0*/  STL.64 [R1+0xde0], R28 ;  /* 0x000de01c01007387 */ /* 0x000fe20000100a00 */
[----:B------:R-:W-:-:S03]  /*5a00*/  IMAD.WIDE R34, R0, 0x4, R68 ;  /* 0x0000000400227825 */ /* 0x000fc600078e0244 */
[----:B------:R-:W-:Y:S01]  /*5a10*/  LDGSTS.E [R2+0x11800], desc[UR20][R52.64], !P0 ;  /* 0x1180000034027fae */ /* 0x000fe2000c1a1014 */
[----:B------:R-:W-:Y:S01]  /*5a20*/  IMAD.U32 R0, RZ, RZ, UR9 ;  /* 0x00000009ff007e24 */ /* 0x000fe2000f8e00ff */
[----:B------:R-:W-:Y:S01]  /*5a30*/  UIMAD UR9, UR4, 0x2b, URZ ;  /* 0x0000002b040978a4 */ /* 0x000fe2000f8e02ff */
[----:B------:R-:W-:Y:S01]  /*5a40*/  IMAD.U32 R74, RZ, RZ, UR6 ;  /* 0x00000006ff4a7e24 */ /* 0x000fe2000f8e00ff */
[----:B------:R-:W-:Y:S01]  /*5a50*/  UIMAD UR6, UR4, 0x2d, URZ ;  /* 0x0000002d040678a4 */ /* 0x000fe2000f8e02ff */
[----:B------:R-:W-:Y:S01]  /*5a60*/  IMAD.U32 R114, RZ, RZ, UR12 ;  /* 0x0000000cff727e24 */ /* 0x000fe2000f8e00ff */
[----:B------:R-:W-:Y:S01]  /*5a70*/  UIMAD UR12, UR4, 0x32, URZ ;  /* 0x00000032040c78a4 */ /* 0x000fe2000f8e02ff */
[----:B------:R-:W-:Y:S01]  /*5a80*/  STL.64 [R1+0xde8], R56 ;  /* 0x000de83801007387 */ /* 0x000fe20000100a00 */
[----:B------:R-:W-:Y:S01]  /*5a90*/  IMAD.U32 R82, RZ, RZ, UR9 ;  /* 0x00000009ff527e24 */ /* 0x000fe2000f8e00ff */
[----:B------:R-:W-:Y:S01]  /*5aa0*/  UIMAD UR9, UR4, 0x2e, URZ ;  /* 0x0000002e040978a4 */ /* 0x000fe2000f8e02ff */
[----:B------:R-:W-:Y:S01]  /*5ab0*/  IMAD.U32 R98, RZ, RZ, UR6 ;  /* 0x00000006ff627e24 */ /* 0x000fe2000f8e00ff */
[----:B------:R-:W-:Y:S01]  /*5ac0*/  UIMAD UR6, UR4, 0x30, URZ ;  /* 0x00000030040678a4 */ /* 0x000fe2000f8e02ff */
[----:B------:R-:W-:Y:S01]  /*5ad0*/  IMAD.U32 R138, RZ, RZ, UR12 ;  /* 0x0000000cff8a7e24 */ /* 0x000fe2000f8e00ff */
[----:B------:R-:W-:Y:S01]  /*5ae0*/  UIMAD UR12, UR4, 0x35, URZ ;  /* 0x00000035040c78a4 */ /* 0x000fe2000f8e02ff */
[----:B------:R-:W-:Y:S01]  /*5af0*/  LDGSTS.E [R2+0x11a00], desc[UR20][R46.64], !P0 ;  /* 0x11a000002e027fae */ /* 0x000fe2000c1a1014 */
[----:B------:R-:W-:Y:S01]  /*5b00*/  IMAD.U32 R106, RZ, RZ, UR9 ;  /* 0x00000009ff6a7e24 */ /* 0x000fe2000f8e00ff */
[----:B------:R-:W-:Y:S01]  /*5b10*/  UIMAD UR9, UR4, 0x31, URZ ;  /* 0x00000031040978a4 */ /* 0x000fe2000f8e02ff */
[----:B------:R-:W-:Y:S01]  /*5b20*/  IMAD.U32 R122, RZ, RZ, UR6 ;  /* 0x00000006ff7a7e24 */ /* 0x000fe2000f8e00ff */
[----:B------:R-:W-:Y:S01]  /*5b30*/  UIMAD UR6, UR4, 0x33, URZ ;  /* 0x00000033040678a4 */ /* 0x000fe2000f8e02ff */
[----:B------:R-:W-:Y:S01]  /*5b40*/  MOV R162, UR12 ;  /* 0x0000000c00a27c02 */ /* 0x000fe20008000f00 */
        /* <DEDUP_REMOVED lines=20> */
[C---:B------:R-:W-:Y:S01]  /*5c90*/  IMAD.WIDE R12, R0.reuse, 0x4, R226 ;  /* 0x00000004000c7825 */ /* 0x040fe200078e02e2 */
[----:B------:R-:W-:Y:S03]  /*5ca0*/  LDGSTS.E [R2+0x11e00], desc[UR20][R62.64], !P0 ;  /* 0x11e000003e027fae */ /* 0x000fe6000c1a1014 */
[----:B------:R-:W-:Y:S01]  /*5cb0*/  IMAD.U32 R204, RZ, RZ, UR9 ;  /* 0x00000009ffcc7e24 */ /* 0x000fe2000f8e00ff */
[----:B------:R-:W-:Y:S01]  /*5cc0*/  UIMAD UR9, UR4, 0x3e, URZ ;  /* 0x0000003e040978a4 */ /* 0x000fe2000f8e02ff */
[----:B------:R-:W-:Y:S01]  /*5cd0*/  STL.64 [R1+0xe00], R20 ;  /* 0x000e001401007387 */ /* 0x000fe20000100a00 */
[----:B------:R-:W-:Y:S01]  /*5ce0*/  USHF.L.U32 UR4, UR4, 0x6, URZ ;  /* 0x0000000604047899 */ /* 0x000fe200080006ff */
[----:B------:R-:W-:-:S02]  /*5cf0*/  IMAD.WIDE R42, R0, 0x4, R232 ;  /* 0x00000004002a7825 */ /* 0x000fc400078e02e8 */
[----:B------:R-:W-:Y:S02]  /*5d00*/  LDGSTS.E [R2+0x12000], desc[UR20][R44.64], !P2 ;  /* 0x120000002c027fae */ /* 0x000fe4000d1a1014 */
[C---:B------:R-:W-:Y:S02]  /*5d10*/  IMAD.WIDE R50, R0.reuse, 0x4, R238 ;  /* 0x0000000400327825 */ /* 0x040fe400078e02ee */
[----:B------:R-:W-:Y:S02]  /*5d20*/  STL.64 [R1+0xe08], R18 ;  /* 0x000e081201007387 */ /* 0x000fe40000100a00 */
[----:B------:R-:W-:Y:S02]  /*5d30*/  IMAD.U32 R245, RZ, RZ, UR4 ;  /* 0x00000004fff57e24 */ /* 0x000fe4000f8e00ff */
[----:B------:R2:W-:Y:S01]  /*5d40*/  LDGSTS.E [R2+0x12200], desc[UR20][R8.64], !P2 ;  /* 0x1220000008027fae */ /* 0x0005e2000d1a1014 */
[----:B------:R-:W-:-:S03]  /*5d50*/  IMAD.WIDE R58, R0, 0x4, R68 ;  /* 0x00000004003a7825 */ /* 0x000fc600078e0244 */
[----:B------:R-:W-:Y:S01]  /*5d60*/  STL.64 [R1+0xe10], R26 ;  /* 0x000e101a01007387 */ /* 0x000fe20000100a00 */
[----:B------:R-:W-:Y:S02]  /*5d70*/  IMAD.MOV.U32 R61, RZ, RZ, R215 ;  /* 0x000000ffff3d7224 */ /* 0x000fe400078e00d7 */
[----:B------:R-:W-:Y:S01]  /*5d80*/  IMAD.MOV.U32 R14, RZ, RZ, R216 ;  /* 0x000000ffff0e7224 */ /* 0x000fe200078e00d8 */
[----:B------:R-:W-:Y:S01]  /*5d90*/  LDGSTS.E [R2+0x12400], desc[UR20][R16.64], !P2 ;  /* 0x1240000010027fae */ /* 0x000fe2000d1a1014 */
[----:B------:R-:W-:Y:S02]  /*5da0*/  IMAD.MOV.U32 R15, RZ, RZ, R217 ;  /* 0x000000ffff0f7224 */ /* 0x000fe400078e00d9 */
[----:B------:R-:W-:Y:S01]  /*5db0*/  VIADD R70, R188, 0xffffffd6 ;  /* 0xffffffd6bc467836 */ /* 0x000fe20000000000 */
[----:B------:R-:W-:Y:S01]  /*5dc0*/  STL.64 [R1+0xe18], R34 ;  /* 0x000e182201007387 */ /* 0x000fe20000100a00 */
[----:B--2---:R-:W-:-:S03]  /*5dd0*/  IMAD.WIDE R8, R245, 0x4, R226 ;  /* 0x00000004f5087825 */ /* 0x004fc600078e02e2 */
[----:B------:R-:W-:Y:S01]  /*5de0*/  LDGSTS.E [R2+0x12600], desc[UR20][R24.64], !P2 ;  /* 0x1260000018027fae */ /* 0x000fe2000d1a1014 */
[----:B------:R-:W-:Y:S01]  /*5df0*/  ISETP.GE.U32.AND P0, PT, R70, 0x7fffff97, PT ;  /* 0x7fffff974600780c */ /* 0x000fe20003f06070 */
[----:B------:R-:W-:Y:S02]  /*5e00*/  VIADD R70, R188, 0xffffffd5 ;  /* 0xffffffd5bc467836 */ /* 0x000fe40000000000 */
[----:B------:R-:W-:Y:S01]  /*5e10*/  STL.64 [R1+0xe20], R12 ;  /* 0x000e200c01007387 */ /* 0x000fe20000100a00 */
[----:B------:R-:W-:Y:S02]  /*5e20*/  IMAD.WIDE R4, R248, 0x4, R226 ;  /* 0x00000004f8047825 */ /* 0x000fe400078e02e2 */
[----:B------:R-:W-:Y:S01]  /*5e30*/  ISETP.GE.U32.AND P2, PT, R70, 0x7fffff96, PT ;  /* 0x7fffff964600780c */ /* 0x000fe20003f46070 */
[----:B------:R-:W-:Y:S01]  /*5e40*/  LDGSTS.E [R2+0x12800], desc[UR20][R36.64], !P3 ;  /* 0x1280000024027fae */ /* 0x000fe2000d9a1014 */
[----:B------:R-:W-:Y:S02]  /*5e50*/  VIADD R70, R188, 0xffffffd4 ;  /* 0xffffffd4bc467836 */ /* 0x000fe40000000000 */
[C---:B------:R-:W-:Y:S01]  /*5e60*/  IMAD.WIDE R66, R248.reuse, 0x4, R232 ;  /* 0x00000004f8427825 */ /* 0x040fe200078e02e8 */
[----:B------:R-:W-:Y:S03]  /*5e70*/  STL.64 [R1+0xe28], R42 ;  /* 0x000e282a01007387 */ /* 0x000fe60000100a00 */
[C---:B------:R-:W-:Y:S01]  /*5e80*/  IMAD.WIDE R250, R248.reuse, 0x4, R238 ;  /* 0x00000004f8fa7825 */ /* 0x040fe200078e02ee */
[----:B------:R-:W-:Y:S03]  /*5e90*/  LDGSTS.E [R2+0x12a00], desc[UR20][R32.64], !P3 ;  /* 0x12a0000020027fae */ /* 0x000fe6000d9a1014 */
[----:B------:R-:W-:Y:S01]  /*5ea0*/  IMAD.WIDE R248, R248, 0x4, R68 ;  /* 0x00000004f8f87825 */ /* 0x000fe200078e0244 */
[----:B------:R-:W-:Y:S03]  /*5eb0*/  STL.64 [R1+0xe30], R50 ;  /* 0x000e303201007387 */ /* 0x000fe60000100a00 */
[----:B------:R-:W-:Y:S01]  /*5ec0*/  VIADD R0, R188, 0xffffffd0 ;  /* 0xffffffd0bc007836 */ /* 0x000fe20000000000 */
[----:B------:R-:W-:Y:S01]  /*5ed0*/  LDGSTS.E [R2+0x12c00], desc[UR20][R40.64], !P3 ;  /* 0x12c0000028027fae */ /* 0x000fe2000d9a1014 */
[----:B------:R-:W-:-:S03]  /*5ee0*/  IMAD.WIDE R246, R74, 0x4, R226 ;  /* 0x000000044af67825 */ /* 0x000fc600078e02e2 */
[----:B------:R-:W-:Y:S01]  /*5ef0*/  STL.64 [R1+0xe38], R58 ;  /* 0x000e383a01007387 */ /* 0x000fe20000100a00 */
[----:B------:R-:W-:-:S03]  /*5f00*/  IMAD.WIDE R72, R74, 0x4, R238 ;  /* 0x000000044a487825 */ /* 0x000fc600078e02ee */
[----:B------:R-:W-:Y:S01]  /*5f10*/  LDGSTS.E [R2+0x12e00], desc[UR20][R48.64], !P3 ;  /* 0x12e0000030027fae */ /* 0x000fe2000d9a1014 */
[----:B------:R-:W-:Y:S01]  /*5f20*/  ISETP.GE.U32.AND P3, PT, R70, 0x7fffff95, PT ;  /* 0x7fffff954600780c */ /* 0x000fe20003f66070 */
[----:B------:R-:W-:Y:S02]  /*5f30*/  VIADD R70, R188, 0xffffffd3 ;  /* 0xffffffd3bc467836 */ /* 0x000fe40000000000 */
[----:B------:R1:W-:Y:S01]  /*5f40*/  STL.64 [R1+0xb08], R8 ;  /* 0x000b080801007387 */ /* 0x0003e20000100a00 */
[----:B------:R-:W-:-:S03]  /*5f50*/  IMAD.WIDE R76, R82, 0x4, R226 ;  /* 0x00000004524c7825 */ /* 0x000fc600078e02e2 */
[----:B------:R-:W-:Y:S01]  /*5f60*/  LDGSTS.E [R2+0x13000], desc[UR20][R28.64], !P4 ;  /* 0x130000001c027fae */ /* 0x000fe2000e1a1014 */
[----:B------:R-:W-:-:S03]  /*5f70*/  IMAD.WIDE R78, R82, 0x4, R232 ;  /* 0x00000004524e7825 */ /* 0x000fc600078e02e8 */
[----:B------:R-:W-:Y:S01]  /*5f80*/  LDGSTS.E [R2+0x13200], desc[UR20][R56.64], !P4 ;  /* 0x1320000038027fae */ /* 0x000fe2000e1a1014 */
[----:B------:R-:W-:-:S03]  /*5f90*/  IMAD.WIDE R80, R82, 0x4, R238 ;  /* 0x0000000452507825 */ /* 0x000fc600078e02ee */
[----:B------:R-:W-:Y:S01]  /*5fa0*/  LDGSTS.E [R2+0x13400], desc[UR20][R64.64], !P4 ;  /* 0x1340000040027fae */ /* 0x000fe2000e1a1014 */
[----:B-1----:R-:W-:-:S03]  /*5fb0*/  IMAD.WIDE R8, R245, 0x4, R232 ;  /* 0x00000004f5087825 */ /* 0x002fc600078e02e8 */
[----:B------:R1:W-:Y:S01]  /*5fc0*/  LDGSTS.E [R2+0x13600], desc[UR20][R10.64], !P4 ;  /* 0x136000000a027fae */ /* 0x0003e2000e1a1014 */
[----:B------:R-:W-:Y:S01]  /*5fd0*/  ISETP.GE.U32.AND P4, PT, R70, 0x7fffff94, PT ;  /* 0x7fffff944600780c */ /* 0x000fe20003f86070 */
[----:B------:R-:W-:Y:S01]  /*5fe0*/  IMAD.WIDE R82, R82, 0x4, R68 ;  /* 0x0000000452527825 */ /* 0x000fe200078e0244 */
[----:B------:R-:W-:Y:S01]  /*5ff0*/  IADD3 R70, PT, PT, R188, -0x2e, RZ ;  /* 0xffffffd2bc467810 */ /* 0x000fe20007ffe0ff */
[----:B------:R-:W-:Y:S02]  /*6000*/  LDGSTS.E [R2+0x13800], desc[UR20][R20.64], !P5 ;  /* 0x1380000014027fae */ /* 0x000fe4000e9a1014 */
[C---:B------:R-:W-:Y:S02]  /*6010*/  IMAD.WIDE R84, R90.reuse, 0x4, R226 ;  /* 0x000000045a547825 */ /* 0x040fe400078e02e2 */
[----:B------:R-:W-:Y:S02]  /*6020*/  LDGSTS.E [R2+0x13a00], desc[UR20][R18.64], !P5 ;  /* 0x13a0000012027fae */ /* 0x000fe4000e9a1014 */
[----:B------:R-:W-:-:S02]  /*6030*/  IMAD.WIDE R86, R90, 0x4, R232 ;  /* 0x000000045a567825 */ /* 0x000fc400078e02e8 */
[----:B------:R2:W-:Y:S02]  /*6040*/  STL.64 [R1+0xb00], R8 ;  /* 0x000b000801007387 */ /* 0x0005e40000100a00 */
[----:B-1----:R-:W-:Y:S02]  /*6050*/  IMAD.WIDE R10, R245, 0x4, R60 ;  /* 0x00000004f50a7825 */ /* 0x002fe400078e023c */
[----:B------:R-:W-:Y:S02]  /*6060*/  LDGSTS.E [R2+0x13c00], desc[UR20][R26.64], !P5 ;  /* 0x13c000001a027fae */ /* 0x000fe4000e9a1014 */
[----:B------:R-:W-:Y:S02]  /*6070*/  IMAD.WIDE R88, R90, 0x4, R238 ;  /* 0x000000045a587825 */ /* 0x000fe400078e02ee */
[----:B------:R-:W-:Y:S01]  /*6080*/  LDGSTS.E [R2+0x13e00], desc[UR20][R34.64], !P5 ;  /* 0x13e0000022027fae */ /* 0x000fe2000e9a1014 */
[----:B------:R-:W-:Y:S01]  /*6090*/  ISETP.GE.U32.AND P5, PT, R70, 0x7fffff93, PT ;  /* 0x7fffff934600780c */ /* 0x000fe20003fa6070 */
[----:B------:R-:W-:-:S02]  /*60a0*/  VIADD R70, R188, 0xffffffd1 ;  /* 0xffffffd1bc467836 */ /* 0x000fc40000000000 */
[C---:B--2---:R-:W-:Y:S01]  /*60b0*/  IMAD.WIDE R8, R245.reuse, 0x4, R238 ;  /* 0x00000004f5087825 */ /* 0x044fe200078e02ee */
[----:B------:R1:W-:Y:S03]  /*60c0*/  LDGSTS.E [R2+0x14000], desc[UR20][R12.64], !P6 ;  /* 0x140000000c027fae */ /* 0x0003e6000f1a1014 */
[----:B------:R-:W-:Y:S01]  /*60d0*/  IMAD.WIDE R90, R90, 0x4, R68 ;  /* 0x000000045a5a7825 */ /* 0x000fe200078e0244 */
[----:B------:R2:W-:Y:S03]  /*60e0*/  STL.64 [R1+0xaf8], R8 ;  /* 0x000af80801007387 */ /* 0x0005e60000100a00 */
[C---:B------:R-:W-:Y:S01]  /*60f0*/  IMAD.WIDE R92, R98.reuse, 0x4, R226 ;  /* 0x00000004625c7825 */ /* 0x040fe200078e02e2 */
[----:B------:R-:W-:Y:S03]  /*6100*/  LDGSTS.E [R2+0x14200], desc[UR20][R42.64], !P6 ;  /* 0x142000002a027fae */ /* 0x000fe6000f1a1014 */
[----:B------:R-:W-:Y:S01]  /*6110*/  IMAD.WIDE R94, R98, 0x4, R232 ;  /* 0x00000004625e7825 */ /* 0x000fe200078e02e8 */
[----:B------:R-:W-:Y:S03]  /*6120*/  LDGSTS.E [R2+0x14400], desc[UR20][R50.64], !P6 ;  /* 0x1440000032027fae */ /* 0x000fe6000f1a1014 */
[----:B-1----:R-:W-:Y:S01]  /*6130*/  IMAD.WIDE R12, R245, 0x4, R68 ;  /* 0x00000004f50c7825 */ /* 0x002fe200078e0244 */
[----:B------:R1:W-:Y:S01]  /*6140*/  LDGSTS.E [R2+0x14600], desc[UR20][R58.64], !P6 ;  /* 0x146000003a027fae */ /* 0x0003e2000f1a1014 */
[----:B------:R-:W-:-:S02]  /*6150*/  ISETP.GE.U32.AND P6, PT, R70, 0x7fffff92, PT ;  /* 0x7fffff924600780c */ /* 0x000fc40003fc6070 */
[----:B--2---:R-:W-:Y:S01]  /*6160*/  IMAD.WIDE R8, R245, 0x4, R14 ;  /* 0x00000004f5087825 */ /* 0x004fe200078e020e */
[----:B------:R2:W-:Y:S03]  /*6170*/  STL.64 [R1+0xaf0], R12 ;  /* 0x000af00c01007387 */ /* 0x0005e60000100a00 */
[C---:B------:R-:W-:Y:S01]  /*6180*/  IMAD.WIDE R70, R74.reuse, 0x4, R232 ;  /* 0x000000044a467825 */ /* 0x040fe200078e02e8 */
[----:B------:R3:W-:Y:S03]  /*6190*/  STL.64 [R1+0xae8], R10 ;  /* 0x000ae80a01007387 */ /* 0x0007e60000100a00 */
[----:B------:R-:W-:Y:S01]  /*61a0*/  IMAD.WIDE R74, R74, 0x4, R68 ;  /* 0x000000044a4a7825 */ /* 0x000fe200078e0244 */
[----:B------:R-:W4:Y:S03]  /*61b0*/  LDL.LU.64 R50, [R1+0x4a8] ;  /* 0x0004a80001327983 */ /* 0x000f260000300a00 */
[C---:B------:R-:W-:Y:S01]  /*61c0*/  IMAD.WIDE R96, R98.reuse, 0x4, R238 ;  /* 0x0000000462607825 */ /* 0x040fe200078e02ee */
[----:B------:R5:W-:Y:S03]  /*61d0*/  STL.64 [R1+0xae0], R8 ;  /* 0x000ae00801007387 */ /* 0x000be60000100a00 */
[----:B------:R-:W-:Y:S01]  /*61e0*/  IMAD.WIDE R98, R98, 0x4, R68 ;  /* 0x0000000462627825 */ /* 0x000fe200078e0244 */
[----:B------:R-:W4:Y:S03]  /*61f0*/  LDL.LU.64 R42, [R1+0x488] ;  /* 0x00048800012a7983 */ /* 0x000f260000300a00 */
[C---:B------:R-:W-:Y:S01]  /*6200*/  IMAD.WIDE R100, R106.reuse, 0x4, R226 ;  /* 0x000000046a647825 */ /* 0x040fe200078e02e2 */
[----:B--2---:R-:W2:Y:S03]  /*6210*/  LDL.LU.64 R12, [R1+0x468] ;  /* 0x00046800010c7983 */ /* 0x004ea60000300a00 */
[C---:B------:R-:W-:Y:S01]  /*6220*/  IMAD.WIDE R102, R106.reuse, 0x4, R232 ;  /* 0x000000046a667825 */ /* 0x040fe200078e02e8 */
[----:B------:R-:W2:Y:S03]  /*6230*/  LDL.LU.64 R34, [R1+0x448] ;  /* 0x0004480001227983 */ /* 0x000ea60000300a00 */
[C---:B------:R-:W-:Y:S01]  /*6240*/  IMAD.WIDE R104, R106.reuse, 0x4, R238 ;  /* 0x000000046a687825 */ /* 0x040fe200078e02ee */
[----:B------:R-:W2:Y:S03]  /*6250*/  LDL.LU.64 R26, [R1+0x428] ;  /* 0x00042800011a7983 */ /* 0x000ea60000300a00 */
[----:B------:R-:W-:Y:S01]  /*6260*/  IMAD.WIDE R106, R106, 0x4, R68 ;  /* 0x000000046a6a7825 */ /* 0x000fe200078e0244 */
[----:B------:R-:W2:Y:S03]  /*6270*/  LDL.LU.64 R18, [R1+0x408] ;  /* 0x0004080001127983 */ /* 0x000ea60000300a00 */
[C---:B------:R-:W-:Y:S01]  /*6280*/  IMAD.WIDE R108, R114.reuse, 0x4, R226 ;  /* 0x00000004726c7825 */ /* 0x040fe200078e02e2 */
[----:B------:R-:W2:Y:S03]  /*6290*/  LDL.LU.64 R20, [R1+0x3e8] ;  /* 0x0003e80001147983 */ /* 0x000ea60000300a00 */
[C---:B------:R-:W-:Y:S01]  /*62a0*/  IMAD.WIDE R110, R114.reuse, 0x4, R232 ;  /* 0x00000004726e7825 */ /* 0x040fe200078e02e8 */
[----:B---3--:R-:W3:Y:S03]  /*62b0*/  LDL.LU.64 R10, [R1+0x3c8] ;  /* 0x0003c800010a7983 */ /* 0x008ee60000300a00 */
[C---:B------:R-:W-:Y:S01]  /*62c0*/  IMAD.WIDE R112, R114.reuse, 0x4, R238 ;  /* 0x0000000472707825 */ /* 0x040fe200078e02ee */
[----:B------:R-:W2:Y:S03]  /*62d0*/  LDL.LU.64 R64, [R1+0x3a8] ;  /* 0x0003a80001407983 */ /* 0x000ea60000300a00 */
[----:B------:R-:W-:Y:S01]  /*62e0*/  IMAD.WIDE R114, R114, 0x4, R68 ;  /* 0x0000000472727825 */ /* 0x000fe200078e0244 */
[----:B------:R-:W2:Y:S03]  /*62f0*/  LDL.LU.64 R56, [R1+0x388] ;  /* 0x0003880001387983 */ /* 0x000ea60000300a00 */
[C---:B------:R-:W-:Y:S01]  /*6300*/  IMAD.WIDE R116, R122.reuse, 0x4, R226 ;  /* 0x000000047a747825 */ /* 0x040fe200078e02e2 */
[----:B------:R-:W2:Y:S03]  /*6310*/  LDL.LU.64 R28, [R1+0x368] ;  /* 0x00036800011c7983 */ /* 0x000ea60000300a00 */
        /* <DEDUP_REMOVED lines=13> */
[----:B-----5:R-:W5:Y:S03]  /*63f0*/  LDL.LU.64 R8, [R1+0x288] ;  /* 0x0002880001087983 */ /* 0x020f660000300a00 */
        /* <DEDUP_REMOVED lines=19> */
[----:B------:R1:W-:Y:S03]  /*6530*/  LDGSTS.E [R2+0x14800], desc[UR20][R4.64], !P0 ;  /* 0x1480000004027fae */ /* 0x0003e6000c1a1014 */
[C---:B------:R-:W-:Y:S01]  /*6540*/  IMAD.WIDE R152, R154.reuse, 0x4, R238 ;  /* 0x000000049a987825 */ /* 0x040fe200078e02ee */
[----:B------:R-:W-:Y:S03]  /*6550*/  LDGSTS.E [R2+0x14a00], desc[UR20][R66.64], !P0 ;  /* 0x14a0000042027fae */ /* 0x000fe6000c1a1014 */
[----:B------:R-:W-:Y:S01]  /*6560*/  IMAD.WIDE R154, R154, 0x4, R68 ;  /* 0x000000049a9a7825 */ /* 0x000fe200078e0244 */
[----:B------:R-:W-:Y:S03]  /*6570*/  LDGSTS.E [R2+0x14c00], desc[UR20][R250.64], !P0 ;  /* 0x14c00000fa027fae */ /* 0x000fe6000c1a1014 */
[----:B------:R-:W-:Y:S01]  /*6580*/  IMAD.WIDE R156, R162, 0x4, R226 ;  /* 0x00000004a29c7825 */ /* 0x000fe200078e02e2 */
[----:B------:R-:W-:Y:S01]  /*6590*/  LDGSTS.E [R2+0x14e00], desc[UR20][R248.64], !P0 ;  /* 0x14e00000f8027fae */ /* 0x000fe2000c1a1014 */
[----:B------:R-:W-:-:S02]  /*65a0*/  ISETP.GE.U32.AND P0, PT, R0, 0x7fffff91, PT ;  /* 0x7fffff910000780c */ /* 0x000fc40003f06070 */
[----:B------:R-:W-:Y:S01]  /*65b0*/  VIADD R0, R188, 0xffffffcf ;  /* 0xffffffcfbc007836 */ /* 0x000fe20000000000 */
[----:B------:R-:W-:Y:S01]  /*65c0*/  LDGSTS.E [R2+0x15000], desc[UR20][R246.64], !P2 ;  /* 0x15000000f6027fae */ /* 0x000fe2000d1a1014 */
[----:B------:R-:W-:-:S03]  /*65d0*/  IMAD.WIDE R158, R162, 0x4, R232 ;  /* 0x00000004a29e7825 */ /* 0x000fc600078e02e8 */
[----:B------:R-:W-:Y:S01]  /*65e0*/  LDGSTS.E [R2+0x15200], desc[UR20][R70.64], !P2 ;  /* 0x1520000046027fae */ /* 0x000fe2000d1a1014 */
[----:B------:R-:W-:-:S03]  /*65f0*/  IMAD.WIDE R160, R162, 0x4, R238 ;  /* 0x00000004a2a07825 */ /* 0x000fc600078e02ee */
[----:B------:R-:W-:Y:S01]  /*6600*/  LDGSTS.E [R2+0x15400], desc[UR20][R72.64], !P2 ;  /* 0x1540000048027fae */ /* 0x000fe2000d1a1014 */
[----:B------:R-:W-:-:S03]  /*6610*/  IMAD.WIDE R162, R162, 0x4, R68 ;  /* 0x00000004a2a27825 */ /* 0x000fc600078e0244 */
[----:B------:R-:W-:Y:S01]  /*6620*/  LDGSTS.E [R2+0x15600], desc[UR20][R74.64], !P2 ;  /* 0x156000004a027fae */ /* 0x000fe2000d1a1014 */
[----:B------:R-:W-:Y:S01]  /*6630*/  ISETP.GE.U32.AND P2, PT, R0, 0x7fffff90, PT ;  /* 0x7fffff900000780c */ /* 0x000fe20003f46070 */
[----:B------:R-:W-:Y:S02]  /*6640*/  VIADD R0, R188, 0xffffffce ;  /* 0xffffffcebc007836 */ /* 0x000fe40000000000 */
        /* <DEDUP_REMOVED lines=44> */
[----:B------:R-:W-:Y:S01]  /*6910*/  IMAD.WIDE R202, R204, 0x4, R238 ;  /* 0x00000004ccca7825 */ /* 0x000fe200078e02ee */
[----:B------:R-:W-:Y:S01]  /*6920*/  IADD3 R0, PT, PT, R188, -0x37, RZ ;  /* 0xffffffc9bc007810 */ /* 0x000fe20007ffe0ff */
[----:B------:R-:W-:Y:S02]  /*6930*/  LDGSTS.E [R2+0x18000], desc[UR20][R116.64], !P2 ;  /* 0x1800000074027fae */ /* 0x000fe4000d1a1014 */
[C---:B------:R-:W-:Y:S02]  /*6940*/  IMAD.WIDE R198, R210.reuse, 0x4, R226 ;  /* 0x00000004d2c67825 */ /* 0x040fe400078e02e2 */
[----:B------:R-:W-:Y:S02]  /*6950*/  LDGSTS.E [R2+0x18200], desc[UR20][R118.64], !P2 ;  /* 0x1820000076027fae */ /* 0x000fe4000d1a1014 */
[----:B------:R-:W-:-:S02]  /*6960*/  IMAD.WIDE R206, R210, 0x4, R232 ;  /* 0x00000004d2ce7825 */ /* 0x000fc400078e02e8 */
[----:B------:R-:W-:Y:S02]  /*6970*/  LDGSTS.E [R2+0x18400], desc[UR20][R120.64], !P2 ;  /* 0x1840000078027fae */ /* 0x000fe4000d1a1014 */
[----:B------:R-:W-:Y:S02]  /*6980*/  IMAD.WIDE R208, R210, 0x4, R238 ;  /* 0x00000004d2d07825 */ /* 0x000fe400078e02ee */
        /* <DEDUP_REMOVED lines=13> */
[----:B------:R-:W-:Y:S02]  /*6a60*/  IMAD.U32 R240, RZ, RZ, UR9 ;  /* 0x00000009fff07e24 */ /* 0x000fe4000f8e00ff */
[----:B------:R-:W-:Y:S01]  /*6a70*/  IMAD.U32 R242, RZ, RZ, UR12 ;  /* 0x0000000cfff27e24 */ /* 0x000fe2000f8e00ff */
[----:B------:R-:W-:Y:S01]  /*6a80*/  LDGSTS.E [R2+0x19200], desc[UR20][R134.64], !P4 ;  /* 0x1920000086027fae */ /* 0x000fe2000e1a1014 */
[----:B-1----:R-:W-:Y:S02]  /*6a90*/  IMAD.MOV.U32 R58, RZ, RZ, R6 ;  /* 0x000000ffff3a7224 */ /* 0x002fe400078e0006 */
[----:B------:R-:W-:Y:S01]  /*6aa0*/  IMAD.MOV.U32 R59, RZ, RZ, R7 ;  /* 0x000000ffff3b7224 */ /* 0x000fe200078e0007 */
        /* <DEDUP_REMOVED lines=24> */
[----:B----4-:R-:W-:-:S03]  /*6c30*/  IMAD.WIDE R50, R245, 0x4, R50 ;  /* 0x00000004f5327825 */ /* 0x010fc600078e0232 */
[----:B------:R-:W-:Y:S01]  /*6c40*/  LDGSTS.E [R2+0x1aa00], desc[UR20][R158.64], !P0 ;  /* 0x1aa000009e027fae */ /* 0x000fe2000c1a1014 */
[----:B------:R-:W-:-:S03]  /*6c50*/  IMAD.WIDE R240, R240, 0x4, R68 ;  /* 0x00000004f0f07825 */ /* 0x000fc600078e0244 */
[----:B------:R-:W-:Y:S01]  /*6c60*/  LDGSTS.E [R2+0x1ac00], desc[UR20][R160.64], !P0 ;  /* 0x1ac00000a0027fae */ /* 0x000fe2000c1a1014 */
[----:B------:R-:W-:-:S03]  /*6c70*/  IMAD.WIDE R242, R242, 0x4, R68 ;  /* 0x00000004f2f27825 */ /* 0x000fc600078e0244 */
[----:B------:R-:W-:Y:S01]  /*6c80*/  LDGSTS.E [R2+0x1ae00], desc[UR20][R162.64], !P0 ;  /* 0x1ae00000a2027fae */ /* 0x000fe2000c1a1014 */
[----:B------:R-:W-:Y:S01]  /*6c90*/  ISETP.GE.U32.AND P0, PT, R0, 0x7fffff85, PT ;  /* 0x7fffff850000780c */ /* 0x000fe20003f06070 */
[----:B------:R-:W-:Y:S02]  /*6ca0*/  VIADD R0, R188, 0xffffffc3 ;  /* 0xffffffc3bc007836 */ /* 0x000fe40000000000 */
[----:B------:R-:W-:Y:S04]  /*6cb0*/  LDGSTS.E [R2+0x1b000], desc[UR20][R164.64], !P2 ;  /* 0x1b000000a4027fae */ /* 0x000fe8000d1a1014 */
[----:B------:R-:W-:Y:S04]  /*6cc0*/  LDGSTS.E [R2+0x1b200], desc[UR20][R166.64], !P2 ;  /* 0x1b200000a6027fae */ /* 0x000fe8000d1a1014 */
[----:B------:R-:W-:Y:S04]  /*6cd0*/  LDGSTS.E [R2+0x1b400], desc[UR20][R168.64], !P2 ;  /* 0x1b400000a8027fae */ /* 0x000fe8000d1a1014 */
[----:B------:R-:W-:Y:S01]  /*6ce0*/  LDGSTS.E [R2+0x1b600], desc[UR20][R170.64], !P2 ;  /* 0x1b600000aa027fae */ /* 0x000fe2000d1a1014 */
[----:B------:R-:W-:Y:S01]  /*6cf0*/  ISETP.GE.U32.AND P2, PT, R0, 0x7fffff84, PT ;  /* 0x7fffff840000780c */ /* 0x000fe20003f46070 */
[----:B------:R-:W-:-:S02]  /*6d00*/  VIADD R0, R188, 0xffffffc2 ;  /* 0xffffffc2bc007836 */ /* 0x000fc40000000000 */
        /* <DEDUP_REMOVED lines=10> */
[----:B------:R-:W-:Y:S01]  /*6db0*/  ISETP.GE.AND P4, PT, R196, R188, PT ;  /* 0x000000bcc400720c */ /* 0x000fe20003f86270 */
[----:B------:R-:W-:-:S02]  /*6dc0*/  IMAD.WIDE R188, R194, 0x4, R226 ;  /* 0x00000004c2bc7825 */ /* 0x000fc400078e02e2 */
[----:B------:R-:W4:Y:S02]  /*6dd0*/  LDL.LU.64 R14, [R1+0x148] ;  /* 0x00014800010e7983 */ /* 0x000f240000300a00 */
[----:B------:R-:W-:Y:S02]  /*6de0*/  IMAD.WIDE R194, R194, 0x4, R68 ;  /* 0x00000004c2c27825 */ /* 0x000fe400078e0244 */
        /* <DEDUP_REMOVED lines=8> */
[----:B------:R1:W-:Y:S04]  /*6e70*/  LDGSTS.E [R2+0x1d000], desc[UR20][R196.64], !P6 ;  /* 0x1d000000c4027fae */ /* 0x0003e8000f1a1014 */
[----:B------:R-:W-:Y:S04]  /*6e80*/  LDGSTS.E [R2+0x1d200], desc[UR20][R200.64], !P6 ;  /* 0x1d200000c8027fae */ /* 0x000fe8000f1a1014 */
[----:B------:R-:W-:Y:S04]  /*6e90*/  LDGSTS.E [R2+0x1d400], desc[UR20][R202.64], !P6 ;  /* 0x1d400000ca027fae */ /* 0x000fe8000f1a1014 */
[----:B------:R-:W-:Y:S01]  /*6ea0*/  LDGSTS.E [R2+0x1d600], desc[UR20][R204.64], !P6 ;  /* 0x1d600000cc027fae */ /* 0x000fe2000f1a1014 */
[----:B------:R-:W-:-:S03]  /*6eb0*/  ISETP.GT.AND P6, PT, R213, 0x3f, PT ;  /* 0x0000003fd500780c */ /* 0x000fc60003fc4270 */
[----:B------:R-:W-:Y:S01]  /*6ec0*/  LDGSTS.E [R2+0x1d800], desc[UR20][R198.64], !P0 ;  /* 0x1d800000c6027fae */ /* 0x000fe2000c1a1014 */
[----:B------:R-:W-:-:S03]  /*6ed0*/  SEL R220, RZ, 0x4, !P6 ;  /* 0x00000004ffdc7807 */ /* 0x000fc60007000000 */
[----:B------:R-:W-:Y:S01]  /*6ee0*/  LDGSTS.E [R2+0x1da00], desc[UR20][R206.64], !P0 ;  /* 0x1da00000ce027fae */ /* 0x000fe2000c1a1014 */
[----:B------:R-:W-:Y:S02]  /*6ef0*/  SEL R220, R220, RZ, !P4 ;  /* 0x000000ffdcdc7207 */ /* 0x000fe40006000000 */
[----:B------:R-:W-:Y:S01]  /*6f00*/  ISETP.GT.AND P4, PT, R213, 0x7f, PT ;  /* 0x0000007fd500780c */ /* 0x000fe20003f84270 */
[----:B------:R-:W-:Y:S04]  /*6f10*/  LDGSTS.E [R2+0x1dc00], desc[UR20][R208.64], !P0 ;  /* 0x1dc00000d0027fae */ /* 0x000fe8000c1a1014 */
[----:B------:R-:W-:Y:S01]  /*6f20*/  LDGSTS.E [R2+0x1de00], desc[UR20][R210.64], !P0 ;  /* 0x1de00000d2027fae */ /* 0x000fe2000c1a1014 */
[----:B------:R-:W-:Y:S02]  /*6f30*/  ISETP.GE.U32.AND P0, PT, R0, 0x7fffff82, PT ;  /* 0x7fffff820000780c */ /* 0x000fe40003f06070 */
[----:B------:R-:W-:-:S02]  /*6f40*/  SEL R0, RZ, 0x4, P5 ;  /* 0x00000004ff007807 */ /* 0x000fc40002800000 */
[----:B------:R-:W-:Y:S01]  /*6f50*/  ISETP.GE.U32.AND P5, PT, R212, 0x7fffff81, PT ;  /* 0x7fffff81d400780c */ /* 0x000fe20003fa6070 */
[----:B------:R-:W-:Y:S01]  /*6f60*/  IMAD.WIDE R212, R218, 0x4, R226 ;  /* 0x00000004dad47825 */ /* 0x000fe200078e02e2 */
[----:B------:R-:W-:Y:S02]  /*6f70*/  SEL R0, R0, RZ, P4 ;  /* 0x000000ff00007207 */ /* 0x000fe40002000000 */
[----:B------:R-:W-:Y:S01]  /*6f80*/  ISETP.NE.U32.AND P4, PT, R220, RZ, PT ;  /* 0x000000ffdc00720c */ /* 0x000fe20003f85070 */
[----:B------:R-:W-:Y:S01]  /*6f90*/  IMAD.WIDE R218, R218, 0x4, R68 ;  /* 0x00000004dada7825 */ /* 0x000fe200078e0244 */
[----:B------:R-:W-:Y:S04]  /*6fa0*/  LDGSTS.E [R2+0x1e000], desc[UR20][R212.64], !P2 ;  /* 0x1e000000d4027fae */ /* 0x000fe8000d1a1014 */
[----:B------:R-:W-:Y:S04]  /*6fb0*/  LDGSTS.E [R2+0x1e200], desc[UR20][R214.64], !P2 ;  /* 0x1e200000d6027fae */ /* 0x000fe8000d1a1014 */
[----:B------:R-:W-:Y:S04]  /*6fc0*/  LDGSTS.E [R2+0x1e400], desc[UR20][R216.64], !P2 ;  /* 0x1e400000d8027fae */ /* 0x000fe8000d1a1014 */
[----:B------:R-:W-:Y:S01]  /*6fd0*/  LDGSTS.E [R2+0x1e600], desc[UR20][R218.64], !P2 ;  /* 0x1e600000da027fae */ /* 0x000fe2000d1a1014 */
[----:B------:R-:W-:Y:S01]  /*6fe0*/  ISETP.NE.U32.AND P2, PT, R0, RZ, PT ;  /* 0x000000ff0000720c */ /* 0x000fe20003f45070 */
[----:B------:R-:W-:-:S04]  /*6ff0*/  IMAD.U32 R0, RZ, RZ, UR6 ;  /* 0x00000006ff007e24 */ /* 0x000fc8000f8e00ff */
[----:B------:R-:W-:-:S04]  /*7000*/  IMAD.WIDE R220, R0, 0x4, R226 ;  /* 0x0000000400dc7825 */ /* 0x000fc800078e02e2 */
[C---:B------:R-:W-:Y:S01]  /*7010*/  IMAD.WIDE R226, R0.reuse, 0x4, R232 ;  /* 0x0000000400e27825 */ /* 0x040fe200078e02e8 */
[----:B------:R1:W-:Y:S03]  /*7020*/  LDGSTS.E [R2+0x1e800], desc[UR20][R220.64], !P3 ;  /* 0x1e800000dc027fae */ /* 0x0003e6000d9a1014 */
[C---:B------:R-:W-:Y:S01]  /*7030*/  IMAD.WIDE R232, R0.reuse, 0x4, R238 ;  /* 0x0000000400e87825 */ /* 0x040fe200078e02ee */
[----:B------:R-:W-:Y:S03]  /*7040*/  LDGSTS.E [R2+0x1ea00], desc[UR20][R226.64], !P3 ;  /* 0x1ea00000e2027fae */ /* 0x000fe6000d9a1014 */
[----:B------:R-:W-:Y:S01]  /*7050*/  IMAD.WIDE R238, R0, 0x4, R68 ;  /* 0x0000000400ee7825 */ /* 0x000fe200078e0244 */
[----:B------:R-:W-:Y:S01]  /*7060*/  LDGSTS.E [R2+0x1ec00], desc[UR20][R232.64], !P3 ;  /* 0x1ec00000e8027fae */ /* 0x000fe2000d9a1014 */
[----:B------:R-:W1:Y:S02]  /*7070*/  LDC R0, c[0x0][0x3a0] ;  /* 0x0000e800ff007b82 */ /* 0x000e640000000800 */
[C---:B------:R-:W-:Y:S01]  /*7080*/  IMAD.WIDE R42, R245.reuse, 0x4, R42 ;  /* 0x00000004f52a7825 */ /* 0x040fe200078e022a */
[----:B------:R-:W4:Y:S03]  /*7090*/  LDL.LU.64 R68, [R1+0x108] ;  /* 0x0001080001447983 */ /* 0x000f260000300a00 */
[C---:B--2---:R-:W-:Y:S01]  /*70a0*/  IMAD.WIDE R12, R245.reuse, 0x4, R12 ;  /* 0x00000004f50c7825 */ /* 0x044fe200078e020c */
[----:B------:R2:W-:Y:S03]  /*70b0*/  STL.64 [R1+0xad8], R58 ;  /* 0x000ad83a01007387 */ /* 0x0005e60000100a00 */
[C---:B------:R-:W-:Y:S01]  /*70c0*/  IMAD.WIDE R34, R245.reuse, 0x4, R34 ;  /* 0x00000004f5227825 */ /* 0x040fe200078e0222 */
[----:B------:R-:W-:Y:S03]  /*70d0*/  LDGSTS.E [R2+0x1ee00], desc[UR20][R238.64], !P3 ;  /* 0x1ee00000ee027fae */ /* 0x000fe6000d9a1014 */
[C---:B------:R-:W-:Y:S01]  /*70e0*/  IMAD.WIDE R26, R245.reuse, 0x4, R26 ;  /* 0x00000004f51a7825 */ /* 0x040fe200078e021a */
[----:B------:R-:W-:Y:S04]  /*70f0*/  LDGSTS.E [R2+0x1f000], desc[UR20][R222.64], !P0 ;  /* 0x1f000000de027fae */ /* 0x000fe8000c1a1014 */
[----:B--2---:R-:W2:Y:S04]  /*7100*/  LDL.LU.64 R58, [R1+0xe38] ;  /* 0x000e3800013a7983 */ /* 0x004ea80000300a00 */
[----:B------:R3:W-:Y:S01]  /*7110*/  STL.64 [R1+0xad0], R50 ;  /* 0x000ad03201007387 */ /* 0x0007e20000100a00 */
[----:B------:R-:W-:-:S03]  /*7120*/  IMAD.WIDE R18, R245, 0x4, R18 ;  /* 0x00000004f5127825 */ /* 0x000fc600078e0212 */
[----:B------:R-:W-:Y:S01]  /*7130*/  LDGSTS.E [R2+0x1f200], desc[UR20][R228.64], !P0 ;  /* 0x1f200000e4027fae */ /* 0x000fe2000c1a1014 */
[----:B------:R-:W-:-:S03]  /*7140*/  IMAD.WIDE R20, R245, 0x4, R20 ;  /* 0x00000004f5147825 */ /* 0x000fc600078e0214 */
[----:B------:R-:W-:Y:S04]  /*7150*/  LDGSTS.E [R2+0x1f400], desc[UR20][R234.64], !P0 ;  /* 0x1f400000ea027fae */ /* 0x000fe8000c1a1014 */
[----:B---3--:R-:W3:Y:S04]  /*7160*/  LDL.LU.64 R50, [R1+0xe30] ;  /* 0x000e300001327983 */ /* 0x008ee80000300a00 */
[----:B------:R1:W-:Y:S01]  /*7170*/  STL.64 [R1+0xac8], R42 ;  /* 0x000ac82a01007387 */ /* 0x0003e20000100a00 */
[----:B------:R-:W-:-:S03]  /*7180*/  IMAD.WIDE R10, R245, 0x4, R10 ;  /* 0x00000004f50a7825 */ /* 0x000fc600078e020a */
[----:B------:R-:W-:Y:S01]  /*7190*/  LDGSTS.E [R2+0x1f600], desc[UR20][R240.64], !P0 ;  /* 0x1f600000f0027fae */ /* 0x000fe2000c1a1014 */
[----:B------:R-:W-:-:S03]  /*71a0*/  IMAD.WIDE R64, R245, 0x4, R64 ;  /* 0x00000004f5407825 */ /* 0x000fc600078e0240 */
[----:B------:R2:W-:Y:S04]  /*71b0*/  LDGSTS.E [R2+0x1f800], desc[UR20][R224.64], !P5 ;  /* 0x1f800000e0027fae */ /* 0x0005e8000e9a1014 */
[----:B-1----:R-:W2:Y:S04]  /*71c0*/  LDL.LU.64 R42, [R1+0xe28] ;  /* 0x000e2800012a7983 */ /* 0x002ea80000300a00 */
[----:B------:R1:W-:Y:S01]  /*71d0*/  STL.64 [R1+0xac0], R12 ;  /* 0x000ac00c01007387 */ /* 0x0003e20000100a00 */
[----:B------:R-:W-:-:S03]  /*71e0*/  IMAD.WIDE R56, R245, 0x4, R56 ;  /* 0x00000004f5387825 */ /* 0x000fc600078e0238 */
[----:B------:R-:W-:Y:S01]  /*71f0*/  LDGSTS.E [R2+0x1fa00], desc[UR20][R230.64], !P5 ;  /* 0x1fa00000e6027fae */ /* 0x000fe2000e9a1014 */
[----:B------:R-:W-:-:S03]  /*7200*/  IMAD.WIDE R28, R245, 0x4, R28 ;  /* 0x00000004f51c7825 */ /* 0x000fc600078e021c */
[----:B------:R-:W-:Y:S04]  /*7210*/  LDGSTS.E [R2+0x1fc00], desc[UR20][R236.64], !P5 ;  /* 0x1fc00000ec027fae */ /* 0x000fe8000e9a1014 */
[----:B-1----:R-:W2:Y:S04]  /*7220*/  LDL.LU.64 R12, [R1+0xe20] ;  /* 0x000e2000010c7983 */ /* 0x002ea80000300a00 */
[----:B------:R1:W-:Y:S01]  /*7230*/  STL.64 [R1+0xab8], R34 ;  /* 0x000ab82201007387 */ /* 0x0003e20000100a00 */
[----:B------:R-:W-:-:S03]  /*7240*/  IMAD.WIDE R48, R245, 0x4, R48 ;  /* 0x00000004f5307825 */ /* 0x000fc600078e0230 */
[----:B------:R-:W-:Y:S01]  /*7250*/  LDGSTS.E [R2+0x1fe00], desc[UR20][R242.64], !P5 ;  /* 0x1fe00000f2027fae */ /* 0x000fe2000e9a1014 */
[----:B------:R-:W-:-:S03]  /*7260*/  IMAD.WIDE R40, R245, 0x4, R40 ;  /* 0x00000004f5287825 */ /* 0x000fc600078e0228 */
[----:B------:R-:W0:Y:S04]  /*7270*/  LDGDEPBAR ;  /* 0x00000000000079af */ /* 0x000e280000000000 */
[----:B-1----:R-:W2:Y:S04]  /*7280*/  LDL.LU.64 R34, [R1+0xe18] ;  /* 0x000e180001227983 */ /* 0x002ea80000300a00 */
[----:B------:R1:W-:Y:S04]  /*7290*/  STL.64 [R1+0xab0], R26 ;  /* 0x000ab01a01007387 */ /* 0x0003e80000100a00 */
[----:B-1----:R-:W2:Y:S04]  /*72a0*/  LDL.LU.64 R26, [R1+0xe10] ;  /* 0x000e1000011a7983 */ /* 0x002ea80000300a00 */
[----:B------:R1:W-:Y:S01]  /*72b0*/  STL.64 [R1+0xaa8], R18 ;  /* 0x000aa81201007387 */ /* 0x0003e20000100a00 */
[----:B------:R-:W-:-:S03]  /*72c0*/  IMAD.WIDE R32, R245, 0x4, R32 ;  /* 0x00000004f5207825 */ /* 0x000fc600078e0220 */
        /* <DEDUP_REMOVED lines=11> */
[----:B-----5:R-:W-:-:S03]  /*7380*/  IMAD.WIDE R8, R245, 0x4, R8 ;  /* 0x00000004f5087825 */ /* 0x020fc600078e0208 */
[----:B-1----:R-:W5:Y:S04]  /*7390*/  LDL.LU.64 R56, [R1+0xde8] ;  /* 0x000de80001387983 */ /* 0x002f680000300a00 */
        /* <DEDUP_REMOVED lines=27> */
[----:B------:R1:W-:Y:S04]  /*7550*/  STL.64 [R1+0xa28], R62 ;  /* 0x000a283e01007387 */ /* 0x0003e80000100a00 */
        /* <DEDUP_REMOVED lines=14> */
[----:B-1----:R-:W2:Y:S01]  /*7640*/  LDL.LU.64 R60, [R1+0xd60] ;  /* 0x000d6000013c7983 */ /* 0x002ea20000300a00 */
[----:B----4-:R-:W-:-:S04]  /*7650*/  IMAD.WIDE R14, R245, 0x4, R14 ;  /* 0x00000004f50e7825 */ /* 0x010fc800078e020e */
[C---:B------:R-:W-:Y:S01]  /*7660*/  IMAD.WIDE R6, R245.reuse, 0x4, R6 ;  /* 0x00000004f5067825 */ /* 0x040fe200078e0206 */
[----:B------:R1:W-:Y:S03]  /*7670*/  STL.64 [R1+0x9e0], R14 ;  /* 0x0009e00e01007387 */ /* 0x0003e60000100a00 */
[C---:B------:R-:W-:Y:S01]  /*7680*/  IMAD.WIDE R68, R245.reuse, 0x4, R68 ;  /* 0x00000004f5447825 */ /* 0x040fe200078e0244 */
[----:B-1----:R-:W4:Y:S04]  /*7690*/  LDL.LU.64 R14, [R1+0xd58] ;  /* 0x000d5800010e7983 */ /* 0x002f280000300a00 */
[----:B------:R1:W-:Y:S01]  /*76a0*/  STL.64 [R1+0x9d8], R6 ;  /* 0x0009d80601007387 */ /* 0x0003e20000100a00 */
[----:B------:R-:W-:-:S03]  /*76b0*/  IMAD.WIDE R4, R245, 0x4, R4 ;  /* 0x00000004f5047825 */ /* 0x000fc600078e0204 */
[----:B-1----:R-:W3:Y:S04]  /*76c0*/  LDL.LU.64 R6, [R1+0xd50] ;  /* 0x000d500001067983 */ /* 0x002ee80000300a00 */
[----:B------:R2:W-:Y:S02]  /*76d0*/  STL.64 [R1+0x540], R68 ;  /* 0x0005404401007387 */ /* 0x0005e40000100a00 */
[----:B--2---:R-:W-:-:S04]  /*76e0*/  IMAD.WIDE R68, R245, 0x4, R60 ;  /* 0x00000004f5447825 */ /* 0x004fc800078e023c */
[C---:B------:R-:W-:Y:S01]  /*76f0*/  IMAD.WIDE R60, R245.reuse, 0x4, R52 ;  /* 0x00000004f53c7825 */ /* 0x040fe200078e0234 */
[----:B------:R-:W-:Y:S03]  /*7700*/  STL.64 [R1+0x588], R68 ;  /* 0x0005884401007387 */ /* 0x000fe60000100a00 */
        /* <DEDUP_REMOVED lines=11> */
[----:B------:R1:W-:Y:S04]  /*77c0*/  STL.64 [R1+0x990], R20 ;  /* 0x0009901401007387 */ /* 0x0003e80000100a00 */
[----:B------:R2:W-:Y:S04]  /*77d0*/  STL.64 [R1+0x9d0], R4 ;  /* 0x0009d00401007387 */ /* 0x0005e80000100a00 */
[----:B------:R3:W-:Y:S01]  /*77e0*/  STL.64 [R1+0x9c8], R12 ;  /* 0x0009c80c01007387 */ /* 0x0007e20000100a00 */
[----:B-1----:R-:W-:-:S04]  /*77f0*/  IMAD.WIDE R20, R245, 0x4, R76 ;  /* 0x00000004f5147825 */ /* 0x002fc800078e024c */
[C---:B--2---:R-:W-:Y:S01]  /*7800*/  IMAD.WIDE R4, R245.reuse, 0x4, R84 ;  /* 0x00000004f5047825 */ /* 0x044fe200078e0254 */
[----:B------:R1:W-:Y:S03]  /*7810*/  STL.64 [R1+0x9c0], R20 ;  /* 0x0009c01401007387 */ /* 0x0003e60000100a00 */
[C---:B---3--:R-:W-:Y:S01]  /*7820*/  IMAD.WIDE R12, R245.reuse, 0x4, R92 ;  /* 0x00000004f50c7825 */ /* 0x048fe200078e025c */
        /* <DEDUP_REMOVED lines=28> */
[----:B------:R-:W-:Y:S03]  /*79f0*/  STL.64 [R1+0x938], R20 ;  /* 0x0009381401007387 */ /* 0x000fe60000100a00 */
[C---:B---3--:R-:W-:Y:S01]  /*7a00*/  IMAD.WIDE R12, R245.reuse, 0x4, R212 ;  /* 0x00000004f50c7825 */ /* 0x048fe200078e02d4 */
[----:B------:R1:W-:Y:S04]  /*7a10*/  STL.64 [R1+0x930], R4 ;  /* 0x0009300401007387 */ /* 0x0003e80000100a00 */
[----:B------:R2:W-:Y:S01]  /*7a20*/  STL.64 [R1+0x928], R12 ;  /* 0x0009280c01007387 */ /* 0x0005e20000100a00 */
[----:B-1----:R-:W-:-:S03]  /*7a30*/  IMAD.WIDE R4, R245, 0x4, R220 ;  /* 0x00000004f5047825 */ /* 0x002fc600078e02dc */
[----:B------:R-:W3:Y:S04]  /*7a40*/  LDL.LU.64 R220, [R1+0x500] ;  /* 0x0005000001dc7983 */ /* 0x000ee80000300a00 */
[----:B------:R-:W4:Y:S04]  /*7a50*/  LDL.LU.64 R212, [R1+0x4f8] ;  /* 0x0004f80001d47983 */ /* 0x000f280000300a00 */
[----:B------:R1:W-:Y:S04]  /*7a60*/  STL.64 [R1+0x920], R4 ;  /* 0x0009200401007387 */ /* 0x0003e80000100a00 */
[----:B------:R-:W5:Y:S04]  /*7a70*/  LDL.LU.64 R198, [R1+0x4f0] ;  /* 0x0004f00001c67983 */ /* 0x000f680000300a00 */
        /* <DEDUP_REMOVED lines=22> */
[----:B--2---:R-:W2:Y:S04]  /*7be0*/  LDL.LU.64 R12, [R1+0x3f8] ;  /* 0x0003f800010c7983 */ /* 0x004ea80000300a00 */
[----:B-1----:R-:W2:Y:S01]  /*7bf0*/  LDL.LU.64 R4, [R1+0x3f0] ;  /* 0x0003f00001047983 */ /* 0x002ea20000300a00 */
[----:B------:R-:W-:-:S04]  /*7c00*/  IMAD.WIDE R196, R245, 0x4, R222 ;  /* 0x00000004f5c47825 */ /* 0x000fc800078e02de */
[C---:B------:R-:W-:Y:S01]  /*7c10*/  IMAD.WIDE R246, R245.reuse, 0x4, R224 ;  /* 0x00000004f5f67825 */ /* 0x040fe200078e02e0 */
[----:B------:R-:W-:Y:S04]  /*7c20*/  STL.64 [R1+0x918], R196 ;  /* 0x000918c401007387 */ /* 0x000fe80000100a00 */
[----:B------:R5:W-:Y:S01]  /*7c30*/  STL.64 [R1+0xc00], R196 ;  /* 0x000c00c401007387 */ /* 0x000be20000100a00 */
[----:B---3--:R-:W-:-:S04]  /*7c40*/  IMAD.WIDE R220, R245, 0x4, R220 ;  /* 0x00000004f5dc7825 */ /* 0x008fc800078e02dc */
[C---:B----4-:R-:W-:Y:S01]  /*7c50*/  IMAD.WIDE R212, R245.reuse, 0x4, R212 ;  /* 0x00000004f5d47825 */ /* 0x050fe200078e02d4 */
[----:B------:R-:W-:Y:S04]  /*7c60*/  STL.64 [R1+0x908], R220 ;  /* 0x000908dc01007387 */ /* 0x000fe80000100a00 */
[----:B------:R-:W-:Y:S01]  /*7c70*/  STL.64 [R1+0x910], R246 ;  /* 0x000910f601007387 */ /* 0x000fe20000100a00 */
[----:B-----5:R-:W-:-:S03]  /*7c80*/  IMAD.WIDE R196, R245, 0x4, R198 ;  /* 0x00000004f5c47825 */ /* 0x020fc600078e02c6 */
[----:B------:R-:W-:Y:S01]  /*7c90*/  STL.64 [R1+0x900], R212 ;  /* 0x000900d401007387 */ /* 0x000fe20000100a00 */
[----:B------:R-:W-:-:S03]  /*7ca0*/  IMAD.WIDE R188, R245, 0x4, R188 ;  /* 0x00000004f5bc7825 */ /* 0x000fc600078e02bc */
[----:B------:R1:W-:Y:S01]  /*7cb0*/  STL.64 [R1+0xc08], R246 ;  /* 0x000c08f601007387 */ /* 0x0003e20000100a00 */
        /* <DEDUP_REMOVED lines=42> */
[----:B--2---:R-:W-:-:S03]  /*7f60*/  IMAD.WIDE R12, R245, 0x4, R12 ;  /* 0x00000004f50c7825 */ /* 0x004fc600078e020c */
[----:B------:R2:W-:Y:S04]  /*7f70*/  STL.64 [R1+0x848], R28 ;  /* 0x0008481c01007387 */ /* 0x0005e80000100a00 */
[----:B------:R2:W-:Y:S01]  /*7f80*/  STL.64 [R1+0x840], R20 ;  /* 0x0008401401007387 */ /* 0x0005e20000100a00 */
[----:B------:R-:W-:-:S03]  /*7f90*/  IMAD.WIDE R4, R245, 0x4, R4 ;  /* 0x00000004f5047825 */ /* 0x000fc600078e0204 */
[----:B-1----:R-:W2:Y:S04]  /*7fa0*/  LDL.LU.64 R246, [R1+0x3e0] ;  /* 0x0003e00001f67983 */ /* 0x002ea80000300a00 */
[----:B------:R1:W-:Y:S04]  /*7fb0*/  STL.64 [R1+0x838], R12 ;  /* 0x0008380c01007387 */ /* 0x0003e80000100a00 */
[----:B------:R-:W2:Y:S04]  /*7fc0*/  LDL.LU.64 R224, [R1+0x3d8] ;  /* 0x0003d80001e07983 */ /* 0x000ea80000300a00 */
[----:B------:R1:W-:Y:S04]  /*7fd0*/  STL.64 [R1+0x830], R4 ;  /* 0x0008300401007387 */ /* 0x0003e80000100a00 */
[----:B---3--:R-:W3:Y:S04]  /*7fe0*/  LDL.LU.64 R196, [R1+0x3d0] ;  /* 0x0003d00001c47983 */ /* 0x008ee80000300a00 */
[----:B------:R-:W3:Y:S04]  /*7ff0*/  LDL.LU.64 R222, [R1+0x3c0] ;  /* 0x0003c00001de7983 */ /* 0x000ee80000300a00 */
[----:B------:R-:W3:Y:S04]  /*8000*/  LDL.LU.64 R220, [R1+0x3b8] ;  /* 0x0003b80001dc7983 */ /* 0x000ee80000300a00 */
[----:B------:R-:W3:Y:S04]  /*8010*/  LDL.LU.64 R212, [R1+0x3b0] ;  /* 0x0003b00001d47983 */ /* 0x000ee80000300a00 */
[----:B------:R-:W3:Y:S04]  /*8020*/  LDL.LU.64 R198, [R1+0x3a0] ;  /* 0x0003a00001c67983 */ /* 0x000ee80000300a00 */
[----:B----4-:R-:W4:Y:S04]  /*8030*/  LDL.LU.64 R188, [R1+0x398] ;  /* 0x0003980001bc7983 */ /* 0x010f280000300a00 */
[----:B-----5:R-:W5:Y:S04]  /*8040*/  LDL.LU.64 R180, [R1+0x390] ;  /* 0x0003900001b47983 */ /* 0x020f680000300a00 */
        /* <DEDUP_REMOVED lines=19> */
[----:B------:R-:W2:Y:S04]  /*8180*/  LDL.LU.64 R20, [R1+0x2b8] ;  /* 0x0002b80001147983 */ /* 0x000ea80000300a00 */
[----:B-1----:R-:W2:Y:S04]  /*8190*/  LDL.LU.64 R12, [R1+0x2b0] ;  /* 0x0002b000010c7983 */ /* 0x002ea80000300a00 */
[----:B------:R-:W2:Y:S01]  /*81a0*/  LDL.LU.64 R4, [R1+0x2a0] ;  /* 0x0002a00001047983 */ /* 0x000ea20000300a00 */
[----:B------:R-:W-:-:S05]  /*81b0*/  IMAD.WIDE R246, R245, 0x4, R246 ;  /* 0x00000004f5f67825 */ /* 0x000fca00078e02f6 */
[----:B------:R1:W-:Y:S02]  /*81c0*/  STL.64 [R1+0x828], R246 ;  /* 0x000828f601007387 */ /* 0x0003e40000100a00 */
[----:B-1----:R-:W-:-:S04]  /*81d0*/  IMAD.WIDE R246, R245, 0x4, R224 ;  /* 0x00000004f5f67825 */ /* 0x002fc800078e02e0 */
[C---:B---3--:R-:W-:Y:S01]  /*81e0*/  IMAD.WIDE R224, R245.reuse, 0x4, R196 ;  /* 0x00000004f5e07825 */ /* 0x048fe200078e02c4 */
[----:B------:R-:W-:Y:S03]  /*81f0*/  STL.64 [R1+0x820], R246 ;  /* 0x000820f601007387 */ /* 0x000fe60000100a00 */
[C---:B------:R-:W-:Y:S01]  /*8200*/  IMAD.WIDE R196, R245.reuse, 0x4, R222 ;  /* 0x00000004f5c47825 */ /* 0x040fe200078e02de */
[----:B------:R-:W-:Y:S03]  /*8210*/  STL.64 [R1+0x818], R224 ;  /* 0x000818e001007387 */ /* 0x000fe60000100a00 */
[C---:B------:R-:W-:Y:S01]  /*8220*/  IMAD.WIDE R220, R245.reuse, 0x4, R220 ;  /* 0x00000004f5dc7825 */ /* 0x040fe200078e02dc */
[----:B------:R1:W-:Y:S03]  /*8230*/  STL.64 [R1+0x810], R196 ;  /* 0x000810c401007387 */ /* 0x0003e60000100a00 */
[C---:B------:R-:W-:Y:S01]  /*8240*/  IMAD.WIDE R212, R245.reuse, 0x4, R212 ;  /* 0x00000004f5d47825 */ /* 0x040fe200078e02d4 */
[----:B------:R-:W-:Y:S03]  /*8250*/  STL.64 [R1+0x808], R220 ;  /* 0x000808dc01007387 */ /* 0x000fe60000100a00 */
[C---:B----4-:R-:W-:Y:S01]  /*8260*/  IMAD.WIDE R188, R245.reuse, 0x4, R188 ;  /* 0x00000004f5bc7825 */ /* 0x050fe200078e02bc */
[----:B------:R-:W-:Y:S03]  /*8270*/  STL.64 [R1+0x800], R212 ;  /* 0x000800d401007387 */ /* 0x000fe60000100a00 */
[----:B-1----:R-:W-:-:S04]  /*8280*/  IMAD.WIDE R196, R245, 0x4, R198 ;  /* 0x00000004f5c47825 */ /* 0x002fc800078e02c6 */
[C---:B-----5:R-:W-:Y:S01]  /*8290*/  IMAD.WIDE R180, R245.reuse, 0x4, R180 ;  /* 0x00000004f5b47825 */ /* 0x060fe200078e02b4 */
        /* <DEDUP_REMOVED lines=34> */
[----:B------:R1:W-:Y:S03]  /*84c0*/  STL.64 [R1+0x2e8], R60 ;  /* 0x0002e83c01007387 */ /* 0x0003e60000100a00 */
[C---:B------:R-:W-:Y:S01]  /*84d0*/  IMAD.WIDE R36, R245.reuse, 0x4, R36 ;  /* 0x00000004f5247825 */ /* 0x040fe200078e0224 */
[----:B------:R3:W-:Y:S03]  /*84e0*/  STL.64 [R1+0x2f8], R52 ;  /* 0x0002f83401007387 */ /* 0x0007e60000100a00 */
[C---:B--2---:R-:W-:Y:S01]  /*84f0*/  IMAD.WIDE R28, R245.reuse, 0x4, R28 ;  /* 0x00000004f51c7825 */ /* 0x044fe200078e021c */
[----:B------:R2:W-:Y:S03]  /*8500*/  STL.64 [R1+0x300], R44 ;  /* 0x0003002c01007387 */ /* 0x0005e60000100a00 */
[C---:B------:R-:W-:Y:S01]  /*8510*/  IMAD.WIDE R20, R245.reuse, 0x4, R20 ;  /* 0x00000004f5147825 */ /* 0x040fe200078e0214 */
[----:B------:R4:W-:Y:S03]  /*8520*/  STL.64 [R1+0x308], R36 ;  /* 0x0003082401007387 */ /* 0x0009e60000100a00 */
[C---:B------:R-:W-:Y:S01]  /*8530*/  IMAD.WIDE R12, R245.reuse, 0x4, R12 ;  /* 0x00000004f50c7825 */ /* 0x040fe200078e020c */
[----:B------:R5:W-:Y:S03]  /*8540*/  STL.64 [R1+0x318], R28 ;  /* 0x0003181c01007387 */ /* 0x000be60000100a00 */
[C---:B------:R-:W-:Y:S01]  /*8550*/  IMAD.WIDE R4, R245.reuse, 0x4, R4 ;  /* 0x00000004f5047825 */ /* 0x040fe200078e0204 */
[----:B------:R2:W-:Y:S04]  /*8560*/  STL.64 [R1+0x320], R20 ;  /* 0x0003201401007387 */ /* 0x0005e80000100a00 */
[----:B-1----:R-:W5:Y:S04]  /*8570*/  LDL.LU.64 R60, [R1+0x298] ;  /* 0x00029800013c7983 */ /* 0x002f680000300a00 */
[----:B------:R1:W-:Y:S04]  /*8580*/  STL.64 [R1+0x328], R12 ;  /* 0x0003280c01007387 */ /* 0x0003e80000100a00 */
[----:B---3--:R-:W3:Y:S04]  /*8590*/  LDL.LU.64 R52, [R1+0x290] ;  /* 0x0002900001347983 */ /* 0x008ee80000300a00 */
[----:B------:R1:W-:Y:S04]  /*85a0*/  STL.64 [R1+0x338], R4 ;  /* 0x0003380401007387 */ /* 0x0003e80000100a00 */
[----:B--2---:R-:W2:Y:S04]  /*85b0*/  LDL.LU.64 R44, [R1+0x280] ;  /* 0x00028000012c7983 */ /* 0x004ea80000300a00 */
[----:B----4-:R-:W4:Y:S04]  /*85c0*/  LDL.LU.64 R36, [R1+0x278] ;  /* 0x0002780001247983 */ /* 0x010f280000300a00 */
[----:B-----5:R-:W5:Y:S04]  /*85d0*/  LDL.LU.64 R28, [R1+0x270] ;  /* 0x00027000011c7983 */ /* 0x020f680000300a00 */
[----:B------:R-:W5:Y:S04]  /*85e0*/  LDL.LU.64 R20, [R1+0x260] ;  /* 0x0002600001147983 */ /* 0x000f680000300a00 */
[----:B-1----:R-:W5:Y:S04]  /*85f0*/  LDL.LU.64 R12, [R1+0x258] ;  /* 0x00025800010c7983 */ /* 0x002f680000300a00 */
        /* <DEDUP_REMOVED lines=23> */
[----:B------:R-:W5:Y:S01]  /*8770*/  LDL.LU.64 R68, [R1+0x158] ;  /* 0x0001580001447983 */ /* 0x000f620000300a00 */
[----:B------:R-:W-:-:S05]  /*8780*/  IMAD.WIDE R60, R245, 0x4, R60 ;  /* 0x00000004f53c7825 */ /* 0x000fca00078e023c */
[----:B------:R1:W-:Y:S01]  /*8790*/  STL.64 [R1+0x340], R60 ;  /* 0x0003403c01007387 */ /* 0x0003e20000100a00 */
[----:B---3--:R-:W-:-:S04]  /*87a0*/  IMAD.WIDE R52, R245, 0x4, R52 ;  /* 0x00000004f5347825 */ /* 0x008fc800078e0234 */
[C---:B--2---:R-:W-:Y:S01]  /*87b0*/  IMAD.WIDE R44, R245.reuse, 0x4, R44 ;  /* 0x00000004f52c7825 */ /* 0x044fe200078e022c */
[----:B-1----:R-:W2:Y:S03]  /*87c0*/  LDL.LU.64 R60, [R1+0xd48] ;  /* 0x000d4800013c7983 */ /* 0x002ea60000300a00 */
[C---:B----4-:R-:W-:Y:S01]  /*87d0*/  IMAD.WIDE R36, R245.reuse, 0x4, R36 ;  /* 0x00000004f5247825 */ /* 0x050fe200078e0224 */
[----:B------:R1:W-:Y:S03]  /*87e0*/  STL.64 [R1+0x348], R52 ;  /* 0x0003483401007387 */ /* 0x0003e60000100a00 */
[----:B-----5:R-:W-:-:S04]  /*87f0*/  IMAD.WIDE R28, R245, 0x4, R28 ;  /* 0x00000004f51c7825 */ /* 0x020fc800078e021c */
[C---:B------:R-:W-:Y:S01]  /*8800*/  IMAD.WIDE R20, R245.reuse, 0x4, R20 ;  /* 0x00000004f5147825 */ /* 0x040fe200078e0214 */
[----:B-1----:R-:W3:Y:S03]  /*8810*/  LDL.LU.64 R52, [R1+0xd40] ;  /* 0x000d400001347983 */ /* 0x002ee60000300a00 */
[C---:B------:R-:W-:Y:S01]  /*8820*/  IMAD.WIDE R12, R245.reuse, 0x4, R12 ;  /* 0x00000004f50c7825 */ /* 0x040fe200078e020c */
[----:B------:R1:W-:Y:S03]  /*8830*/  STL.64 [R1+0x358], R44 ;  /* 0x0003582c01007387 */ /* 0x0003e60000100a00 */
[C---:B------:R-:W-:Y:S01]  /*8840*/  IMAD.WIDE R4, R245.reuse, 0x4, R4 ;  /* 0x00000004f5047825 */ /* 0x040fe200078e0204 */
[----:B-1----:R-:W4:Y:S04]  /*8850*/  LDL.LU.64 R44, [R1+0xd38] ;  /* 0x000d3800012c7983 */ /* 0x002f280000300a00 */
[----:B------:R1:W-:Y:S04]  /*8860*/  STL.64 [R1+0x360], R36 ;  /* 0x0003602401007387 */ /* 0x0003e80000100a00 */
[----:B-1----:R-:W5:Y:S04]  /*8870*/  LDL.LU.64 R36, [R1+0xd30] ;  /* 0x000d300001247983 */ /* 0x002f680000300a00 */
        /* <DEDUP_REMOVED lines=8> */
[----:B------:R-:W-:-:S05]  /*8900*/  IMAD.WIDE R246, R245, 0x4, R246 ;  /* 0x00000004f5f67825 */ /* 0x000fca00078e02f6 */
[----:B------:R1:W-:Y:S01]  /*8910*/  STL.64 [R1+0x398], R246 ;  /* 0x000398f601007387 */ /* 0x0003e20000100a00 */
[----:B------:R-:W-:-:S04]  /*8920*/  IMAD.WIDE R222, R245, 0x4, R222 ;  /* 0x00000004f5de7825 */ /* 0x000fc800078e02de */
[----:B------:R-:W-:-:S04]  /*8930*/  IMAD.WIDE R212, R245, 0x4, R212 ;  /* 0x00000004f5d47825 */ /* 0x000fc800078e02d4 */
[----:B-1----:R-:W-:-:S04]  /*8940*/  IMAD.WIDE R246, R245, 0x4, R224 ;  /* 0x00000004f5f67825 */ /* 0x002fc800078e02e0 */
[C---:B------:R-:W-:Y:S01]  /*8950*/  IMAD.WIDE R224, R245.reuse, 0x4, R196 ;  /* 0x00000004f5e07825 */ /* 0x040fe200078e02c4 */
[----:B------:R-:W-:Y:S03]  /*8960*/  STL.64 [R1+0x3a0], R246 ;  /* 0x0003a0f601007387 */ /* 0x000fe60000100a00 */
[C---:B------:R-:W-:Y:S01]  /*8970*/  IMAD.WIDE R196, R245.reuse, 0x4, R220 ;  /* 0x00000004f5c47825 */ /* 0x040fe200078e02dc */
[----:B------:R-:W-:Y:S03]  /*8980*/  STL.64 [R1+0x3a8], R224 ;  /* 0x0003a8e001007387 */ /* 0x000fe60000100a00 */
[C---:B------:R-:W-:Y:S01]  /*8990*/  IMAD.WIDE R198, R245.reuse, 0x4, R198 ;  /* 0x00000004f5c67825 */ /* 0x040fe200078e02c6 */
[----:B------:R-:W-:Y:S04]  /*89a0*/  STL.64 [R1+0x3b8], R222 ;  /* 0x0003b8de01007387 */ /* 0x000fe80000100a00 */
[----:B------:R1:W-:Y:S04]  /*89b0*/  STL.64 [R1+0x3c0], R196 ;  /* 0x0003c0c401007387 */ /* 0x0003e80000100a00 */
[----:B------:R-:W-:Y:S04]  /*89c0*/  STL.64 [R1+0x3c8], R212 ;  /* 0x0003c8d401007387 */ /* 0x000fe80000100a00 */
[----:B------:R-:W-:Y:S01]  /*89d0*/  STL.64 [R1+0x3d8], R198 ;  /* 0x0003d8c601007387 */ /* 0x000fe20000100a00 */
[----:B-1----:R-:W-:-:S04]  /*89e0*/  IMAD.WIDE R196, R245, 0x4, R188 ;  /* 0x00000004f5c47825 */ /* 0x002fc800078e02bc */
        /* <DEDUP_REMOVED lines=30> */
[----:B--2---:R-:W-:-:S02]  /*8bd0*/  IMAD.WIDE R68, R245, 0x4, R4 ;  /* 0x00000004f5447825 */ /* 0x004fc400078e0204 */
[----:B------:R-:W2:Y:S04]  /*8be0*/  LDL.LU.64 R4, [R1+0xd08] ;  /* 0x000d080001047983 */ /* 0x000ea80000300a00 */
[----:B------:R1:W-:Y:S02]  /*8bf0*/  STL.64 [R1+0x490], R76 ;  /* 0x0004904c01007387 */ /* 0x0003e40000100a00 */
[C---:B-1----:R-:W-:Y:S02]  /*8c00*/  IMAD.WIDE R76, R245.reuse, 0x4, R12 ;  /* 0x00000004f54c7825 */ /* 0x042fe400078e020c */
[----:B------:R-:W2:Y:S04]  /*8c10*/  LDL.LU.64 R12, [R1+0xd00] ;  /* 0x000d0000010c7983 */ /* 0x000ea80000300a00 */
[----:B------:R1:W-:Y:S02]  /*8c20*/  STL.64 [R1+0x4a0], R68 ;  /* 0x0004a04401007387 */ /* 0x0003e40000100a00 */
[----:B-1----:R-:W-:-:S02]  /*8c30*/  IMAD.WIDE R68, R245, 0x4, R20 ;  /* 0x00000004f5447825 */ /* 0x002fc400078e0214 */
[----:B------:R-:W2:Y:S04]  /*8c40*/  LDL.LU.64 R20, [R1+0xcf8] ;  /* 0x000cf80001147983 */ /* 0x000ea80000300a00 */
[----:B------:R1:W-:Y:S02]  /*8c50*/  STL.64 [R1+0x4c8], R76 ;  /* 0x0004c84c01007387 */ /* 0x0003e40000100a00 */
[C---:B-1----:R-:W-:Y:S02]  /*8c60*/  IMAD.WIDE R76, R245.reuse, 0x4, R28 ;  /* 0x00000004f54c7825 */ /* 0x042fe400078e021c */
[----:B------:R-:W2:Y:S04]  /*8c70*/  LDL.LU.64 R28, [R1+0xcf0] ;  /* 0x000cf000011c7983 */ /* 0x000ea80000300a00 */
[----:B------:R5:W-:Y:S02]  /*8c80*/  STL.64 [R1+0x4d8], R68 ;  /* 0x0004d84401007387 */ /* 0x000be40000100a00 */
[----:B-----5:R-:W-:-:S02]  /*8c90*/  IMAD.WIDE R68, R245, 0x4, R36 ;  /* 0x00000004f5447825 */ /* 0x020fc400078e0224 */
[----:B------:R-:W5:Y:S04]  /*8ca0*/  LDL.LU.64 R36, [R1+0xce8] ;  /* 0x000ce80001247983 */ /* 0x000f680000300a00 */
[----:B------:R4:W-:Y:S02]  /*8cb0*/  STL.64 [R1+0x4e8], R76 ;  /* 0x0004e84c01007387 */ /* 0x0009e40000100a00 */
[C---:B----4-:R-:W-:Y:S02]  /*8cc0*/  IMAD.WIDE R76, R245.reuse, 0x4, R44 ;  /* 0x00000004f54c7825 */ /* 0x050fe400078e022c */
[----:B------:R-:W4:Y:S04]  /*8cd0*/  LDL.LU.64 R44, [R1+0xce0] ;  /* 0x000ce000012c7983 */ /* 0x000f280000300a00 */
[----:B------:R3:W-:Y:S02]  /*8ce0*/  STL.64 [R1+0x508], R68 ;  /* 0x0005084401007387 */ /* 0x0007e40000100a00 */
[----:B---3--:R-:W-:-:S02]  /*8cf0*/  IMAD.WIDE R68, R245, 0x4, R52 ;  /* 0x00000004f5447825 */ /* 0x008fc400078e0234 */
[----:B------:R-:W3:Y:S04]  /*8d00*/  LDL.LU.64 R52, [R1+0xcd8] ;  /* 0x000cd80001347983 */ /* 0x000ee80000300a00 */
        /* <DEDUP_REMOVED lines=63> */
[----:B------:R1:W-:Y:S01]  /*9100*/  STL.64 [R1+0x6f8], R68 ;  /* 0x0006f84401007387 */ /* 0x0003e20000100a00 */
[----:B------:R-:W-:-:S04]  /*9110*/  IMAD.WIDE R84, R245, 0x4, R250 ;  /* 0x00000004f5547825 */ /* 0x000fc800078e02fa */
[C---:B-1----:R-:W-:Y:S02]  /*9120*/  IMAD.WIDE R68, R245.reuse, 0x4, R42 ;  /* 0x00000004f5447825 */ /* 0x042fe400078e022a */
        /* <DEDUP_REMOVED lines=10> */
[----:B------:R1:W-:Y:S04]  /*91d0*/  STL.64 [R1+0x748], R68 ;  /* 0x0007484401007387 */ /* 0x0003e80000100a00 */
[----:B------:R3:W-:Y:S04]  /*91e0*/  STL.64 [R1+0x760], R76 ;  /* 0x0007604c01007387 */ /* 0x0007e80000100a00 */
[----:B------:R-:W-:Y:S01]  /*91f0*/  STL.64 [R1+0x770], R84 ;  /* 0x0007705401007387 */ /* 0x000fe20000100a00 */
[----:B-1----:R-:W-:-:S04]  /*9200*/  IMAD.WIDE R68, R245, 0x4, R248 ;  /* 0x00000004f5447825 */ /* 0x002fc800078e02f8 */
[C---:B---3--:R-:W-:Y:S01]  /*9210*/  IMAD.WIDE R76, R245.reuse, 0x4, R70 ;  /* 0x00000004f54c7825 */ /* 0x048fe200078e0246 */
[----:B------:R1:W-:Y:S03]  /*9220*/  STL.64 [R1+0x778], R68 ;  /* 0x0007784401007387 */ /* 0x0003e60000100a00 */
[C---:B------:R-:W-:Y:S01]  /*9230*/  IMAD.WIDE R70, R245.reuse, 0x4, R72 ;  /* 0x00000004f5467825 */ /* 0x040fe200078e0248 */
[----:B------:R-:W-:Y:S03]  /*9240*/  STL.64 [R1+0x768], R76 ;  /* 0x0007684c01007387 */ /* 0x000fe60000100a00 */
[C---:B------:R-:W-:Y:S01]  /*9250*/  IMAD.WIDE R72, R245.reuse, 0x4, R78 ;  /* 0x00000004f5487825 */ /* 0x040fe200078e024e */
[----:B------:R3:W-:Y:S03]  /*9260*/  STL.64 [R1+0x758], R70 ;  /* 0x0007584601007387 */ /* 0x0007e60000100a00 */
[----:B-1----:R-:W-:-:S05]  /*9270*/  IMAD.WIDE R68, R245, 0x4, R74 ;  /* 0x00000004f5447825 */ /* 0x002fca00078e024a */
[----:B------:R1:W-:Y:S01]  /*9280*/  STL.64 [R1+0x750], R68 ;  /* 0x0007504401007387 */ /* 0x0003e20000100a00 */
[----:B---3--:R-:W-:-:S03]  /*9290*/  IMAD.WIDE R70, R245, 0x4, R80 ;  /* 0x00000004f5467825 */ /* 0x008fc600078e0250 */
[----:B------:R-:W-:Y:S04]  /*92a0*/  STL.64 [R1+0x740], R72 ;  /* 0x0007404801007387 */ /* 0x000fe80000100a00 */
[----:B------:R3:W-:Y:S01]  /*92b0*/  STL.64 [R1+0x738], R70 ;  /* 0x0007384601007387 */ /* 0x0007e20000100a00 */
[----:B-1----:R-:W-:-:S04]  /*92c0*/  IMAD.WIDE R68, R245, 0x4, R82 ;  /* 0x00000004f5447825 */ /* 0x002fc800078e0252 */
[C---:B------:R-:W-:Y:S01]  /*92d0*/  IMAD.WIDE R222, R245.reuse, 0x4, R86 ;  /* 0x00000004f5de7825 */ /* 0x040fe200078e0256 */
[----:B------:R1:W-:Y:S03]  /*92e0*/  STL.64 [R1+0x728], R68 ;  /* 0x0007284401007387 */ /* 0x0003e60000100a00 */
[----:B---3--:R-:W-:-:S04]  /*92f0*/  IMAD.WIDE R70, R245, 0x4, R88 ;  /* 0x00000004f5467825 */ /* 0x008fc800078e0258 */
[C---:B------:R-:W-:Y:S01]  /*9300*/  IMAD.WIDE R248, R245.reuse, 0x4, R90 ;  /* 0x00000004f5f87825 */ /* 0x040fe200078e025a */
[----:B------:R3:W-:Y:S03]  /*9310*/  STL.64 [R1+0x710], R70 ;  /* 0x0007104601007387 */ /* 0x0007e60000100a00 */
[C---:B-1----:R-:W-:Y:S01]  /*9320*/  IMAD.WIDE R68, R245.reuse, 0x4, R94 ;  /* 0x00000004f5447825 */ /* 0x042fe200078e025e */
[----:B------:R-:W-:Y:S04]  /*9330*/  STL.64 [R1+0x718], R222 ;  /* 0x000718de01007387 */ /* 0x000fe80000100a00 */
[----:B------:R1:W-:Y:S01]  /*9340*/  STL.64 [R1+0x6f0], R68 ;  /* 0x0006f04401007387 */ /* 0x0003e20000100a00 */
[----:B---3--:R-:W-:-:S03]  /*9350*/  IMAD.WIDE R70, R245, 0x4, R96 ;  /* 0x00000004f5467825 */ /* 0x008fc600078e0260 */
[----:B------:R-:W-:Y:S01]  /*9360*/  STL.64 [R1+0x700], R248 ;  /* 0x000700f801007387 */ /* 0x000fe20000100a00 */
[----:B------:R-:W-:-:S03]  /*9370*/  IMAD.WIDE R72, R245, 0x4, R102 ;  /* 0x00000004f5487825 */ /* 0x000fc600078e0266 */
[----:B------:R3:W-:Y:S01]  /*9380*/  STL.64 [R1+0x6e0], R70 ;  /* 0x0006e04601007387 */ /* 0x0007e20000100a00 */
[----:B-1----:R-:W-:-:S05]  /*9390*/  IMAD.WIDE R68, R245, 0x4, R98 ;  /* 0x00000004f5447825 */ /* 0x002fca00078e0262 */
[----:B------:R1:W-:Y:S01]  /*93a0*/  STL.64 [R1+0x6d8], R68 ;  /* 0x0006d84401007387 */ /* 0x0003e20000100a00 */
[----:B---3--:R-:W-:-:S03]  /*93b0*/  IMAD.WIDE R70, R245, 0x4, R104 ;  /* 0x00000004f5467825 */ /* 0x008fc600078e0268 */
[----:B------:R3:W-:Y:S04]  /*93c0*/  STL.64 [R1+0x6d0], R72 ;  /* 0x0006d04801007387 */ /* 0x0007e80000100a00 */
[----:B------:R4:W-:Y:S01]  /*93d0*/  STL.64 [R1+0x6c0], R70 ;  /* 0x0006c04601007387 */ /* 0x0009e20000100a00 */
[----:B-1----:R-:W-:-:S04]  /*93e0*/  IMAD.WIDE R68, R245, 0x4, R106 ;  /* 0x00000004f5447825 */ /* 0x002fc800078e026a */
[C---:B---3--:R-:W-:Y:S01]  /*93f0*/  IMAD.WIDE R72, R245.reuse, 0x4, R110 ;  /* 0x00000004f5487825 */ /* 0x048fe200078e026e */
[----:B------:R1:W-:Y:S03]  /*9400*/  STL.64 [R1+0x6b0], R68 ;  /* 0x0006b04401007387 */ /* 0x0003e60000100a00 */
[C---:B----4-:R-:W-:Y:S01]  /*9410*/  IMAD.WIDE R70, R245.reuse, 0x4, R112 ;  /* 0x00000004f5467825 */ /* 0x050fe200078e0270 */
        /* <DEDUP_REMOVED lines=9> */
[C---:B------:R-:W-:Y:S01]  /*94b0*/  IMAD.WIDE R250, R245.reuse, 0x4, R126 ;  /* 0x00000004f5fa7825 */ /* 0x040fe200078e027e */
[----:B------:R1:W-:Y:S03]  /*94c0*/  STL.64 [R1+0x650], R68 ;  /* 0x0006504401007387 */ /* 0x0003e60000100a00 */
[----:B------:R-:W-:-:S04]  /*94d0*/  IMAD.WIDE R224, R245, 0x4, R134 ;  /* 0x00000004f5e07825 */ /* 0x000fc800078e0286 */
        /* <DEDUP_REMOVED lines=8> */
[----:B------:R-:W-:Y:S02]  /*9560*/  VIADD R0, R0, 0xffffffbf ;  /* 0xffffffbf00007836 */ /* 0x000fe40000000000 */
        /* <DEDUP_REMOVED lines=13> */
[C---:B------:R-:W-:Y:S01]  /*9640*/  IMAD.WIDE R192, R245.reuse, 0x4, R192 ;  /* 0x00000004f5c07825 */ /* 0x040fe200078e02c0 */
[----:B------:R-:W-:Y:S01]  /*9650*/  LOP3.LUT R82, R252, 0x20, RZ, 0x3c, !PT ;  /* 0x00000020fc527812 */ /* 0x000fe200078e3cff */
[----:B------:R-:W-:Y:S02]  /*9660*/  USHF.L.U32 UR5, UR5, 0x6, URZ ;  /* 0x0000000605057899 */ /* 0x000fe400080006ff */
        /* <DEDUP_REMOVED lines=9> */
[----:B---3--:R-:W3:Y:S02]  /*9700*/  LDC R72, c[0x0][0x3a0] ;  /* 0x0000e800ff487b82 */ /* 0x008ee40000000800 */
[----:B----4-:R-:W-:-:S04]  /*9710*/  IMAD.WIDE R70, R245, 0x4, R128 ;  /* 0x00000004f5467825 */ /* 0x010fc800078e0280 */
[C---:B-1----:R-:W-:Y:S01]  /*9720*/  IMAD.WIDE R68, R245.reuse, 0x4, R130 ;  /* 0x00000004f5447825 */ /* 0x042fe200078e0282 */
[----:B------:R1:W-:Y:S03]  /*9730*/  STL.64 [R1+0x638], R70 ;  /* 0x0006384601007387 */ /* 0x0003e60000100a00 */
[C---:B------:R-:W-:Y:S01]  /*9740*/  IMAD.WIDE R216, R245.reuse, 0x4, R216 ;  /* 0x00000004f5d87825 */ /* 0x040fe200078e02d8 */
[----:B------:R-:W-:Y:S03]  /*9750*/  STL.64 [R1+0x648], R250 ;  /* 0x000648fa01007387 */ /* 0x000fe60000100a00 */
[C---:B------:R-:W-:Y:S01]  /*9760*/  IMAD.WIDE R218, R245.reuse, 0x4, R218 ;  /* 0x00000004f5da7825 */ /* 0x040fe200078e02da */
[----:B------:R4:W-:Y:S03]  /*9770*/  STL.64 [R1+0x628], R68 ;  /* 0x0006284401007387 */ /* 0x0009e60000100a00 */
[----:B------:R-:W-:Y:S01]  /*9780*/  IMAD.WIDE R220, R245, 0x4, R226 ;  /* 0x00000004f5dc7825 */ /* 0x000fe200078e02e2 */
[----:B------:R2:W-:Y:S01]  /*9790*/  STL.64 [R1+0x618], R224 ;  /* 0x000618e001007387 */ /* 0x0005e20000100a00 */
[----:B------:R-:W-:Y:S01]  /*97a0*/  ISETP.GE.U32.AND P0, PT, R0, 0x7fffff80, PT ;  /* 0x7fffff800000780c */ /* 0x000fe20003f06070 */
[----:B-1----:R-:W1:Y:S02]  /*97b0*/  LDC R71, c[0x0][0x3a0] ;  /* 0x0000e800ff477b82 */ /* 0x002e640000000800 */
[----:B------:R1:W-:Y:S04]  /*97c0*/  STL.64 [R1+0x608], R246 ;  /* 0x000608f601007387 */ /* 0x0003e80000100a00 */
[----:B------:R1:W-:Y:S02]  /*97d0*/  STL.64 [R1+0x600], R196 ;  /* 0x000600c401007387 */ /* 0x0003e40000100a00 */
[----:B----4-:R-:W4:Y:S02]  /*97e0*/  LDC R68, c[0x0][0x3a0] ;  /* 0x0000e800ff447b82 */ /* 0x010f240000000800 */
[----:B------:R1:W-:Y:S04]  /*97f0*/  STL.64 [R1+0x5f0], R142 ;  /* 0x0005f08e01007387 */ /* 0x0003e80000100a00 */
[----:B------:R1:W-:Y:S02]  /*9800*/  STL.64 [R1+0x5e0], R144 ;  /* 0x0005e09001007387 */ /* 0x0003e40000100a00 */
[----:B------:R-:W1:Y:S02]  /*9810*/  LDC R0, c[0x0][0x3a0] ;  /* 0x0000e800ff007b82 */ /* 0x000e640000000800 */
[----:B------:R-:W-:Y:S04]  /*9820*/  STL.64 [R1+0x5d0], R146 ;  /* 0x0005d09201007387 */ /* 0x000fe80000100a00 */
[----:B------:R-:W-:Y:S01]  /*9830*/  STL.64 [R1+0x5c0], R150 ;  /* 0x0005c09601007387 */ /* 0x000fe20000100a00 */
[----:B------:R-:W-:-:S02]  /*9840*/  VIADD R83, R252, UR7 ;  /* 0x00000007fc537c36 */ /* 0x000fc40008000000 */
        /* <DEDUP_REMOVED lines=11> */
[----:B------:R-:W-:Y:S01]  /*9900*/  STL.64 [R1+0x568], R166 ;  /* 0x000568a601007387 */ /* 0x000fe20000100a00 */
[----:B------:R-:W-:Y:S01]  /*9910*/  LOP3.LUT R80, R252, 0x60, RZ, 0x3c, !PT ;  /* 0x00000060fc507812 */ /* 0x000fe200078e3cff */
[----:B------:R-:W1:Y:S02]  /*9920*/  LDC R69, c[0x0][0x3a0] ;  /* 0x0000e800ff457b82 */ /* 0x000e640000000800 */
[----:B------:R-:W-:Y:S04]  /*9930*/  STL.64 [R1+0x558], R168 ;  /* 0x000558a801007387 */ /* 0x000fe80000100a00 */
[----:B------:R-:W-:Y:S01]  /*9940*/  STL.64 [R1+0x548], R170 ;  /* 0x000548aa01007387 */ /* 0x000fe20000100a00 */
[----:B------:R-:W-:Y:S01]  /*9950*/  IMAD.WIDE R156, R245, 0x4, R236 ;  /* 0x00000004f59c7825 */ /* 0x000fe200078e02ec */
[----:B------:R-:W1:Y:S02]  /*9960*/  LDC R73, c[0x0][0x3a0] ;  /* 0x0000e800ff497b82 */ /* 0x000e640000000800 */
[----:B------:R-:W-:Y:S04]  /*9970*/  STL.64 [R1+0x538], R174 ;  /* 0x000538ae01007387 */ /* 0x000fe80000100a00 */
[----:B------:R-:W-:Y:S04]  /*9980*/  STL.64 [R1+0x530], R176 ;  /* 0x000530b001007387 */ /* 0x000fe80000100a00 */
[----:B------:R-:W-:Y:S04]  /*9990*/  STL.64 [R1+0x520], R178 ;  /* 0x000520b201007387 */ /* 0x000fe80000100a00 */
[----:B------:R-:W-:Y:S04]  /*99a0*/  STL.64 [R1+0x510], R182 ;  /* 0x000510b601007387 */ /* 0x000fe80000100a00 */
[----:B------:R-:W-:Y:S04]  /*99b0*/  STL.64 [R1+0x500], R184 ;  /* 0x000500b801007387 */ /* 0x000fe80000100a00 */
[----:B------:R-:W-:Y:S04]  /*99c0*/  STL.64 [R1+0x4f0], R186 ;  /* 0x0004f0ba01007387 */ /* 0x000fe80000100a00 */
[----:B------:R-:W-:Y:S04]  /*99d0*/  STL.64 [R1+0x4e0], R190 ;  /* 0x0004e0be01007387 */ /* 0x000fe80000100a00 */
[----:B------:R-:W-:Y:S01]  /*99e0*/  STL.64 [R1+0x4d0], R192 ;  /* 0x0004d0c001007387 */ /* 0x000fe20000100a00 */
[----:B------:R-:W-:-:S03]  /*99f0*/  VIADD R82, R82, UR7 ;  /* 0x0000000752527c36 */ /* 0x000fc60008000000 */
[----:B------:R-:W-:Y:S04]  /*9a00*/  STL.64 [R1+0x4c0], R194 ;  /* 0x0004c0c201007387 */ /* 0x000fe80000100a00 */
[----:B--2---:R2:W-:Y:S04]  /*9a10*/  LDGSTS.E [R83+0x40000], desc[UR20][R4.64], P4 ;  /* 0x4000000004537fae */ /* 0x0045e8000a1a1014 */
[----:B------:R-:W-:Y:S04]  /*9a20*/  STL.64 [R1+0x4b0], R200 ;  /* 0x0004b0c801007387 */ /* 0x000fe80000100a00 */
[----:B------:R-:W-:Y:S04]  /*9a30*/  LDGSTS.E [R83+0x40400], desc[UR20][R12.64], P4 ;  /* 0x404000000c537fae */ /* 0x000fe8000a1a1014 */
[----:B------:R-:W-:Y:S04]  /*9a40*/  STL.64 [R1+0x4a8], R202 ;  /* 0x0004a8ca01007387 */ /* 0x000fe80000100a00 */
[----:B------:R-:W-:Y:S04]  /*9a50*/  LDGSTS.E [R83+0x40800], desc[UR20][R20.64], P4 ;  /* 0x4080000014537fae */ /* 0x000fe8000a1a1014 */
[----:B------:R-:W-:Y:S04]  /*9a60*/  STL.64 [R1+0x498], R204 ;  /* 0x000498cc01007387 */ /* 0x000fe80000100a00 */
[----:B------:R-:W-:Y:S04]  /*9a70*/  LDGSTS.E [R83+0x40c00], desc[UR20][R28.64], P4 ;  /* 0x40c000001c537fae */ /* 0x000fe8000a1a1014 */
[----:B------:R-:W-:Y:S04]  /*9a80*/  STL.64 [R1+0x488], R206 ;  /* 0x000488ce01007387 */ /* 0x000fe80000100a00 */
[----:B-----5:R-:W-:Y:S04]  /*9a90*/  LDGSTS.E [R83+0x41000], desc[UR20][R36.64], P4 ;  /* 0x4100000024537fae */ /* 0x020fe8000a1a1014 */
[----:B------:R-:W-:Y:S04]  /*9aa0*/  STL.64 [R1+0x478], R208 ;  /* 0x000478d001007387 */ /* 0x000fe80000100a00 */
[----:B------:R-:W-:Y:S01]  /*9ab0*/  LDGSTS.E [R83+0x41400], desc[UR20][R44.64], P4 ;  /* 0x414000002c537fae */ /* 0x000fe2000a1a1014 */
[----:B----4-:R-:W-:-:S03]  /*9ac0*/  IADD3 R70, PT, PT, R68, -0x42, RZ ;  /* 0xffffffbe44467810 */ /* 0x010fc60007ffe0ff */
[----:B------:R-:W-:Y:S04]  /*9ad0*/  STL.64 [R1+0x2c0], R210 ;  /* 0x0002c0d201007387 */ /* 0x000fe80000100a00 */
[----:B------:R-:W-:Y:S01]  /*9ae0*/  LDGSTS.E [R83+0x41800], desc[UR20][R52.64], P4 ;  /* 0x4180000034537fae */ /* 0x000fe2000a1a1014 */
[----:B-1----:R-:W-:-:S03]  /*9af0*/  VIADD R68, R0, 0xffffffbc ;  /* 0xffffffbc00447836 */ /* 0x002fc60000000000 */
[----:B------:R-:W-:Y:S04]  /*9b00*/  STL.64 [R1+0x2b8], R214 ;  /* 0x0002b8d601007387 */ /* 0x000fe80000100a00 */
[----:B------:R-:W-:Y:S01]  /*9b10*/  LDGSTS.E [R83+0x41c00], desc[UR20][R60.64], P4 ;  /* 0x41c000003c537fae */ /* 0x000fe2000a1a1014 */
[----:B------:R-:W-:-:S03]  /*9b20*/  IMAD.U32 R0, RZ, RZ, UR5 ;  /* 0x00000005ff007e24 */ /* 0x000fc6000f8e00ff */
[----:B------:R-:W-:Y:S01]  /*9b30*/  STL.64 [R1+0x2b0], R216 ;  /* 0x0002b0d801007387 */ /* 0x000fe20000100a00 */
[----:B------:R-:W-:-:S03]  /*9b40*/  VIADD R81, R81, UR7 ;  /* 0x0000000751517c36 */ /* 0x000fc60008000000 */
[----:B------:R-:W-:Y:S04]  /*9b50*/  LDGSTS.E [R82+0x40100], desc[UR20][R6.64], P4 ;  /* 0x4010000006527fae */ /* 0x000fe8000a1a1014 */
[----:B------:R-:W-:Y:S04]  /*9b60*/  STL.64 [R1+0x2a8], R218 ;  /* 0x0002a8da01007387 */ /* 0x000fe80000100a00 */
[----:B------:R-:W-:Y:S01]  /*9b70*/  LDGSTS.E [R82+0x40500], desc[UR20][R14.64], P4 ;  /* 0x405000000e527fae */ /* 0x000fe2000a1a1014 */
[----:B------:R-:W-:-:S03]  /*9b80*/  IMAD.WIDE R148, R245, 0x4, R242 ;  /* 0x00000004f5947825 */ /* 0x000fc600078e02f2 */
[----:B------:R-:W-:Y:S04]  /*9b90*/  STL.64 [R1+0x2a0], R220 ;  /* 0x0002a0dc01007387 */ /* 0x000fe80000100a00 */
[----:B------:R-:W-:Y:S04]  /*9ba0*/  LDGSTS.E [R82+0x40900], desc[UR20][R22.64], P4 ;  /* 0x4090000016527fae */ /* 0x000fe8000a1a1014 */
[----:B------:R-:W-:Y:S04]  /*9bb0*/  STL.64 [R1+0x298], R212 ;  /* 0x000298d401007387 */ /* 0x000fe80000100a00 */
[----:B------:R-:W-:Y:S01]  /*9bc0*/  LDGSTS.E [R82+0x40d00], desc[UR20][R30.64], P4 ;  /* 0x40d000001e527fae */ /* 0x000fe2000a1a1014 */
[----:B------:R-:W-:-:S04]  /*9bd0*/  IMAD.WIDE R140, R0, 0x4, R4 ;  /* 0x00000004008c7825 */ /* 0x000fc800078e0204 */
[----:B------:R-:W-:Y:S01]  /*9be0*/  VIADD R80, R80, UR7 ;  /* 0x0000000750507c36 */ /* 0x000fe20008000000 */
[----:B------:R-:W-:Y:S01]  /*9bf0*/  STL.64 [R1+0x290], R198 ;  /* 0x000290c601007387 */ /* 0x000fe20000100a00 */
[----:B------:R-:W-:Y:S01]  /*9c00*/  IMAD.WIDE R124, R0, 0x4, R6 ;  /* 0x00000004007c7825 */ /* 0x000fe200078e0206 */
[----:B------:R-:W-:Y:S01]  /*9c10*/  ISETP.GE.U32.AND P5, PT, R70, 0x7fffff7f, PT ;  /* 0x7fffff7f4600780c */ /* 0x000fe20003fa6070 */
[----:B--2---:R-:W1:Y:S01]  /*9c20*/  LDC R4, c[0x0][0x3a0] ;  /* 0x0000e800ff047b82 */ /* 0x004e620000000800 */
[----:B------:R-:W-:Y:S04]  /*9c30*/  LDGSTS.E [R82+0x41100], desc[UR20][R38.64], P4 ;  /* 0x4110000026527fae */ /* 0x000fe8000a1a1014 */
[----:B------:R-:W-:Y:S01]  /*9c40*/  STL.64 [R1+0x288], R188 ;  /* 0x000288bc01007387 */ /* 0x000fe20000100a00 */
[----:B------:R-:W-:-:S04]  /*9c50*/  IMAD.WIDE R108, R0, 0x4, R8 ;  /* 0x00000004006c7825 */ /* 0x000fc800078e0208 */
[----:B------:R-:W-:Y:S01]  /*9c60*/  VIADD R69, R69, 0xffffffbd ;  /* 0xffffffbd45457836 */ /* 0x000fe20000000000 */
[----:B------:R-:W-:Y:S01]  /*9c70*/  LDGSTS.E [R82+0x41500], desc[UR20][R46.64], P4 ;  /* 0x415000002e527fae */ /* 0x000fe2000a1a1014 */
[----:B------:R-:W-:Y:S01]  /*9c80*/  IMAD.WIDE R92, R0, 0x4, R10 ;  /* 0x00000004005c7825 */ /* 0x000fe200078e020a */
[----:B------:R-:W-:Y:S01]  /*9c90*/  ISETP.GE.U32.AND P3, PT, R68, 0x7fffff7d, PT ;  /* 0x7fffff7d4400780c */ /* 0x000fe20003f66070 */
[----:B------:R-:W2:Y:S01]  /*9ca0*/  LDC R5, c[0x0][0x3a0] ;  /* 0x0000e800ff057b82 */ /* 0x000ea20000000800 */
[----:B------:R-:W-:Y:S04]  /*9cb0*/  STL.64 [R1+0x280], R180 ;  /* 0x000280b401007387 */ /* 0x000fe80000100a00 */
[----:B------:R-:W-:Y:S04]  /*9cc0*/  LDGSTS.E [R82+0x41900], desc[UR20][R54.64], P4 ;  /* 0x4190000036527fae */ /* 0x000fe8000a1a1014 */
        /* <DEDUP_REMOVED lines=8> */
[----:B------:R-:W4:Y:S04]  /*9d50*/  LDL.64 R230, [R1+0xb08] ;  /* 0x000b080001e67983 */ /* 0x000f280000100a00 */
[----:B------:R-:W5:Y:S04]  /*9d60*/  LDL.64 R226, [R1+0xb00] ;  /* 0x000b000001e27983 */ /* 0x000f680000100a00 */
[----:B------:R-:W2:Y:S04]  /*9d70*/  LDL.64 R240, [R1+0x908] ;  /* 0x0009080001f07983 */ /* 0x000ea80000100a00 */
[----:B------:R-:W2:Y:S04]  /*9d80*/  LDL.64 R242, [R1+0x900] ;  /* 0x0009000001f27983 */ /* 0x000ea80000100a00 */
[----:B------:R-:W2:Y:S04]  /*9d90*/  LDL.64 R234, [R1+0x8f8] ;  /* 0x0008f80001ea7983 */ /* 0x000ea80000100a00 */
[----:B------:R-:W2:Y:S04]  /*9da0*/  LDL.64 R228, [R1+0xae0] ;  /* 0x000ae00001e47983 */ /* 0x000ea80000100a00 */
[----:B------:R-:W2:Y:S04]  /*9db0*/  LDL.64 R238, [R1+0x8f0] ;  /* 0x0008f00001ee7983 */ /* 0x000ea80000100a00 */
[----:B------:R-:W2:Y:S04]  /*9dc0*/  LDL.64 R236, [R1+0x8e8] ;  /* 0x0008e80001ec7983 */ /* 0x000ea80000100a00 */
[----:B------:R-:W2:Y:S04]  /*9dd0*/  LDL.64 R232, [R1+0x8e0] ;  /* 0x0008e00001e87983 */ /* 0x000ea80000100a00 */
[----:B------:R-:W-:Y:S04]  /*9de0*/  LDGSTS.E [R81+0x40e00], desc[UR20][R32.64], P4 ;  /* 0x40e0000020517fae */ /* 0x000fe8000a1a1014 */
[----:B------:R-:W-:Y:S04]  /*9df0*/  STL.64 [R1+0x248], R140 ;  /* 0x0002488c01007387 */ /* 0x000fe80000100a00 */
[----:B------:R-:W-:Y:S04]  /*9e00*/  LDGSTS.E [R81+0x41200], desc[UR20][R40.64], P4 ;  /* 0x4120000028517fae */ /* 0x000fe8000a1a1014 */
[----:B------:R-:W2:Y:S04]  /*9e10*/  LDL.64 R6, [R1+0xaf0] ;  /* 0x000af00001067983 */ /* 0x000ea80000100a00 */
[----:B------:R-:W-:Y:S04]  /*9e20*/  LDGSTS.E [R81+0x41600], desc[UR20][R48.64], P4 ;  /* 0x4160000030517fae */ /* 0x000fe8000a1a1014 */
[----:B------:R-:W-:Y:S04]  /*9e30*/  STL.64 [R1+0x240], R124 ;  /* 0x0002407c01007387 */ /* 0x000fe80000100a00 */
[----:B------:R-:W-:Y:S04]  /*9e40*/  LDGSTS.E [R81+0x41a00], desc[UR20][R56.64], P4 ;  /* 0x41a0000038517fae */ /* 0x000fe8000a1a1014 */
[----:B------:R-:W2:Y:S04]  /*9e50*/  LDL.64 R8, [R1+0xae8] ;  /* 0x000ae80001087983 */ /* 0x000ea80000100a00 */
[----:B------:R-:W-:Y:S04]  /*9e60*/  LDGSTS.E [R81+0x41e00], desc[UR20][R64.64], P4 ;  /* 0x41e0000040517fae */ /* 0x000fe8000a1a1014 */
[----:B------:R-:W-:Y:S04]  /*9e70*/  STL.64 [R1+0x238], R108 ;  /* 0x0002386c01007387 */ /* 0x000fe80000100a00 */
[----:B------:R-:W-:Y:S01]  /*9e80*/  LDGSTS.E [R80+0x40300], desc[UR20][R10.64], P4 ;  /* 0x403000000a507fae */ /* 0x000fe2000a1a1014 */
[----:B------:R-:W-:-:S03]  /*9e90*/  IMAD.WIDE R138, R0, 0x4, R12 ;  /* 0x00000004008a7825 */ /* 0x000fc600078e020c */
[----:B------:R-:W-:Y:S01]  /*9ea0*/  LDGSTS.E [R80+0x40700], desc[UR20][R18.64], P4 ;  /* 0x4070000012507fae */ /* 0x000fe2000a1a1014 */
[----:B------:R-:W-:-:S03]  /*9eb0*/  IMAD.WIDE R122, R0, 0x4, R14 ;  /* 0x00000004007a7825 */ /* 0x000fc600078e020e */
[----:B------:R-:W-:Y:S04]  /*9ec0*/  LDGSTS.E [R80+0x40b00], desc[UR20][R26.64], P4 ;  /* 0x40b000001a507fae */ /* 0x000fe8000a1a1014 */
[----:B------:R-:W2:Y:S01]  /*9ed0*/  LDL.64 R10, [R1+0xaf8] ;  /* 0x000af800010a7983 */ /* 0x000ea20000100a00 */
[----:B------:R-:W-:-:S03]  /*9ee0*/  IMAD.WIDE R106, R0, 0x4, R16 ;  /* 0x00000004006a7825 */ /* 0x000fc600078e0210 */
[----:B------:R-:W-:Y:S01]  /*9ef0*/  LDGSTS.E [R80+0x40f00], desc[UR20][R34.64], P4 ;  /* 0x40f0000022507fae */ /* 0x000fe2000a1a1014 */
[----:B------:R-:W-:-:S03]  /*9f00*/  IMAD.WIDE R90, R0, 0x4, R18 ;  /* 0x00000004005a7825 */ /* 0x000fc600078e0212 */
[----:B------:R-:W-:Y:S01]  /*9f10*/  LDGSTS.E [R80+0x41300], desc[UR20][R42.64], P4 ;  /* 0x413000002a507fae */ /* 0x000fe2000a1a1014 */
[----:B------:R-:W-:-:S03]  /*9f20*/  IMAD.WIDE R136, R0, 0x4, R20 ;  /* 0x0000000400887825 */ /* 0x000fc600078e0214 */
[----:B------:R-:W-:Y:S01]  /*9f30*/  STL.64 [R1+0x230], R92 ;  /* 0x0002305c01007387 */ /* 0x000fe20000100a00 */
        /* <DEDUP_REMOVED lines=11> */
[----:B------:R-:W-:Y:S04]  /*9ff0*/  STL.64 [R1+0x218], R106 ;  /* 0x0002186a01007387 */ /* 0x000fe80000100a00 */
[----:B------:R-:W0:Y:S01]  /*a000*/  LDGDEPBAR ;  /* 0x00000000000079af */ /* 0x000e220000000000 */
[----:B------:R-:W-:-:S03]  /*a010*/  IMAD.WIDE R86, R0, 0x4, R34 ;  /* 0x0000000400567825 */ /* 0x000fc600078e0222 */
[----:B------:R-:W-:Y:S01]  /*a020*/  STL.64 [R1+0x210], R90 ;  /* 0x0002105a01007387 */ /* 0x000fe20000100a00 */
[----:B------:R-:W-:Y:S01]  /*a030*/  BAR.SYNC.DEFER_BLOCKING 0x0 ;  /* 0x0000000000007b1d */ /* 0x000fe20000010000 */
[----:B------:R-:W-:-:S05]  /*a040*/  IMAD.WIDE R132, R0, 0x4, R36 ;  /* 0x0000000400847825 */ /* 0x000fca00078e0224 */
[----:B------:R-:W-:Y:S01]  /*a050*/  STL.64 [R1+0x208], R136 ;  /* 0x0002088801007387 */ /* 0x000fe20000100a00 */
[----:B------:R-:W-:-:S03]  /*a060*/  IMAD.WIDE R116, R0, 0x4, R38 ;  /* 0x0000000400747825 */ /* 0x000fc600078e0226 */
        /* <DEDUP_REMOVED lines=28> */
[----:B------:R-:W-:Y:S04]  /*a230*/  STL.64 [R1+0x190], R78 ;  /* 0x0001904e01007387 */ /* 0x000fe80000100a00 */
        /* <DEDUP_REMOVED lines=8> */
[----:B------:R-:W3:Y:S04]  /*a2c0*/  LDL.64 R14, [R1+0x8d0] ;  /* 0x0008d000010e7983 */ /* 0x000ee80000100a00 */
[----:B------:R-:W3:Y:S04]  /*a2d0*/  LDL.64 R12, [R1+0x8c8] ;  /* 0x0008c800010c7983 */ /* 0x000ee80000100a00 */
[----:B------:R-:W-:Y:S01]  /*a2e0*/  @!PT LDS RZ, [RZ] ;  /* 0x00000000fffff984 */ /* 0x000fe20000000800 */
[----:B------:R-:W-:Y:S01]  /*a2f0*/  @!PT LDS RZ, [RZ] ;  /* 0x00000000fffff984 */ /* 0x000fe20000000800 */
[----:B------:R-:W-:Y:S01]  /*a300*/  @!PT LDS RZ, [RZ] ;  /* 0x00000000fffff984 */ /* 0x000fe20000000800 */
[----:B----4-:R-:W-:Y:S04]  /*a310*/  LDGSTS.E [R2+0x20000], desc[UR20][R230.64], !P0 ;  /* 0x20000000e6027fae */ /* 0x010fe8000c1a1014 */
[----:B-----5:R-:W-:Y:S01]  /*a320*/  LDGSTS.E [R2+0x20200], desc[UR20][R226.64], !P0 ;  /* 0x20200000e2027fae */ /* 0x020fe2000c1a1014 */
[----:B------:R-:W-:Y:S01]  /*a330*/  ISETP.GE.U32.AND P4, PT, R69, 0x7fffff7e, PT ;  /* 0x7fffff7e4500780c */ /* 0x000fe20003f86070 */
[----:B------:R-:W-:-:S02]  /*a340*/  VIADD R0, R71, 0xffffffbb ;  /* 0xffffffbb47007836 */ /* 0x000fc40000000000 */
[----:B------:R-:W4:Y:S04]  /*a350*/  LDL.64 R18, [R1+0x5a8] ;  /* 0x0005a80001127983 */ /* 0x000f280000100a00 */
[----:B------:R-:W5:Y:S04]  /*a360*/  LDL.64 R230, [R1+0xad8] ;  /* 0x000ad80001e67983 */ /* 0x000f680000100a00 */
[----:B------:R-:W3:Y:S04]  /*a370*/  LDL.64 R226, [R1+0x8d8] ;  /* 0x0008d80001e27983 */ /* 0x000ee80000100a00 */
[----:B------:R-:W4:Y:S04]  /*a380*/  LDL.64 R16, [R1+0x5e8] ;  /* 0x0005e80001107983 */ /* 0x000f280000100a00 */
[----:B------:R-:W4:Y:S04]  /*a390*/  LDL.64 R22, [R1+0x990] ;  /* 0x0009900001167983 */ /* 0x000f280000100a00 */
[----:B------:R-:W4:Y:S04]  /*a3a0*/  LDL.64 R20, [R1+0x720] ;  /* 0x0007200001147983 */ /* 0x000f280000100a00 */
[----:B--2---:R-:W-:Y:S04]  /*a3b0*/  LDGSTS.E [R2+0x20400], desc[UR20][R10.64], !P0 ;  /* 0x204000000a027fae */ /* 0x004fe8000c1a1014 */
[----:B------:R2:W-:Y:S04]  /*a3c0*/  LDGSTS.E [R2+0x20600], desc[UR20][R6.64], !P0 ;  /* 0x2060000006027fae */ /* 0x0005e8000c1a1014 */
[----:B------:R1:W-:Y:S04]  /*a3d0*/  LDGSTS.E [R2+0x20800], desc[UR20][R8.64], !P5 ;  /* 0x2080000008027fae */ /* 0x0003e8000e9a1014 */
[----:B------:R-:W-:Y:S04]  /*a3e0*/  LDGSTS.E [R2+0x20a00], desc[UR20][R240.64], !P5 ;  /* 0x20a00000f0027fae */ /* 0x000fe8000e9a1014 */
[----:B------:R-:W4:Y:S01]  /*a3f0*/  LDL.64 R10, [R1+0xad0] ;  /* 0x000ad000010a7983 */ /* 0x000f220000100a00 */
[----:B------:R-:W-:Y:S01]  /*a400*/  ISETP.GE.U32.AND P0, PT, R0, 0x7fffff7c, PT ;  /* 0x7fffff7c0000780c */ /* 0x000fe20003f06070 */
[----:B--2---:R-:W2:Y:S02]  /*a410*/  LDC R6, c[0x0][0x3a0] ;  /* 0x0000e800ff067b82 */ /* 0x004ea40000000800 */
[----:B------:R-:W-:Y:S04]  /*a420*/  LDGSTS.E [R2+0x20c00], desc[UR20][R242.64], !P5 ;  /* 0x20c00000f2027fae */ /* 0x000fe8000e9a1014 */
[----:B------:R-:W2:Y:S02]  /*a430*/  LDL.64 R240, [R1+0x8c0] ;  /* 0x0008c00001f07983 */ /* 0x000ea40000100a00 */
[----:B------:R-:W2:Y:S02]  /*a440*/  LDC R7, c[0x0][0x3a0] ;  /* 0x0000e800ff077b82 */ /* 0x000ea40000000800 */
[----:B------:R-:W-:Y:S04]  /*a450*/  LDGSTS.E [R2+0x20e00], desc[UR20][R234.64], !P5 ;  /* 0x20e00000ea027fae */ /* 0x000fe8000e9a1014 */
[----:B------:R-:W2:Y:S02]  /*a460*/  LDL.64 R242, [R1+0x8b8] ;  /* 0x0008b80001f27983 */ /* 0x000ea40000100a00 */
[----:B-1----:R-:W1:Y:S02]  /*a470*/  LDC R8, c[0x0][0x3a0] ;  /* 0x0000e800ff087b82 */ /* 0x002e640000000800 */
[----:B------:R-:W-:Y:S04]  /*a480*/  LDGSTS.E [R2+0x21000], desc[UR20][R228.64], !P4 ;  /* 0x21000000e4027fae */ /* 0x000fe8000e1a1014 */
[----:B------:R-:W2:Y:S02]  /*a490*/  LDL.64 R234, [R1+0x8b0] ;  /* 0x0008b00001ea7983 */ /* 0x000ea40000100a00 */
[----:B------:R-:W1:Y:S02]  /*a4a0*/  LDC R9, c[0x0][0x3a0] ;  /* 0x0000e800ff097b82 */ /* 0x000e640000000800 */
[----:B------:R-:W-:Y:S04]  /*a4b0*/  LDGSTS.E [R2+0x21200], desc[UR20][R238.64], !P4 ;  /* 0x21200000ee027fae */ /* 0x000fe8000e1a1014 */
[----:B------:R-:W2:Y:S04]  /*a4c0*/  LDL.64 R228, [R1+0xac8] ;  /* 0x000ac80001e47983 */ /* 0x000ea80000100a00 */
[----:B------:R-:W-:Y:S04]  /*a4d0*/  LDGSTS.E [R2+0x21400], desc[UR20][R236.64], !P4 ;  /* 0x21400000ec027fae */ /* 0x000fe8000e1a1014 */
[----:B------:R-:W2:Y:S04]  /*a4e0*/  LDL.64 R238, [R1+0x8a8] ;  /* 0x0008a80001ee7983 */ /* 0x000ea80000100a00 */
[----:B------:R-:W-:Y:S04]  /*a4f0*/  LDGSTS.E [R2+0x21600], desc[UR20][R232.64], !P4 ;  /* 0x21600000e8027fae */ /* 0x000fe8000e1a1014 */
[----:B------:R-:W2:Y:S04]  /*a500*/  LDL.64 R236, [R1+0x8a0] ;  /* 0x0008a00001ec7983 */ /* 0x000ea80000100a00 */
[----:B------:R-:W2:Y:S04]  /*a510*/  LDL.64 R232, [R1+0x890] ;  /* 0x0008900001e87983 */ /* 0x000ea80000100a00 */
[----:B-----5:R-:W-:Y:S04]  /*a520*/  LDGSTS.E [R2+0x21800], desc[UR20][R230.64], !P3 ;  /* 0x21800000e6027fae */ /* 0x020fe8000d9a1014 */
[----:B---3--:R-:W-:Y:S04]  /*a530*/  LDGSTS.E [R2+0x21a00], desc[UR20][R226.64], !P3 ;  /* 0x21a00000e2027fae */ /* 0x008fe8000d9a1014 */
[----:B------:R-:W-:Y:S04]  /*a540*/  LDGSTS.E [R2+0x21c00], desc[UR20][R14.64], !P3 ;  /* 0x21c000000e027fae */ /* 0x000fe8000d9a1014 */
[----:B------:R-:W3:Y:S04]  /*a550*/  LDL.64 R230, [R1+0xac0] ;  /* 0x000ac00001e67983 */ /* 0x000ee80000100a00 */
[----:B------:R-:W5:Y:S04]  /*a560*/  LDL.64 R226, [R1+0x888] ;  /* 0x0008880001e27983 */ /* 0x000f680000100a00 */
[----:B------:R-:W-:Y:S04]  /*a570*/  LDGSTS.E [R2+0x21e00], desc[UR20][R12.64], !P3 ;  /* 0x21e000000c027fae */ /* 0x000fe8000d9a1014 */
[----:B------:R-:W5:Y:S04]  /*a580*/  LDL.64 R14, [R1+0x880] ;  /* 0x00088000010e7983 */ /* 0x000f680000100a00 */
[----:B------:R-:W5:Y:S04]  /*a590*/  LDL.64 R12, [R1+0x878] ;  /* 0x00087800010c7983 */ /* 0x000f680000100a00 */
[----:B----4-:R-:W-:Y:S04]  /*a5a0*/  LDGSTS.E [R2+0x22000], desc[UR20][R10.64], !P0 ;  /* 0x220000000a027fae */ /* 0x010fe8000c1a1014 */
[----:B--2---:R-:W-:Y:S04]  /*a5b0*/  LDGSTS.E [R2+0x22200], desc[UR20][R240.64], !P0 ;  /* 0x22200000f0027fae */ /* 0x004fe8000c1a1014 */
[----:B------:R-:W2:Y:S01]  /*a5c0*/  LDL.64 R10, [R1+0xab8] ;  /* 0x000ab800010a7983 */ /* 0x000ea20000100a00 */
[----:B------:R-:W-:-:S03]  /*a5d0*/  IADD3 R0, PT, PT, R72, -0x46, RZ ;  /* 0xffffffba48007810 */ /* 0x000fc60007ffe0ff */
[----:B------:R-:W-:Y:S04]  /*a5e0*/  LDGSTS.E [R2+0x22400], desc[UR20][R242.64], !P0 ;  /* 0x22400000f2027fae */ /* 0x000fe8000c1a1014 */
[----:B------:R-:W4:Y:S01]  /*a5f0*/  LDL.64 R240, [R1+0x870] ;  /* 0x0008700001f07983 */ /* 0x000f220000100a00 */
[----:B------:R-:W-:Y:S01]  /*a600*/  ISETP.GE.U32.AND P5, PT, R0, 0x7fffff7b, PT ;  /* 0x7fffff7b0000780c */ /* 0x000fe20003fa6070 */
[----:B------:R-:W-:Y:S02]  /*a610*/  VIADD R0, R73, 0xffffffb9 ;  /* 0xffffffb949007836 */ /* 0x000fe40000000000 */
[----:B------:R-:W-:Y:S03]  /*a620*/  LDGSTS.E [R2+0x22600], desc[UR20][R234.64], !P0 ;  /* 0x22600000ea027fae */ /* 0x000fe6000c1a1014 */
[----:B------:R-:W-:Y:S01]  /*a630*/  ISETP.GE.U32.AND P4, PT, R0, 0x7fffff7a, PT ;  /* 0x7fffff7a0000780c */ /* 0x000fe20003f86070 */
[----:B------:R-:W-:Y:S01]  /*a640*/  VIADD R0, R4, 0xffffffb8 ;  /* 0xffffffb804007836 */ /* 0x000fe20000000000 */
[----:B------:R-:W4:Y:S01]  /*a650*/  LDL.64 R242, [R1+0x868] ;  /* 0x0008680001f27983 */ /* 0x000f220000100a00 */
[----:B------:R-:W1:Y:S03]  /*a660*/  LDC R4, c[0x0][0x3a0] ;  /* 0x0000e800ff047b82 */ /* 0x000e660000000800 */
[----:B------:R-:W-:Y:S01]  /*a670*/  ISETP.GE.U32.AND P3, PT, R0, 0x7fffff79, PT ;  /* 0x7fffff790000780c */ /* 0x000fe20003f66070 */
[----:B------:R-:W-:Y:S04]  /*a680*/  LDGSTS.E [R2+0x22800], desc[UR20][R228.64], !P5 ;  /* 0x22800000e4027fae */ /* 0x000fe8000e9a1014 */
[----:B------:R-:W4:Y:S04]  /*a690*/  LDL.64 R234, [R1+0x860] ;  /* 0x0008600001ea7983 */ /* 0x000f280000100a00 */
[----:B------:R-:W-:Y:S04]  /*a6a0*/  LDGSTS.E [R2+0x22a00], desc[UR20][R238.64], !P5 ;  /* 0x22a00000ee027fae */ /* 0x000fe8000e9a1014 */
[----:B------:R-:W4:Y:S04]  /*a6b0*/  LDL.64 R228, [R1+0xab0] ;  /* 0x000ab00001e47983 */ /* 0x000f280000100a00 */
[----:B------:R-:W-:Y:S04]  /*a6c0*/  LDGSTS.E [R2+0x22c00], desc[UR20][R236.64], !P5 ;  /* 0x22c00000ec027fae */ /* 0x000fe8000e9a1014 */
[----:B------:R-:W4:Y:S04]  /*a6d0*/  LDL.64 R238, [R1+0x858] ;  /* 0x0008580001ee7983 */ /* 0x000f280000100a00 */
[----:B------:R-:W-:Y:S04]  /*a6e0*/  LDGSTS.E [R2+0x22e00], desc[UR20][R232.64], !P5 ;  /* 0x22e00000e8027fae */ /* 0x000fe8000e9a1014 */
[----:B------:R-:W4:Y:S04]  /*a6f0*/  LDL.64 R236, [R1+0x850] ;  /* 0x0008500001ec7983 */ /* 0x000f280000100a00 */
[----:B------:R-:W4:Y:S04]  /*a700*/  LDL.64 R232, [R1+0x848] ;  /* 0x0008480001e87983 */ /* 0x000f280000100a00 */
[----:B---3--:R-:W-:Y:S04]  /*a710*/  LDGSTS.E [R2+0x23000], desc[UR20][R230.64], !P4 ;  /* 0x23000000e6027fae */ /* 0x008fe8000e1a1014 */
[----:B-----5:R-:W-:Y:S04]  /*a720*/  LDGSTS.E [R2+0x23200], desc[UR20][R226.64], !P4 ;  /* 0x23200000e2027fae */ /* 0x020fe8000e1a1014 */
[----:B------:R-:W3:Y:S04]  /*a730*/  LDL.64 R230, [R1+0xaa8] ;  /* 0x000aa80001e67983 */ /* 0x000ee80000100a00 */
[----:B------:R-:W5:Y:S04]  /*a740*/  LDL.64 R226, [R1+0x840] ;  /* 0x0008400001e27983 */ /* 0x000f680000100a00 */
[----:B------:R-:W-:Y:S04]  /*a750*/  LDGSTS.E [R2+0x23400], desc[UR20][R14.64], !P4 ;  /* 0x234000000e027fae */ /* 0x000fe8000e1a1014 */
[----:B------:R-:W-:Y:S04]  /*a760*/  LDGSTS.E [R2+0x23600], desc[UR20][R12.64], !P4 ;  /* 0x236000000c027fae */ /* 0x000fe8000e1a1014 */
[----:B------:R-:W5:Y:S04]  /*a770*/  LDL.64 R14, [R1+0x838] ;  /* 0x00083800010e7983 */ /* 0x000f680000100a00 */
[----:B------:R-:W5:Y:S04]  /*a780*/  LDL.64 R12, [R1+0x830] ;  /* 0x00083000010c7983 */ /* 0x000f680000100a00 */
[----:B--2---:R-:W-:Y:S04]  /*a790*/  LDGSTS.E [R2+0x23800], desc[UR20][R10.64], !P3 ;  /* 0x238000000a027fae */ /* 0x004fe8000d9a1014 */
[----:B----4-:R-:W-:Y:S04]  /*a7a0*/  LDGSTS.E [R2+0x23a00], desc[UR20][R240.64], !P3 ;  /* 0x23a00000f0027fae */ /* 0x010fe8000d9a1014 */
[----:B------:R-:W2:Y:S01]  /*a7b0*/  LDL.64 R10, [R1+0xaa0] ;  /* 0x000aa000010a7983 */ /* 0x000ea20000100a00 */
[----:B------:R-:W-:-:S02]  /*a7c0*/  VIADD R0, R5, 0xffffffb7 ;  /* 0xffffffb705007836 */ /* 0x000fc40000000000 */
[----:B------:R-:W4:Y:S01]  /*a7d0*/  LDC R5, c[0x0][0x3a0] ;  /* 0x0000e800ff057b82 */ /* 0x000f220000000800 */
[----:B------:R-:W-:Y:S04]  /*a7e0*/  LDGSTS.E [R2+0x23c00], desc[UR20][R242.64], !P3 ;  /* 0x23c00000f2027fae */ /* 0x000fe8000d9a1014 */
[----:B------:R-:W4:Y:S01]  /*a7f0*/  LDL.64 R240, [R1+0x828] ;  /* 0x0008280001f07983 */ /* 0x000f220000100a00 */
[----:B------:R-:W-:Y:S01]  /*a800*/  ISETP.GE.U32.AND P0, PT, R0, 0x7fffff78, PT ;  /* 0x7fffff780000780c */ /* 0x000fe20003f06070 */
[----:B------:R-:W-:Y:S02]  /*a810*/  VIADD R0, R6, 0xffffffb6 ;  /* 0xffffffb606007836 */ /* 0x000fe40000000000 */
[----:B------:R-:W1:Y:S01]  /*a820*/  LDC R6, c[0x0][0x3a0] ;  /* 0x0000e800ff067b82 */ /* 0x000e620000000800 */
[----:B------:R-:W-:Y:S02]  /*a830*/  LDGSTS.E [R2+0x23e00], desc[UR20][R234.64], !P3 ;  /* 0x23e00000ea027fae */ /* 0x000fe4000d9a1014 */
[----:B------:R-:W-:Y:S01]  /*a840*/  ISETP.GE.U32.AND P5, PT, R0, 0x7fffff77, PT ;  /* 0x7fffff770000780c */ /* 0x000fe20003fa6070 */
[----:B------:R-:W-:Y:S01]  /*a850*/  VIADD R0, R7, 0xffffffb5 ;  /* 0xffffffb507007836 */ /* 0x000fe20000000000 */
[----:B------:R-:W4:Y:S03]  /*a860*/  LDL.64 R242, [R1+0x820] ;  /* 0x0008200001f27983 */ /* 0x000f260000100a00 */
[----:B------:R-:W1:Y:S01]  /*a870*/  LDC R7, c[0x0][0x3a0] ;  /* 0x0000e800ff077b82 */ /* 0x000e620000000800 */
        /* <DEDUP_REMOVED lines=21> */
[----:B-1----:R-:W-:-:S02]  /*a9d0*/  VIADD R0, R8, 0xffffffb4 ;  /* 0xffffffb408007836 */ /* 0x002fc40000000000 */
[----:B------:R-:W1:Y:S01]  /*a9e0*/  LDC R8, c[0x0][0x3a0] ;  /* 0x0000e800ff087b82 */ /* 0x000e620000000800 */
        /* <DEDUP_REMOVED lines=31> */
[----:B------:R-:W-:-:S02]  /*abe0*/  IADD3 R0, PT, PT, R6, -0x4f, RZ ;  /* 0xffffffb106007810 */ /* 0x000fc40007ffe0ff */
[----:B------:R-:W4:Y:S01]  /*abf0*/  LDC R6, c[0x0][0x3a0] ;  /* 0x0000e800ff067b82 */ /* 0x000f220000000800 */
[----:B------:R-:W4:Y:S01]  /*ac00*/  LDL.64 R240, [R1+0x798] ;  /* 0x0007980001f07983 */ /* 0x000f220000100a00 */
[----:B------:R-:W-:Y:S01]  /*ac10*/  ISETP.GE.U32.AND P4, PT, R0, 0x7fffff72, PT ;  /* 0x7fffff720000780c */ /* 0x000fe20003f86070 */
[----:B------:R-:W-:Y:S02]  /*ac20*/  VIADD R0, R7, 0xffffffb0 ;  /* 0xffffffb007007836 */ /* 0x000fe40000000000 */
[----:B------:R-:W-:Y:S03]  /*ac30*/  LDGSTS.E [R2+0x26c00], desc[UR20][R242.64], !P5 ;  /* 0x26c00000f2027fae */ /* 0x000fe6000e9a1014 */
[----:B------:R-:W2:Y:S01]  /*ac40*/  LDC R7, c[0x0][0x3a0] ;  /* 0x0000e800ff077b82 */ /* 0x000ea20000000800 */
[----:B------:R-:W-:Y:S01]  /*ac50*/  ISETP.GE.U32.AND P3, PT, R0, 0x7fffff71, PT ;  /* 0x7fffff710000780c */ /* 0x000fe20003f66070 */
[----:B-1----:R-:W-:Y:S01]  /*ac60*/  VIADD R0, R8, 0xffffffaf ;  /* 0xffffffaf08007836 */ /* 0x002fe20000000000 */
[----:B------:R-:W-:Y:S04]  /*ac70*/  LDGSTS.E [R2+0x26e00], desc[UR20][R234.64], !P5 ;  /* 0x26e00000ea027fae */ /* 0x000fe8000e9a1014 */
[----:B------:R-:W-:Y:S01]  /*ac80*/  ISETP.GE.U32.AND P0, PT, R0, 0x7fffff70, PT ;  /* 0x7fffff700000780c */ /* 0x000fe20003f06070 */
[----:B------:R-:W-:Y:S01]  /*ac90*/  LDGSTS.E [R2+0x27000], desc[UR20][R228.64], !P4 ;  /* 0x27000000e4027fae */ /* 0x000fe2000e1a1014 */
[----:B------:R-:W1:Y:S03]  /*aca0*/  LDC R8, c[0x0][0x3a0] ;  /* 0x0000e800ff087b82 */ /* 0x000e660000000800 */
[----:B------:R-:W4:Y:S04]  /*acb0*/  LDL.64 R242, [R1+0x790] ;  /* 0x0007900001f27983 */ /* 0x000f280000100a00 */
        /* <DEDUP_REMOVED lines=18> */
[----:B------:R-:W2:Y:S04]  /*ade0*/  LDL.64 R10, [R1+0xa58] ;  /* 0x000a5800010a7983 */ /* 0x000ea80000100a00 */
[----:B------:R-:W4:Y:S01]  /*adf0*/  LDL.64 R240, [R1+0x318] ;  /* 0x0003180001f07983 */ /* 0x000f220000100a00 */
[----:B------:R-:W-:-:S02]  /*ae00*/  VIADD R0, R4, 0xffffffae ;  /* 0xffffffae04007836 */ /* 0x000fc40000000000 */
[----:B------:R-:W1:Y:S03]  /*ae10*/  LDC R4, c[0x0][0x3a0] ;  /* 0x0000e800ff047b82 */ /* 0x000e660000000800 */
[----:B------:R-:W-:Y:S01]  /*ae20*/  ISETP.GE.U32.AND P5, PT, R0, 0x7fffff6f, PT ;  /* 0x7fffff6f0000780c */ /* 0x000fe20003fa6070 */
[----:B------:R-:W-:Y:S01]  /*ae30*/  VIADD R0, R5, 0xffffffad ;  /* 0xffffffad05007836 */ /* 0x000fe20000000000 */
[----:B------:R-:W-:Y:S03]  /*ae40*/  LDGSTS.E [R2+0x28400], desc[UR20][R242.64], !P0 ;  /* 0x28400000f2027fae */ /* 0x000fe6000c1a1014 */
[----:B------:R-:W1:Y:S01]  /*ae50*/  LDC R5, c[0x0][0x3a0] ;  /* 0x0000e800ff057b82 */ /* 0x000e620000000800 */
[----:B------:R-:W-:Y:S01]  /*ae60*/  ISETP.GE.U32.AND P4, PT, R0, 0x7fffff6e, PT ;  /* 0x7fffff6e0000780c */ /* 0x000fe20003f86070 */
[----:B------:R-:W-:Y:S01]  /*ae70*/  VIADD R0, R6, 0xffffffac ;  /* 0xffffffac06007836 */ /* 0x000fe20000000000 */
        /* <DEDUP_REMOVED lines=26> */
[----:B------:R-:W2:Y:S03]  /*b020*/  LDC R7, c[0x0][0x3a0] ;  /* 0x0000e800ff077b82 */ /* 0x000ea60000000800 */
[----:B------:R-:W-:Y:S01]  /*b030*/  ISETP.GE.U32.AND P0, PT, R0, 0x7fffff6c, PT ;  /* 0x7fffff6c0000780c */ /* 0x000fe20003f06070 */
[----:B-1----:R-:W-:Y:S01]  /*b040*/  VIADD R0, R8, 0xffffffaa ;  /* 0xffffffaa08007836 */ /* 0x002fe20000000000 */
[----:B------:R-:W-:Y:S04]  /*b050*/  LDGSTS.E [R2+0x29c00], desc[UR20][R242.64], !P3 ;  /* 0x29c00000f2027fae */ /* 0x000fe8000d9a1014 */
[----:B------:R-:W-:Y:S01]  /*b060*/  ISETP.GE.U32.AND P5, PT, R0, 0x7fffff6b, PT ;  /* 0x7fffff6b0000780c */ /* 0x000fe20003fa6070 */
[----:B------:R-:W-:Y:S01]  /*b070*/  VIADD R0, R4, 0xffffffa9 ;  /* 0xffffffa904007836 */ /* 0x000fe20000000000 */
[----:B------:R-:W1:Y:S01]  /*b080*/  LDC R8, c[0x0][0x3a0] ;  /* 0x0000e800ff087b82 */ /* 0x000e620000000800 */
[----:B------:R-:W-:Y:S03]  /*b090*/  LDGSTS.E [R2+0x29e00], desc[UR20][R234.64], !P3 ;  /* 0x29e00000ea027fae */ /* 0x000fe6000d9a1014 */
[----:B------:R-:W-:-:S04]  /*b0a0*/  ISETP.GE.U32.AND P4, PT, R0, 0x7fffff6a, PT ;  /* 0x7fffff6a0000780c */ /* 0x000fc80003f86070 */
[----:B------:R-:W1:Y:S01]  /*b0b0*/  LDC R4, c[0x0][0x3a0] ;  /* 0x0000e800ff047b82 */ /* 0x000e620000000800 */
[----:B------:R-:W4:Y:S04]  /*b0c0*/  LDL.64 R242, [R1+0x380] ;  /* 0x0003800001f27983 */ /* 0x000f280000100a00 */
[----:B------:R-:W4:Y:S04]  /*b0d0*/  LDL.64 R234, [R1+0x388] ;  /* 0x0003880001ea7983 */ /* 0x000f280000100a00 */
[----:B------:R-:W-:Y:S04]  /*b0e0*/  LDGSTS.E [R2+0x2a000], desc[UR20][R228.64], !P0 ;  /* 0x2a000000e4027fae */ /* 0x000fe8000c1a1014 */
[----:B------:R-:W-:Y:S04]  /*b0f0*/  LDGSTS.E [R2+0x2a200], desc[UR20][R238.64], !P0 ;  /* 0x2a200000ee027fae */ /* 0x000fe8000c1a1014 */
[----:B------:R-:W-:Y:S04]  /*b100*/  LDGSTS.E [R2+0x2a400], desc[UR20][R236.64], !P0 ;  /* 0x2a400000ec027fae */ /* 0x000fe8000c1a1014 */
[----:B------:R-:W4:Y:S04]  /*b110*/  LDL.64 R228, [R1+0xa28] ;  /* 0x000a280001e47983 */ /* 0x000f280000100a00 */
        /* <DEDUP_REMOVED lines=16> */
[----:B------:R-:W-:-:S02]  /*b220*/  IADD3 R0, PT, PT, R5, -0x58, RZ ;  /* 0xffffffa805007810 */ /* 0x000fc40007ffe0ff */
[----:B------:R-:W1:Y:S02]  /*b230*/  LDC R5, c[0x0][0x3a0] ;  /* 0x0000e800ff057b82 */ /* 0x000e640000000800 */
[----:B------:R-:W-:Y:S01]  /*b240*/  ISETP.GE.U32.AND P3, PT, R0, 0x7fffff69, PT ;  /* 0x7fffff690000780c */ /* 0x000fe20003f66070 */
[----:B------:R-:W-:-:S05]  /*b250*/  VIADD R0, R6, 0xffffffa7 ;  /* 0xffffffa706007836 */ /* 0x000fca0000000000 */
[----:B------:R-:W-:Y:S01]  /*b260*/  ISETP.GE.U32.AND P0, PT, R0, 0x7fffff68, PT ;  /* 0x7fffff680000780c */ /* 0x000fe20003f06070 */
[----:B------:R-:W-:Y:S01]  /*b270*/  VIADD R0, R7, 0xffffffa6 ;  /* 0xffffffa607007836 */ /* 0x000fe20000000000 */
[----:B------:R-:W-:Y:S01]  /*b280*/  LDGSTS.E [R2+0x2b400], desc[UR20][R242.64], !P4 ;  /* 0x2b400000f2027fae */ /* 0x000fe2000e1a1014 */
[----:B------:R-:W1:Y:S03]  /*b290*/  LDC R6, c[0x0][0x3a0] ;  /* 0x0000e800ff067b82 */ /* 0x000e660000000800 */
[----:B------:R-:W-:Y:S01]  /*b2a0*/  ISETP.GE.U32.AND P5, PT, R0, 0x7fffff67, PT ;  /* 0x7fffff670000780c */ /* 0x000fe20003fa6070 */
[----:B------:R-:W-:Y:S04]  /*b2b0*/  LDGSTS.E [R2+0x2b600], desc[UR20][R234.64], !P4 ;  /* 0x2b600000ea027fae */ /* 0x000fe8000e1a1014 */
        /* <DEDUP_REMOVED lines=26> */
[----:B-1----:R-:W-:-:S04]  /*b460*/  VIADD R0, R4, 0xffffffa4 ;  /* 0xffffffa404007836 */ /* 0x002fc80000000000 */
        /* <DEDUP_REMOVED lines=10> */
[----:B------:R-:W-:Y:S04]  /*b510*/  LDGSTS.E [R2+0x2d200], desc[UR20][R238.64], !P4 ;  /* 0x2d200000ee027fae */ /* 0x000fe8000e1a1014 */
[----:B------:R-:W4:Y:S04]  /*b520*/  LDL.64 R228, [R1+0x9f8] ;  /* 0x0009f80001e47983 */ /* 0x000f280000100a00 */
[----:B------:R-:W4:Y:S04]  /*b530*/  LDL.64 R238, [R1+0x458] ;  /* 0x0004580001ee7983 */ /* 0x000f280000100a00 */
[----:B------:R-:W-:Y:S04]  /*b540*/  LDGSTS.E [R2+0x2d400], desc[UR20][R236.64], !P4 ;  /* 0x2d400000ec027fae */ /* 0x000fe8000e1a1014 */
        /* <DEDUP_REMOVED lines=18> */
[----:B------:R-:W-:-:S04]  /*b670*/  VIADD R0, R8, 0xffffffa1 ;  /* 0xffffffa108007836 */ /* 0x000fc80000000000 */
        /* <DEDUP_REMOVED lines=29> */
[----:B-1----:R-:W-:-:S02]  /*b850*/  IADD3 R0, PT, PT, R4, -0x61, RZ ;  /* 0xffffff9f04007810 */ /* 0x002fc40007ffe0ff */
[----:B------:R-:W1:Y:S02]  /*b860*/  LDC R4, c[0x0][0x3a0] ;  /* 0x0000e800ff047b82 */ /* 0x000e640000000800 */
[----:B------:R-:W-:Y:S01]  /*b870*/  ISETP.GE.U32.AND P0, PT, R0, 0x7fffff60, PT ;  /* 0x7fffff600000780c */ /* 0x000fe20003f06070 */
[----:B------:R-:W-:-:S05]  /*b880*/  VIADD R0, R5, 0xffffff9e ;  /* 0xffffff9e05007836 */ /* 0x000fca0000000000 */
[----:B------:R-:W-:Y:S01]  /*b890*/  ISETP.GE.U32.AND P5, PT, R0, 0x7fffff5f, PT ;  /* 0x7fffff5f0000780c */ /* 0x000fe20003fa6070 */
[----:B------:R-:W-:Y:S01]  /*b8a0*/  VIADD R0, R7, 0xffffff9d ;  /* 0xffffff9d07007836 */ /* 0x000fe20000000000 */
[----:B------:R-:W1:Y:S01]  /*b8b0*/  LDC R5, c[0x0][0x3a0] ;  /* 0x0000e800ff057b82 */ /* 0x000e620000000800 */
[----:B------:R-:W-:Y:S03]  /*b8c0*/  LDGSTS.E [R2+0x2fc00], desc[UR20][R242.64], !P3 ;  /* 0x2fc00000f2027fae */ /* 0x000fe6000d9a1014 */
[----:B------:R-:W-:Y:S01]  /*b8d0*/  ISETP.GE.U32.AND P4, PT, R0, 0x7fffff5e, PT ;  /* 0x7fffff5e0000780c */ /* 0x000fe20003f86070 */
[----:B------:R-:W-:Y:S03]  /*b8e0*/  LDGSTS.E [R2+0x2fe00], desc[UR20][R234.64], !P3 ;  /* 0x2fe00000ea027fae */ /* 0x000fe6000d9a1014 */
[----:B------:R-:W1:Y:S01]  /*b8f0*/  LDC R7, c[0x0][0x3a0] ;  /* 0x0000e800ff077b82 */ /* 0x000e620000000800 */
        /* <DEDUP_REMOVED lines=27> */
[----:B------:R-:W2:Y:S03]  /*bab0*/  LDC R9, c[0x0][0x3a0] ;  /* 0x0000e800ff097b82 */ /* 0x000ea60000000800 */
[----:B------:R-:W-:Y:S01]  /*bac0*/  ISETP.GE.U32.AND P0, PT, R0, 0x7fffff5c, PT ;  /* 0x7fffff5c0000780c */ /* 0x000fe20003f06070 */
[----:B-1----:R-:W-:Y:S01]  /*bad0*/  VIADD R0, R4, 0xffffff9a ;  /* 0xffffff9a04007836 */ /* 0x002fe20000000000 */
[----:B------:R-:W4:Y:S03]  /*bae0*/  LDL.64 R18, [R1+0x730] ;  /* 0x0007300001127983 */ /* 0x000f260000100a00 */
[----:B------:R-:W1:Y:S01]  /*baf0*/  LDC R4, c[0x0][0x3a0] ;  /* 0x0000e800ff047b82 */ /* 0x000e620000000800 */
[----:B------:R-:W-:Y:S01]  /*bb00*/  ISETP.GE.U32.AND P5, PT, R0, 0x7fffff5b, PT ;  /* 0x7fffff5b0000780c */ /* 0x000fe20003fa6070 */
[----:B------:R-:W-:Y:S04]  /*bb10*/  LDGSTS.E [R2+0x31600], desc[UR20][R234.64], !P4 ;  /* 0x31600000ea027fae */ /* 0x000fe8000e1a1014 */
[----:B------:R-:W4:Y:S04]  /*bb20*/  LDL.64 R234, [R1+0x698] ;  /* 0x0006980001ea7983 */ /* 0x000f280000100a00 */
[----:B------:R-:W-:Y:S04]  /*bb30*/  LDGSTS.E [R2+0x31800], desc[UR20][R228.64], !P3 ;  /* 0x31800000e4027fae */ /* 0x000fe8000d9a1014 */
[----:B------:R-:W-:Y:S04]  /*bb40*/  LDGSTS.E [R2+0x31a00], desc[UR20][R238.64], !P3 ;  /* 0x31a00000ee027fae */ /* 0x000fe8000d9a1014 */
[----:B------:R-:W-:Y:S04]  /*bb50*/  LDGSTS.E [R2+0x31c00], desc[UR20][R16.64], !P3 ;  /* 0x31c0000010027fae */ /* 0x000fe8000d9a1014 */
[----:B------:R-:W4:Y:S04]  /*bb60*/  LDL.64 R228, [R1+0x6a8] ;  /* 0x0006a80001e47983 */ /* 0x000f280000100a00 */
[----:B------:R-:W4:Y:S01]  /*bb70*/  LDL.64 R238, [R1+0x6b8] ;  /* 0x0006b80001ee7983 */ /* 0x000f220000100a00 */
[----:B------:R-:W-:-:S02]  /*bb80*/  VIADD R0, R6, 0xffffff99 ;  /* 0xffffff9906007836 */ /* 0x000fc40000000000 */
[----:B------:R-:W1:Y:S01]  /*bb90*/  LDC R6, c[0x0][0x3a0] ;  /* 0x0000e800ff067b82 */ /* 0x000e620000000800 */
[----:B------:R-:W4:Y:S04]  /*bba0*/  LDL.64 R16, [R1+0x9d0] ;  /* 0x0009d00001107983 */ /* 0x000f280000100a00 */
[----:B------:R-:W-:Y:S04]  /*bbb0*/  LDGSTS.E [R2+0x31e00], desc[UR20][R232.64], !P3 ;  /* 0x31e00000e8027fae */ /* 0x000fe8000d9a1014 */
[----:B------:R-:W-:Y:S04]  /*bbc0*/  LDGSTS.E [R2+0x32000], desc[UR20][R242.64], !P0 ;  /* 0x32000000f2027fae */ /* 0x000fe8000c1a1014 */
[----:B------:R-:W-:Y:S04]  /*bbd0*/  LDGSTS.E [R2+0x32200], desc[UR20][R236.64], !P0 ;  /* 0x32200000ec027fae */ /* 0x000fe8000c1a1014 */
[----:B------:R-:W4:Y:S04]  /*bbe0*/  LDL.64 R232, [R1+0x6c8] ;  /* 0x0006c80001e87983 */ /* 0x000f280000100a00 */
[----:B------:R-:W4:Y:S04]  /*bbf0*/  LDL.64 R242, [R1+0x960] ;  /* 0x0009600001f27983 */ /* 0x000f280000100a00 */
[----:B------:R-:W4:Y:S04]  /*bc00*/  LDL.64 R236, [R1+0x6e8] ;  /* 0x0006e80001ec7983 */ /* 0x000f280000100a00 */
[----:B---3--:R-:W-:Y:S04]  /*bc10*/  LDGSTS.E [R2+0x32400], desc[UR20][R230.64], !P0 ;  /* 0x32400000e6027fae */ /* 0x008fe8000c1a1014 */
[----:B-----5:R-:W-:Y:S04]  /*bc20*/  LDGSTS.E [R2+0x32600], desc[UR20][R226.64], !P0 ;  /* 0x32600000e2027fae */ /* 0x020fe8000c1a1014 */
[----:B------:R-:W3:Y:S04]  /*bc30*/  LDL.64 R230, [R1+0x6f8] ;  /* 0x0006f80001e67983 */ /* 0x000ee80000100a00 */
[----:B------:R-:W5:Y:S04]  /*bc40*/  LDL.64 R226, [R1+0x708] ;  /* 0x0007080001e27983 */ /* 0x000f680000100a00 */
[----:B------:R-:W-:Y:S04]  /*bc50*/  LDGSTS.E [R2+0x32800], desc[UR20][R14.64], !P5 ;  /* 0x328000000e027fae */ /* 0x000fe8000e9a1014 */
[----:B------:R-:W-:Y:S01]  /*bc60*/  LDGSTS.E [R2+0x32a00], desc[UR20][R12.64], !P5 ;  /* 0x32a000000c027fae */ /* 0x000fe2000e9a1014 */
[----:B------:R-:W-:-:S03]  /*bc70*/  ISETP.GE.U32.AND P4, PT, R0, 0x7fffff5a, PT ;  /* 0x7fffff5a0000780c */ /* 0x000fc60003f86070 */
[----:B------:R-:W5:Y:S04]  /*bc80*/  LDL.64 R14, [R1+0x770] ;  /* 0x00077000010e7983 */ /* 0x000f680000100a00 */
[----:B------:R-:W5:Y:S04]  /*bc90*/  LDL.64 R12, [R1+0x778] ;  /* 0x00077800010c7983 */ /* 0x000f680000100a00 */
[----:B--2---:R-:W-:Y:S04]  /*bca0*/  LDGSTS.E [R2+0x32c00], desc[UR20][R10.64], !P5 ;  /* 0x32c000000a027fae */ /* 0x004fe8000e9a1014 */
[----:B----4-:R-:W-:Y:S01]  /*bcb0*/  LDGSTS.E [R2+0x32e00], desc[UR20][R240.64], !P5 ;  /* 0x32e00000f0027fae */ /* 0x010fe2000e9a1014 */
[----:B------:R-:W-:-:S02]  /*bcc0*/  VIADD R0, R7, 0xffffff98 ;  /* 0xffffff9807007836 */ /* 0x000fc40000000000 */
[----:B------:R-:W2:Y:S01]  /*bcd0*/  LDC R7, c[0x0][0x3a0] ;  /* 0x0000e800ff077b82 */ /* 0x000ea20000000800 */
[----:B------:R-:W4:Y:S04]  /*bce0*/  LDL.64 R10, [R1+0x9c8] ;  /* 0x0009c800010a7983 */ /* 0x000f280000100a00 */
[----:B------:R-:W2:Y:S01]  /*bcf0*/  LDL.64 R240, [R1+0x748] ;  /* 0x0007480001f07983 */ /* 0x000ea20000100a00 */
[----:B------:R-:W-:Y:S01]  /*bd00*/  ISETP.GE.U32.AND P3, PT, R0, 0x7fffff59, PT ;  /* 0x7fffff590000780c */ /* 0x000fe20003f66070 */
[----:B------:R-:W-:Y:S02]  /*bd10*/  VIADD R0, R8, 0xffffff97 ;  /* 0xffffff9708007836 */ /* 0x000fe40000000000 */
[----:B------:R-:W1:Y:S03]  /*bd20*/  LDC R8, c[0x0][0x3a0] ;  /* 0x0000e800ff087b82 */ /* 0x000e660000000800 */
[----:B------:R-:W-:Y:S01]  /*bd30*/  ISETP.GE.U32.AND P0, PT, R0, 0x7fffff58, PT ;  /* 0x7fffff580000780c */ /* 0x000fe20003f06070 */
[----:B------:R-:W-:Y:S04]  /*bd40*/  LDGSTS.E [R2+0x33000], desc[UR20][R234.64], !P4 ;  /* 0x33000000ea027fae */ /* 0x000fe8000e1a1014 */
[----:B------:R-:W4:Y:S04]  /*bd50*/  LDL.64 R234, [R1+0x760] ;  /* 0x0007600001ea7983 */ /* 0x000f280000100a00 */
[----:B------:R-:W-:Y:S04]  /*bd60*/  LDGSTS.E [R2+0x33200], desc[UR20][R228.64], !P4 ;  /* 0x33200000e4027fae */ /* 0x000fe8000e1a1014 */
[----:B------:R-:W-:Y:S04]  /*bd70*/  LDGSTS.E [R2+0x33400], desc[UR20][R238.64], !P4 ;  /* 0x33400000ee027fae */ /* 0x000fe8000e1a1014 */
[----:B------:R-:W4:Y:S04]  /*bd80*/  LDL.64 R228, [R1+0x768] ;  /* 0x0007680001e47983 */ /* 0x000f280000100a00 */
        /* <DEDUP_REMOVED lines=9> */
[----:B------:R-:W-:Y:S04]  /*be20*/  LDGSTS.E [R2+0x34000], desc[UR20][R22.64], !P0 ;  /* 0x3400000016027fae */ /* 0x000fe8000c1a1014 */
[----:B------:R-:W3:Y:S04]  /*be30*/  LDL.64 R230, [R1+0x738] ;  /* 0x0007380001e67983 */ /* 0x000ee80000100a00 */
[----:B------:R-:W5:Y:S04]  /*be40*/  LDL.64 R226, [R1+0x728] ;  /* 0x0007280001e27983 */ /* 0x000f680000100a00 */
[----:B------:R-:W-:Y:S04]  /*be50*/  LDGSTS.E [R2+0x34200], desc[UR20][R20.64], !P0 ;  /* 0x3420000014027fae */ /* 0x000fe8000c1a1014 */
[----:B------:R-:W-:Y:S01]  /*be60*/  LDGSTS.E [R2+0x34400], desc[UR20][R18.64], !P0 ;  /* 0x3440000012027fae */ /* 0x000fe2000c1a1014 */
[----:B------:R-:W-:-:S02]  /*be70*/  IADD3 R0, PT, PT, R9, -0x6a, RZ ;  /* 0xffffff9609007810 */ /* 0x000fc40007ffe0ff */
[----:B------:R-:W1:Y:S01]  /*be80*/  LDC R9, c[0x0][0x3a0] ;  /* 0x0000e800ff097b82 */ /* 0x000e620000000800 */
[----:B------:R-:W5:Y:S04]  /*be90*/  LDL.64 R18, [R1+0x9b0] ;  /* 0x0009b00001127983 */ /* 0x000f680000100a00 */
[----:B--2---:R-:W-:Y:S04]  /*bea0*/  LDGSTS.E [R2+0x34600], desc[UR20][R240.64], !P0 ;  /* 0x34600000f0027fae */ /* 0x004fe8000c1a1014 */
[----:B------:R-:W2:Y:S01]  /*beb0*/  LDL.64 R240, [R1+0x9b8] ;  /* 0x0009b80001f07983 */ /* 0x000ea20000100a00 */
[----:B------:R-:W-:Y:S01]  /*bec0*/  ISETP.GE.U32.AND P5, PT, R0, 0x7fffff57, PT ;  /* 0x7fffff570000780c */ /* 0x000fe20003fa6070 */
        /* <DEDUP_REMOVED lines=8> */
[----:B----4-:R-:W-:Y:S01]  /*bf50*/  LDGSTS.E [R2+0x34a00], desc[UR20][R234.64], !P5 ;  /* 0x34a00000ea027fae */ /* 0x010fe2000e9a1014 */
[----:B------:R-:W-:Y:S01]  /*bf60*/  ISETP.GE.U32.AND P0, PT, R0, 0x7fffff54, PT ;  /* 0x7fffff540000780c */ /* 0x000fe20003f06070 */
[----:B------:R-:W4:Y:S02]  /*bf70*/  LDC R7, c[0x0][0x3a0] ;  /* 0x0000e800ff077b82 */ /* 0x000f240000000800 */
[----:B------:R-:W-:Y:S04]  /*bf80*/  LDGSTS.E [R2+0x34c00], desc[UR20][R14.64], !P5 ;  /* 0x34c000000e027fae */ /* 0x000fe8000e9a1014 */
[----:B------:R-:W-:Y:S04]  /*bf90*/  LDGSTS.E [R2+0x34e00], desc[UR20][R12.64], !P5 ;  /* 0x34e000000c027fae */ /* 0x000fe8000e9a1014 */
[----:B------:R-:W4:Y:S04]  /*bfa0*/  LDL.64 R234, [R1+0x710] ;  /* 0x0007100001ea7983 */ /* 0x000f280000100a00 */
[----:B------:R-:W-:Y:S04]  /*bfb0*/  LDGSTS.E [R2+0x35000], desc[UR20][R10.64], !P4 ;  /* 0x350000000a027fae */ /* 0x000fe8000e1a1014 */
[----:B------:R-:W-:Y:S04]  /*bfc0*/  LDGSTS.E [R2+0x35200], desc[UR20][R228.64], !P4 ;  /* 0x35200000e4027fae */ /* 0x000fe8000e1a1014 */
[----:B------:R-:W-:Y:S04]  /*bfd0*/  LDGSTS.E [R2+0x35400], desc[UR20][R238.64], !P4 ;  /* 0x35400000ee027fae */ /* 0x000fe8000e1a1014 */
[----:B------:R-:W4:Y:S04]  /*bfe0*/  LDL.64 R16, [R1+0x6d0] ;  /* 0x0006d00001107983 */ /* 0x000f280000100a00 */
[----:B------:R-:W4:Y:S04]  /*bff0*/  LDL.64 R228, [R1+0x6f0] ;  /* 0x0006f00001e47983 */ /* 0x000f280000100a00 */
[----:B------:R-:W4:Y:S04]  /*c000*/  LDL.64 R238, [R1+0x6e0] ;  /* 0x0006e00001ee7983 */ /* 0x000f280000100a00 */
[----:B------:R-:W-:Y:S04]  /*c010*/  LDGSTS.E [R2+0x35600], desc[UR20][R232.64], !P4 ;  /* 0x35600000e8027fae */ /* 0x000fe8000e1a1014 */
[----:B------:R-:W-:Y:S04]  /*c020*/  LDGSTS.E [R2+0x35800], desc[UR20][R242.64], !P3 ;  /* 0x35800000f2027fae */ /* 0x000fe8000d9a1014 */
[----:B------:R-:W-:Y:S04]  /*c030*/  LDGSTS.E [R2+0x35a00], desc[UR20][R236.64], !P3 ;  /* 0x35a00000ec027fae */ /* 0x000fe8000d9a1014 */
[----:B------:R-:W4:Y:S04]  /*c040*/  LDL.64 R232, [R1+0x6d8] ;  /* 0x0006d80001e87983 */ /* 0x000f280000100a00 */
[----:B------:R-:W4:Y:S04]  /*c050*/  LDL.64 R14, [R1+0x6c0] ;  /* 0x0006c000010e7983 */ /* 0x000f280000100a00 */
[----:B------:R-:W4:Y:S01]  /*c060*/  LDL.64 R12, [R1+0x6b0] ;  /* 0x0006b000010c7983 */ /* 0x000f220000100a00 */
[----:B------:R-:W-:-:S02]  /*c070*/  VIADD R0, R8, 0xffffff92 ;  /* 0xffffff9208007836 */ /* 0x000fc40000000000 */
[----:B------:R-:W1:Y:S01]  /*c080*/  LDC R8, c[0x0][0x3a0] ;  /* 0x0000e800ff087b82 */ /* 0x000e620000000800 */
[----:B------:R-:W4:Y:S04]  /*c090*/  LDL.64 R10, [R1+0x6a0] ;  /* 0x0006a000010a7983 */ /* 0x000f280000100a00 */
[----:B------:R-:W4:Y:S04]  /*c0a0*/  LDL.64 R242, [R1+0x690] ;  /* 0x0006900001f27983 */ /* 0x000f280000100a00 */
[----:B------:R-:W4:Y:S04]  /*c0b0*/  LDL.64 R236, [R1+0x680] ;  /* 0x0006800001ec7983 */ /* 0x000f280000100a00 */
[----:B---3--:R-:W-:Y:S04]  /*c0c0*/  LDGSTS.E [R2+0x35c00], desc[UR20][R230.64], !P3 ;  /* 0x35c00000e6027fae */ /* 0x008fe8000d9a1014 */
[----:B-----5:R-:W-:Y:S01]  /*c0d0*/  LDGSTS.E [R2+0x35e00], desc[UR20][R226.64], !P3 ;  /* 0x35e00000e2027fae */ /* 0x020fe2000d9a1014 */
[----:B------:R-:W-:-:S03]  /*c0e0*/  ISETP.GE.U32.AND P5, PT, R0, 0x7fffff53, PT ;  /* 0x7fffff530000780c */ /* 0x000fc60003fa6070 */
[----:B------:R-:W3:Y:S04]  /*c0f0*/  LDL.64 R230, [R1+0x670] ;  /* 0x0006700001e67983 */ /* 0x000ee80000100a00 */
[----:B------:R-:W5:Y:S04]  /*c100*/  LDL.64 R226, [R1+0x9a8] ;  /* 0x0009a80001e27983 */ /* 0x000f680000100a00 */
[----:B--2---:R-:W-:Y:S04]  /*c110*/  LDGSTS.E [R2+0x36000], desc[UR20][R240.64], !P0 ;  /* 0x36000000f0027fae */ /* 0x004fe8000c1a1014 */
[----:B------:R-:W-:Y:S01]  /*c120*/  LDGSTS.E [R2+0x36200], desc[UR20][R222.64], !P0 ;  /* 0x36200000de027fae */ /* 0x000fe2000c1a1014 */
[----:B------:R-:W-:-:S02]  /*c130*/  VIADD R0, R9, 0xffffff91 ;  /* 0xffffff9109007836 */ /* 0x000fc40000000000 */
[----:B------:R-:W2:Y:S01]  /*c140*/  LDC R9, c[0x0][0x3a0] ;  /* 0x0000e800ff097b82 */ /* 0x000ea20000000800 */
[----:B------:R-:W2:Y:S04]  /*c150*/  LDL.64 R240, [R1+0x660] ;  /* 0x0006600001f07983 */ /* 0x000ea80000100a00 */
[----:B------:R-:W2:Y:S01]  /*c160*/  LDL.64 R222, [R1+0x9a0] ;  /* 0x0009a00001de7983 */ /* 0x000ea20000100a00 */
[----:B------:R-:W-:Y:S01]  /*c170*/  ISETP.GE.U32.AND P4, PT, R0, 0x7fffff52, PT ;  /* 0x7fffff520000780c */ /* 0x000fe20003f86070 */
[----:B------:R-:W-:Y:S02]  /*c180*/  VIADD R0, R6, 0xffffff90 ;  /* 0xffffff9006007836 */ /* 0x000fe40000000000 */
[----:B------:R-:W1:Y:S03]  /*c190*/  LDC R6, c[0x0][0x3a0] ;  /* 0x0000e800ff067b82 */ /* 0x000e660000000800 */
[----:B------:R-:W-:Y:S01]  /*c1a0*/  ISETP.GE.U32.AND P3, PT, R0, 0x7fffff51, PT ;  /* 0x7fffff510000780c */ /* 0x000fe20003f66070 */
[----:B----4-:R-:W-:Y:S04]  /*c1b0*/  LDGSTS.E [R2+0x36400], desc[UR20][R234.64], !P0 ;  /* 0x36400000ea027fae */ /* 0x010fe8000c1a1014 */
[----:B------:R-:W-:Y:S04]  /*c1c0*/  LDGSTS.E [R2+0x36600], desc[UR20][R248.64], !P0 ;  /* 0x36600000f8027fae */ /* 0x000fe8000c1a1014 */
[----:B------:R-:W-:Y:S04]  /*c1d0*/  LDGSTS.E [R2+0x36800], desc[UR20][R18.64], !P5 ;  /* 0x3680000012027fae */ /* 0x000fe8000e9a1014 */
[----:B------:R-:W4:Y:S04]  /*c1e0*/  LDL.64 R234, [R1+0x650] ;  /* 0x0006500001ea7983 */ /* 0x000f280000100a00 */
[----:B------:R-:W3:Y:S04]  /*c1f0*/  LDL.64 R248, [R1+0x998] ;  /* 0x0009980001f87983 */ /* 0x000ee80000100a00 */
[----:B------:R-:W-:Y:S04]  /*c200*/  LDGSTS.E [R2+0x36a00], desc[UR20][R228.64], !P5 ;  /* 0x36a00000e4027fae */ /* 0x000fe8000e9a1014 */
[----:B------:R-:W-:Y:S04]  /*c210*/  LDGSTS.E [R2+0x36c00], desc[UR20][R238.64], !P5 ;  /* 0x36c00000ee027fae */ /* 0x000fe8000e9a1014 */
[----:B------:R-:W4:Y:S04]  /*c220*/  LDL.64 R228, [R1+0x988] ;  /* 0x0009880001e47983 */ /* 0x000f280000100a00 */
[----:B------:R-:W4:Y:S04]  /*c230*/  LDL.64 R238, [R1+0x638] ;  /* 0x0006380001ee7983 */ /* 0x000f280000100a00 */
[----:B------:R-:W-:Y:S04]  /*c240*/  LDGSTS.E [R2+0x36e00], desc[UR20][R232.64], !P5 ;  /* 0x36e00000e8027fae */ /* 0x000fe8000e9a1014 */
[----:B------:R-:W4:Y:S04]  /*c250*/  LDL.64 R232, [R1+0x628] ;  /* 0x0006280001e87983 */ /* 0x000f280000100a00 */
[----:B-----5:R-:W-:Y:S04]  /*c260*/  LDGSTS.E [R2+0x37000], desc[UR20][R226.64], !P4 ;  /* 0x37000000e2027fae */ /* 0x020fe8000e1a1014 */
[----:B------:R-:W-:Y:S04]  /*c270*/  LDGSTS.E [R2+0x37200], desc[UR20][R16.64], !P4 ;  /* 0x3720000010027fae */ /* 0x000fe8000e1a1014 */
[----:B------:R-:W-:Y:S04]  /*c280*/  LDGSTS.E [R2+0x37400], desc[UR20][R14.64], !P4 ;  /* 0x374000000e027fae */ /* 0x000fe8000e1a1014 */
[----:B------:R-:W5:Y:S04]  /*c290*/  LDL.64 R226, [R1+0x980] ;  /* 0x0009800001e27983 */ /* 0x000f680000100a00 */
[----:B------:R-:W-:Y:S04]  /*c2a0*/  LDGSTS.E [R2+0x37600], desc[UR20][R12.64], !P4 ;  /* 0x376000000c027fae */ /* 0x000fe8000e1a1014 */
[----:B--2---:R-:W-:Y:S01]  /*c2b0*/  LDGSTS.E [R2+0x37800], desc[UR20][R222.64], !P3 ;  /* 0x37800000de027fae */ /* 0x004fe2000d9a1014 */
[----:B------:R-:W-:-:S02]  /*c2c0*/  VIADD R0, R5, 0xffffff8f ;  /* 0xffffff8f05007836 */ /* 0x000fc40000000000 */
[----:B------:R-:W2:Y:S01]  /*c2d0*/  LDC R5, c[0x0][0x3a0] ;  /* 0x0000e800ff057b82 */ /* 0x000ea20000000800 */
[----:B------:R1:W-:Y:S04]  /*c2e0*/  LDGSTS.E [R2+0x37a00], desc[UR20][R10.64], !P3 ;  /* 0x37a000000a027fae */ /* 0x0003e8000d9a1014 */
[----:B------:R-:W2:Y:S01]  /*c2f0*/  LDL.64 R222, [R1+0x978] ;  /* 0x0009780001de7983 */ /* 0x000ea20000100a00 */
[----:B------:R-:W-:Y:S01]  /*c300*/  ISETP.GE.U32.AND P0, PT, R0, 0x7fffff50, PT ;  /* 0x7fffff500000780c */ /* 0x000fe20003f06070 */
[----:B-1----:R-:W-:Y:S02]  /*c310*/  VIADD R0, R4, 0xffffff8e ;  /* 0xffffff8e04007836 */ /* 0x002fe40000000000 */
[----:B------:R-:W-:Y:S01]  /*c320*/  LDGSTS.E [R2+0x37c00], desc[UR20][R242.64], !P3 ;  /* 0x37c00000f2027fae */ /* 0x000fe2000d9a1014 */
[----:B------:R-:W1:Y:S02]  /*c330*/  LDC R4, c[0x0][0x3a0] ;  /* 0x0000e800ff047b82 */ /* 0x000e640000000800 */
[----:B------:R-:W-:Y:S01]  /*c340*/  ISETP.GE.U32.AND P5, PT, R0, 0x7fffff4f, PT ;  /* 0x7fffff4f0000780c */ /* 0x000fe20003fa6070 */
[----:B------:R-:W-:Y:S01]  /*c350*/  LDGSTS.E [R2+0x37e00], desc[UR20][R236.64], !P3 ;  /* 0x37e00000ec027fae */ /* 0x000fe2000d9a1014 */
[----:B------:R-:W-:-:S04]  /*c360*/  IADD3 R0, PT, PT, R8, -0x73, RZ ;  /* 0xffffff8d08007810 */ /* 0x000fc80007ffe0ff */
[----:B------:R-:W-:Y:S01]  /*c370*/  ISETP.GE.U32.AND P4, PT, R0, 0x7fffff4e, PT ;  /* 0x7fffff4e0000780c */ /* 0x000fe20003f86070 */
[----:B------:R-:W-:Y:S01]  /*c380*/  VIADD R0, R9, 0xffffff8c ;  /* 0xffffff8c09007836 */ /* 0x000fe20000000000 */
[----:B------:R-:W1:Y:S01]  /*c390*/  LDC R10, c[0x0][0x3a0] ;  /* 0x0000e800ff0a7b82 */ /* 0x000e620000000800 */
[----:B---3--:R-:W-:Y:S03]  /*c3a0*/  LDGSTS.E [R2+0x38000], desc[UR20][R248.64], !P0 ;  /* 0x38000000f8027fae */ /* 0x008fe6000c1a1014 */
[----:B------:R-:W-:Y:S01]  /*c3b0*/  ISETP.GE.U32.AND P3, PT, R0, 0x7fffff4d, PT ;  /* 0x7fffff4d0000780c */ /* 0x000fe20003f66070 */
[----:B------:R-:W-:Y:S03]  /*c3c0*/  LDGSTS.E [R2+0x38200], desc[UR20][R230.64], !P0 ;  /* 0x38200000e6027fae */ /* 0x000fe6000c1a1014 */
[----:B------:R-:W3:Y:S01]  /*c3d0*/  LDC R9, c[0x0][0x3a0] ;  /* 0x0000e800ff097b82 */ /* 0x000ee20000000800 */
[----:B------:R-:W-:Y:S04]  /*c3e0*/  LDGSTS.E [R2+0x38400], desc[UR20][R240.64], !P0 ;  /* 0x38400000f0027fae */ /* 0x000fe8000c1a1014 */
[----:B------:R-:W3:Y:S03]  /*c3f0*/  LDL.64 R248, [R1+0x970] ;  /* 0x0009700001f87983 */ /* 0x000ee60000100a00 */
[----:B------:R-:W1:Y:S01]  /*c400*/  LDC R8, c[0x0][0x3a0] ;  /* 0x0000e800ff087b82 */ /* 0x000e620000000800 */
[----:B----4-:R-:W-:Y:S04]  /*c410*/  LDGSTS.E [R2+0x38600], desc[UR20][R234.64], !P0 ;  /* 0x38600000ea027fae */ /* 0x010fe8000c1a1014 */
[----:B------:R-:W-:Y:S04]  /*c420*/  LDGSTS.E [R2+0x38800], desc[UR20][R228.64], !P5 ;  /* 0x38800000e4027fae */ /* 0x000fe8000e9a1014 */
[----:B------:R-:W-:Y:S04]  /*c430*/  LDGSTS.E [R2+0x38a00], desc[UR20][R250.64], !P5 ;  /* 0x38a00000fa027fae */ /* 0x000fe8000e9a1014 */
[----:B------:R-:W-:Y:S04]  /*c440*/  LDGSTS.E [R2+0x38c00], desc[UR20][R238.64], !P5 ;  /* 0x38c00000ee027fae */ /* 0x000fe8000e9a1014 */
[----:B------:R-:W4:Y:S04]  /*c450*/  LDL.64 R250, [R1+0x968] ;  /* 0x0009680001fa7983 */ /* 0x000f280000100a00 */
[----:B------:R-:W-:Y:S04]  /*c460*/  LDGSTS.E [R2+0x38e00], desc[UR20][R232.64], !P5 ;  /* 0x38e00000e8027fae */ /* 0x000fe8000e9a1014 */
[----:B-----5:R-:W-:Y:S04]  /*c470*/  LDGSTS.E [R2+0x39000], desc[UR20][R226.64], !P4 ;  /* 0x39000000e2027fae */ /* 0x020fe8000e1a1014 */
[----:B------:R-:W-:Y:S04]  /*c480*/  LDGSTS.E [R2+0x39200], desc[UR20][R224.64], !P4 ;  /* 0x39200000e0027fae */ /* 0x000fe8000e1a1014 */
[----:B------:R-:W-:Y:S04]  /*c490*/  LDGSTS.E [R2+0x39400], desc[UR20][R246.64], !P4 ;  /* 0x39400000f6027fae */ /* 0x000fe8000e1a1014 */
[----:B------:R-:W-:Y:S04]  /*c4a0*/  LDGSTS.E [R2+0x39600], desc[UR20][R196.64], !P4 ;  /* 0x39600000c4027fae */ /* 0x000fe8000e1a1014 */
[----:B------:R-:W5:Y:S04]  /*c4b0*/  LDL.64 R224, [R1+0x958] ;  /* 0x0009580001e07983 */ /* 0x000f680000100a00 */
[----:B------:R-:W5:Y:S04]  /*c4c0*/  LDL.LU.64 R246, [R1+0xc08] ;  /* 0x000c080001f67983 */ /* 0x000f680000300a00 */
[----:B------:R-:W5:Y:S04]  /*c4d0*/  LDL.LU.64 R196, [R1+0xc00] ;  /* 0x000c000001c47983 */ /* 0x000f680000300a00 */
[----:B--2---:R-:W-:Y:S01]  /*c4e0*/  LDGSTS.E [R2+0x39800], desc[UR20][R222.64], !P3 ;  /* 0x39800000de027fae */ /* 0x004fe2000d9a1014 */
[----:B------:R-:W-:-:S02]  /*c4f0*/  VIADD R0, R7, 0xffffff8b ;  /* 0xffffff8b07007836 */ /* 0x000fc40000000000 */
[----:B------:R-:W2:Y:S01]  /*c500*/  LDC R7, c[0x0][0x3a0] ;  /* 0x0000e800ff077b82 */ /* 0x000ea20000000800 */
[----:B------:R-:W-:Y:S04]  /*c510*/  LDGSTS.E [R2+0x39a00], desc[UR20][R142.64], !P3 ;  /* 0x39a000008e027fae */ /* 0x000fe8000d9a1014 */
[----:B------:R-:W2:Y:S01]  /*c520*/  LDL.64 R222, [R1+0x950] ;  /* 0x0009500001de7983 */ /* 0x000ea20000100a00 */
[----:B------:R-:W-:Y:S01]  /*c530*/  ISETP.GE.U32.AND P0, PT, R0, 0x7fffff4c, PT ;  /* 0x7fffff4c0000780c */ /* 0x000fe20003f06070 */
[----:B------:R-:W-:Y:S02]  /*c540*/  VIADD R0, R6, 0xffffff8a ;  /* 0xffffff8a06007836 */ /* 0x000fe40000000000 */
[----:B------:R-:W-:Y:S01]  /*c550*/  LDGSTS.E [R2+0x39c00], desc[UR20][R144.64], !P3 ;  /* 0x39c0000090027fae */ /* 0x000fe2000d9a1014 */
[----:B------:R-:W2:Y:S02]  /*c560*/  LDC R6, c[0x0][0x3a0] ;  /* 0x0000e800ff067b82 */ /* 0x000ea40000000800 */
[----:B------:R-:W-:Y:S01]  /*c570*/  ISETP.GE.U32.AND P5, PT, R0, 0x7fffff4b, PT ;  /* 0x7fffff4b0000780c */ /* 0x000fe20003fa6070 */
[----:B------:R-:W-:Y:S01]  /*c580*/  VIADD R0, R5, 0xffffff89 ;  /* 0xffffff8905007836 */ /* 0x000fe20000000000 */
[----:B------:R-:W2:Y:S04]  /*c590*/  LDL.64 R142, [R1+0x940] ;  /* 0x00094000018e7983 */ /* 0x000ea80000100a00 */
[----:B------:R-:W2:Y:S01]  /*c5a0*/  LDL.64 R144, [R1+0x948] ;  /* 0x0009480001907983 */ /* 0x000ea20000100a00 */
[----:B------:R-:W-:Y:S01]  /*c5b0*/  ISETP.GE.U32.AND P4, PT, R0, 0x7fffff4a, PT ;  /* 0x7fffff4a0000780c */ /* 0x000fe20003f86070 */
[----:B-1----:R-:W-:Y:S01]  /*c5c0*/  VIADD R0, R4, 0xffffff88 ;  /* 0xffffff8804007836 */ /* 0x002fe20000000000 */
[----:B------:R-:W1:Y:S01]  /*c5d0*/  LDC R5, c[0x0][0x3a0] ;  /* 0x0000e800ff057b82 */ /* 0x000e620000000800 */
[----:B------:R-:W-:Y:S03]  /*c5e0*/  LDGSTS.E [R2+0x39e00], desc[UR20][R146.64], !P3 ;  /* 0x39e0000092027fae */ /* 0x000fe6000d9a1014 */
[----:B------:R-:W-:Y:S01]  /*c5f0*/  ISETP.GE.U32.AND P3, PT, R0, 0x7fffff49, PT ;  /* 0x7fffff490000780c */ /* 0x000fe20003f66070 */
[----:B---3--:R-:W-:Y:S03]  /*c600*/  LDGSTS.E [R2+0x3a000], desc[UR20][R248.64], !P0 ;  /* 0x3a000000f8027fae */ /* 0x008fe6000c1a1014 */
[----:B------:R-:W3:Y:S01]  /*c610*/  LDC R4, c[0x0][0x3a0] ;  /* 0x0000e800ff047b82 */ /* 0x000ee20000000800 */
[----:B------:R-:W-:Y:S04]  /*c620*/  LDGSTS.E [R2+0x3a200], desc[UR20][R150.64], !P0 ;  /* 0x3a20000096027fae */ /* 0x000fe8000c1a1014 */
[----:B------:R-:W-:Y:S04]  /*c630*/  LDGSTS.E [R2+0x3a400], desc[UR20][R152.64], !P0 ;  /* 0x3a40000098027fae */ /* 0x000fe8000c1a1014 */
[----:B------:R-:W3:Y:S04]  /*c640*/  LDL.64 R248, [R1+0x938] ;  /* 0x0009380001f87983 */ /* 0x000ee80000100a00 */
[----:B------:R-:W-:Y:S04]  /*c650*/  LDGSTS.E [R2+0x3a600], desc[UR20][R154.64], !P0 ;  /* 0x3a6000009a027fae */ /* 0x000fe8000c1a1014 */
[----:B----4-:R-:W-:Y:S04]  /*c660*/  LDGSTS.E [R2+0x3a800], desc[UR20][R250.64], !P5 ;  /* 0x3a800000fa027fae */ /* 0x010fe8000e9a1014 */
[----:B------:R-:W-:Y:S04]  /*c670*/  LDGSTS.E [R2+0x3aa00], desc[UR20][R158.64], !P5 ;  /* 0x3aa000009e027fae */ /* 0x000fe8000e9a1014 */
[----:B------:R-:W-:Y:S04]  /*c680*/  LDGSTS.E [R2+0x3ac00], desc[UR20][R160.64], !P5 ;  /* 0x3ac00000a0027fae */ /* 0x000fe8000e9a1014 */
[----:B------:R-:W4:Y:S04]  /*c690*/  LDL.64 R250, [R1+0x930] ;  /* 0x0009300001fa7983 */ /* 0x000f280000100a00 */
[----:B------:R-:W-:Y:S04]  /*c6a0*/  LDGSTS.E [R2+0x3ae00], desc[UR20][R162.64], !P5 ;  /* 0x3ae00000a2027fae */ /* 0x000fe8000e9a1014 */
[----:B-----5:R-:W-:Y:S04]  /*c6b0*/  LDGSTS.E [R2+0x3b000], desc[UR20][R224.64], !P4 ;  /* 0x3b000000e0027fae */ /* 0x020fe8000e1a1014 */
[----:B------:R-:W-:Y:S04]  /*c6c0*/  LDGSTS.E [R2+0x3b200], desc[UR20][R166.64], !P4 ;  /* 0x3b200000a6027fae */ /* 0x000fe8000e1a1014 */
[----:B------:R-:W-:Y:S04]  /*c6d0*/  LDGSTS.E [R2+0x3b400], desc[UR20][R168.64], !P4 ;  /* 0x3b400000a8027fae */ /* 0x000fe8000e1a1014 */
[----:B------:R-:W5:Y:S04]  /*c6e0*/  LDL.64 R224, [R1+0x928] ;  /* 0x0009280001e07983 */ /* 0x000f680000100a00 */
[----:B------:R-:W-:Y:S04]  /*c6f0*/  LDGSTS.E [R2+0x3b600], desc[UR20][R170.64], !P4 ;  /* 0x3b600000aa027fae */ /* 0x000fe8000e1a1014 */
[----:B--2---:R-:W-:Y:S01]  /*c700*/  LDGSTS.E [R2+0x3b800], desc[UR20][R222.64], !P3 ;  /* 0x3b800000de027fae */ /* 0x004fe2000d9a1014 */
[----:B------:R-:W-:-:S03]  /*c710*/  VIADD R0, R10, 0xffffff87 ;  /* 0xffffff870a007836 */ /* 0x000fc60000000000 */
[----:B------:R-:W-:Y:S04]  /*c720*/  LDGSTS.E [R2+0x3ba00], desc[UR20][R174.64], !P3 ;  /* 0x3ba00000ae027fae */ /* 0x000fe8000d9a1014 */
[----:B------:R-:W2:Y:S01]  /*c730*/  LDL.64 R222, [R1+0x920] ;  /* 0x0009200001de7983 */ /* 0x000ea20000100a00 */
[----:B------:R-:W-:Y:S01]  /*c740*/  ISETP.GE.U32.AND P0, PT, R0, 0x7fffff48, PT ;  /* 0x7fffff480000780c */ /* 0x000fe20003f06070 */
[----:B------:R-:W-:Y:S02]  /*c750*/  VIADD R0, R9, 0xffffff86 ;  /* 0xffffff8609007836 */ /* 0x000fe40000000000 */
[----:B------:R-:W-:Y:S03]  /*c760*/  LDGSTS.E [R2+0x3bc00], desc[UR20][R176.64], !P3 ;  /* 0x3bc00000b0027fae */ /* 0x000fe6000d9a1014 */
[----:B------:R-:W-:Y:S01]  /*c770*/  ISETP.GE.U32.AND P5, PT, R0, 0x7fffff47, PT ;  /* 0x7fffff470000780c */ /* 0x000fe20003fa6070 */
[----:B------:R-:W-:Y:S01]  /*c780*/  VIADD R0, R8, 0xffffff85 ;  /* 0xffffff8508007836 */ /* 0x000fe20000000000 */
[----:B------:R-:W-:Y:S01]  /*c790*/  LDGSTS.E [R2+0x3be00], desc[UR20][R178.64], !P3 ;  /* 0x3be00000b2027fae */ /* 0x000fe2000d9a1014 */
[----:B------:R-:W4:Y:S03]  /*c7a0*/  LDC R8, c[0x0][0x3a0] ;  /* 0x0000e800ff087b82 */ /* 0x000f260000000800 */
[----:B------:R-:W-:Y:S01]  /*c7b0*/  ISETP.GE.U32.AND P4, PT, R0, 0x7fffff46, PT ;  /* 0x7fffff460000780c */ /* 0x000fe20003f86070 */
[----:B------:R-:W-:Y:S01]  /*c7c0*/  LDGSTS.E [R2+0x3c000], desc[UR20][R144.64], !P0 ;  /* 0x3c00000090027fae */ /* 0x000fe2000c1a1014 */
[----:B------:R-:W-:-:S03]  /*c7d0*/  IADD3 R0, PT, PT, R7, -0x7c, RZ ;  /* 0xffffff8407007810 */ /* 0x000fc60007ffe0ff */
[----:B------:R-:W-:Y:S01]  /*c7e0*/  LDGSTS.E [R2+0x3c200], desc[UR20][R182.64], !P0 ;  /* 0x3c200000b6027fae */ /* 0x000fe2000c1a1014 */
[----:B------:R-:W-:Y:S01]  /*c7f0*/  ISETP.GE.U32.AND P3, PT, R0, 0x7fffff45, PT ;  /* 0x7fffff450000780c */ /* 0x000fe20003f66070 */
[----:B------:R-:W-:Y:S02]  /*c800*/  VIADD R0, R6, 0xffffff83 ;  /* 0xffffff8306007836 */ /* 0x000fe40000000000 */
[----:B------:R-:W-:Y:S04]  /*c810*/  LDGSTS.E [R2+0x3c400], desc[UR20][R184.64], !P0 ;  /* 0x3c400000b8027fae */ /* 0x000fe8000c1a1014 */
[----:B------:R-:W-:Y:S01]  /*c820*/  LDGSTS.E [R2+0x3c600], desc[UR20][R186.64], !P0 ;  /* 0x3c600000ba027fae */ /* 0x000fe2000c1a1014 */
[----:B------:R-:W-:Y:S01]  /*c830*/  ISETP.GE.U32.AND P0, PT, R0, 0x7fffff44, PT ;  /* 0x7fffff440000780c */ /* 0x000fe20003f06070 */
[----:B-1----:R-:W-:-:S02]  /*c840*/  VIADD R0, R5, 0xffffff82 ;  /* 0xffffff8205007836 */ /* 0x002fc40000000000 */
[----:B------:R-:W-:Y:S04]  /*c850*/  LDGSTS.E [R2+0x3c800], desc[UR20][R142.64], !P5 ;  /* 0x3c8000008e027fae */ /* 0x000fe8000e9a1014 */
[----:B------:R-:W-:Y:S04]  /*c860*/  LDGSTS.E [R2+0x3ca00], desc[UR20][R190.64], !P5 ;  /* 0x3ca00000be027fae */ /* 0x000fe8000e9a1014 */
[----:B------:R-:W-:Y:S04]  /*c870*/  LDGSTS.E [R2+0x3cc00], desc[UR20][R192.64], !P5 ;  /* 0x3cc00000c0027fae */ /* 0x000fe8000e9a1014 */
[----:B------:R-:W-:Y:S01]  /*c880*/  LDGSTS.E [R2+0x3ce00], desc[UR20][R194.64], !P5 ;  /* 0x3ce00000c2027fae */ /* 0x000fe2000e9a1014 */
[----:B------:R-:W-:Y:S01]  /*c890*/  ISETP.GE.U32.AND P5, PT, R0, 0x7fffff43, PT ;  /* 0x7fffff430000780c */ /* 0x000fe20003fa6070 */
[----:B---3--:R-:W-:-:S02]  /*c8a0*/  VIADD R0, R4, 0xffffff81 ;  /* 0xffffff8104007836 */ /* 0x008fc40000000000 */
[----:B------:R-:W-:Y:S01]  /*c8b0*/  LDGSTS.E [R2+0x3d000], desc[UR20][R248.64], !P4 ;  /* 0x3d000000f8027fae */ /* 0x000fe2000e1a1014 */
[----:B----4-:R-:W-:-:S03]  /*c8c0*/  VIADD R4, R8, 0xffffff80 ;  /* 0xffffff8008047836 */ /* 0x010fc60000000000 */
[----:B------:R-:W-:Y:S04]  /*c8d0*/  LDGSTS.E [R2+0x3d200], desc[UR20][R200.64], !P4 ;  /* 0x3d200000c8027fae */ /* 0x000fe8000e1a1014 */
[----:B------:R-:W-:Y:S04]  /*c8e0*/  LDGSTS.E [R2+0x3d400], desc[UR20][R202.64], !P4 ;  /* 0x3d400000ca027fae */ /* 0x000fe8000e1a1014 */
[----:B------:R-:W-:Y:S01]  /*c8f0*/  LDGSTS.E [R2+0x3d600], desc[UR20][R204.64], !P4 ;  /* 0x3d600000cc027fae */ /* 0x000fe2000e1a1014 */
[----:B------:R-:W-:-:S03]  /*c900*/  ISETP.GE.U32.AND P4, PT, R0, 0x7fffff42, PT ;  /* 0x7fffff420000780c */ /* 0x000fc60003f86070 */
[----:B------:R-:W-:Y:S04]  /*c910*/  LDGSTS.E [R2+0x3d800], desc[UR20][R250.64], !P3 ;  /* 0x3d800000fa027fae */ /* 0x000fe8000d9a1014 */
[----:B------:R-:W-:Y:S04]  /*c920*/  LDGSTS.E [R2+0x3da00], desc[UR20][R206.64], !P3 ;  /* 0x3da00000ce027fae */ /* 0x000fe8000d9a1014 */
[----:B------:R-:W-:Y:S04]  /*c930*/  LDGSTS.E [R2+0x3dc00], desc[UR20][R208.64], !P3 ;  /* 0x3dc00000d0027fae */ /* 0x000fe8000d9a1014 */
[----:B------:R-:W-:Y:S01]  /*c940*/  LDGSTS.E [R2+0x3de00], desc[UR20][R210.64], !P3 ;  /* 0x3de00000d2027fae */ /* 0x000fe2000d9a1014 */
[----:B------:R-:W-:-:S03]  /*c950*/  ISETP.GE.U32.AND P3, PT, R4, 0x7fffff41, PT ;  /* 0x7fffff410400780c */ /* 0x000fc60003f66070 */
[----:B-----5:R-:W-:Y:S04]  /*c960*/  LDGSTS.E [R2+0x3e000], desc[UR20][R224.64], !P0 ;  /* 0x3e000000e0027fae */ /* 0x020fe8000c1a1014 */
[----:B------:R-:W-:Y:S04]  /*c970*/  LDGSTS.E [R2+0x3e200], desc[UR20][R214.64], !P0 ;  /* 0x3e200000d6027fae */ /* 0x000fe8000c1a1014 */
[----:B------:R-:W-:Y:S04]  /*c980*/  LDGSTS.E [R2+0x3e400], desc[UR20][R216.64], !P0 ;  /* 0x3e400000d8027fae */ /* 0x000fe8000c1a1014 */
[----:B------:R-:W-:Y:S04]  /*c990*/  LDGSTS.E [R2+0x3e600], desc[UR20][R218.64], !P0 ;  /* 0x3e600000da027fae */ /* 0x000fe8000c1a1014 */
[----:B--2---:R-:W-:Y:S04]  /*c9a0*/  LDGSTS.E [R2+0x3e800], desc[UR20][R222.64], !P5 ;  /* 0x3e800000de027fae */ /* 0x004fe8000e9a1014 */
[----:B------:R-:W-:Y:S04]  /*c9b0*/  LDGSTS.E [R2+0x3ea00], desc[UR20][R220.64], !P5 ;  /* 0x3ea00000dc027fae */ /* 0x000fe8000e9a1014 */
[----:B------:R-:W-:Y:S04]  /*c9c0*/  LDGSTS.E [R2+0x3ec00], desc[UR20][R212.64], !P5 ;  /* 0x3ec00000d4027fae */ /* 0x000fe8000e9a1014 */
[----:B------:R-:W-:Y:S04]  /*c9d0*/  LDGSTS.E [R2+0x3ee00], desc[UR20][R198.64], !P5 ;  /* 0x3ee00000c6027fae */ /* 0x000fe8000e9a1014 */
[----:B------:R-:W-:Y:S04]  /*c9e0*/  LDGSTS.E [R2+0x3f000], desc[UR20][R196.64], !P4 ;  /* 0x3f000000c4027fae */ /* 0x000fe8000e1a1014 */
[----:B------:R-:W-:Y:S04]  /*c9f0*/  LDGSTS.E [R2+0x3f200], desc[UR20][R188.64], !P4 ;  /* 0x3f200000bc027fae */ /* 0x000fe8000e1a1014 */
[----:B------:R-:W-:Y:S04]  /*ca00*/  LDGSTS.E [R2+0x3f400], desc[UR20][R180.64], !P4 ;  /* 0x3f400000b4027fae */ /* 0x000fe8000e1a1014 */
[----:B------:R-:W-:Y:S04]  /*ca10*/  LDGSTS.E [R2+0x3f600], desc[UR20][R172.64], !P4 ;  /* 0x3f600000ac027fae */ /* 0x000fe8000e1a1014 */
[----:B------:R1:W-:Y:S04]  /*ca20*/  LDGSTS.E [R2+0x3f800], desc[UR20][R246.64], !P3 ;  /* 0x3f800000f6027fae */ /* 0x0003e8000d9a1014 */
[----:B------:R-:W-:Y:S04]  /*ca30*/  LDGSTS.E [R2+0x3fa00], desc[UR20][R164.64], !P3 ;  /* 0x3fa00000a4027fae */ /* 0x000fe8000d9a1014 */
[----:B------:R-:W-:Y:S04]  /*ca40*/  LDGSTS.E [R2+0x3fc00], desc[UR20][R156.64], !P3 ;  /* 0x3fc000009c027fae */ /* 0x000fe8000d9a1014 */
[----:B------:R-:W-:Y:S04]  /*ca50*/  LDGSTS.E [R2+0x3fe00], desc[UR20][R148.64], !P3 ;  /* 0x3fe0000094027fae */ /* 0x000fe8000d9a1014 */
[----:B------:R-:W0:Y:S04]  /*ca60*/  LDGDEPBAR ;  /* 0x00000000000079af */ /* 0x000e280000000000 */
[----:B------:R-:W-:Y:S04]  /*ca70*/  LDGSTS.E [R83+0x44000], desc[UR20][R140.64], P2 ;  /* 0x440000008c537fae */ /* 0x000fe800091a1014 */
        /* <DEDUP_REMOVED lines=15> */
[----:B------:R2:W-:Y:S04]  /*cb70*/  LDGSTS.E [R81+0x44200], desc[UR20][R108.64], P2 ;  /* 0x442000006c517fae */ /* 0x0005e800091a1014 */
[----:B------:R-:W-:Y:S04]  /*cb80*/  LDGSTS.E [R81+0x44600], desc[UR20][R106.64], P2 ;  /* 0x446000006a517fae */ /* 0x000fe800091a1014 */
[----:B------:R3:W-:Y:S04]  /*cb90*/  LDGSTS.E [R81+0x44a00], desc[UR20][R104.64], P2 ;  /* 0x44a0000068517fae */ /* 0x0007e800091a1014 */
[----:B------:R-:W-:Y:S04]  /*cba0*/  LDGSTS.E [R81+0x44e00], desc[UR20][R102.64], P2 ;  /* 0x44e0000066517fae */ /* 0x000fe800091a1014 */
[----:B------:R4:W-:Y:S04]  /*cbb0*/  LDGSTS.E [R81+0x45200], desc[UR20][R100.64], P2 ;  /* 0x4520000064517fae */ /* 0x0009e800091a1014 */
[----:B------:R-:W-:Y:S04]  /*cbc0*/  LDGSTS.E [R81+0x45600], desc[UR20][R98.64], P2 ;  /* 0x4560000062517fae */ /* 0x000fe800091a1014 */
[----:B------:R5:W-:Y:S04]  /*cbd0*/  LDGSTS.E [R81+0x45a00], desc[UR20][R96.64], P2 ;  /* 0x45a0000060517fae */ /* 0x000be800091a1014 */
[----:B------:R-:W-:Y:S04]  /*cbe0*/  LDGSTS.E [R81+0x45e00], desc[UR20][R94.64], P2 ;  /* 0x45e000005e517fae */ /* 0x000fe800091a1014 */
[----:B------:R-:W-:Y:S04]  /*cbf0*/  LDGSTS.E [R80+0x44300], desc[UR20][R92.64], P2 ;  /* 0x443000005c507fae */ /* 0x000fe800091a1014 */
[----:B------:R-:W-:Y:S04]  /*cc00*/  LDGSTS.E [R80+0x44700], desc[UR20][R90.64], P2 ;  /* 0x447000005a507fae */ /* 0x000fe800091a1014 */
[----:B------:R-:W-:Y:S04]  /*cc10*/  LDGSTS.E [R80+0x44b00], desc[UR20][R88.64], P2 ;  /* 0x44b0000058507fae */ /* 0x000fe800091a1014 */
[----:B------:R-:W-:Y:S04]  /*cc20*/  LDGSTS.E [R80+0x44f00], desc[UR20][R86.64], P2 ;  /* 0x44f0000056507fae */ /* 0x000fe800091a1014 */
[----:B------:R2:W-:Y:S04]  /*cc30*/  LDGSTS.E [R80+0x45300], desc[UR20][R84.64], P2 ;  /* 0x4530000054507fae */ /* 0x0005e800091a1014 */
[----:B------:R-:W-:Y:S04]  /*cc40*/  LDGSTS.E [R80+0x45700], desc[UR20][R78.64], P2 ;  /* 0x457000004e507fae */ /* 0x000fe800091a1014 */
[----:B------:R-:W-:Y:S01]  /*cc50*/  LDGSTS.E [R80+0x45b00], desc[UR20][R76.64], P2 ;  /* 0x45b000004c507fae */ /* 0x000fe200091a1014 */
[----:B-1----:R-:W1:Y:S03]  /*cc60*/  S2R R247, SR_TID.X ;  /* 0x0000000000f77919 */ /* 0x002e660000002100 */
[----:B------:R1:W-:Y:S04]  /*cc70*/  LDGSTS.E [R80+0x45f00], desc[UR20][R74.64], P2 ;  /* 0x45f000004a507fae */ /* 0x0003e800091a1014 */
[----:B------:R-:W0:Y:S01]  /*cc80*/  LDGDEPBAR ;  /* 0x00000000000079af */ /* 0x000e220000000000 */
[----:B------:R-:W-:-:S04]  /*cc90*/  DEPBAR.LE SB0, 0x2 ;  /* 0x000080800000791a */ /* 0x000fc80000000000 */
[C---:B-1----:R-:W-:Y:S02]  /*cca0*/  IMAD.SHL.U32 R0, R247.reuse, 0x40, RZ ;  /* 0x00000040f7007824 */ /* 0x042fe400078e00ff */
[----:B------:R-:W-:-:S03]  /*ccb0*/  IMAD.SHL.U32 R4, R247, 0x10, RZ ;  /* 0x00000010f7047824 */ /* 0x000fc600078e00ff */
[----:B------:R-:W-:-:S04]  /*ccc0*/  LOP3.LUT R0, R0, 0x600, RZ, 0xc0, !PT ;  /* 0x0000060000007812 */ /* 0x000fc800078ec0ff */
[----:B------:R-:W-:-:S04]  /*ccd0*/  LOP3.LUT R0, R0, 0x180, R244, 0xf8, !PT ;  /* 0x0000018000007812 */ /* 0x000fc800078ef8f4 */
[----:B------:R-:W-:Y:S01]  /*cce0*/  LOP3.LUT R0, R0, 0x70, R4, 0xf8, !PT ;  /* 0x0000007000007812 */ /* 0x000fe200078ef804 */
[----:B------:R-:W-:Y:S06]  /*ccf0*/  BAR.SYNC.DEFER_BLOCKING 0x0 ;  /* 0x0000000000007b1d */ /* 0x000fec0000010000 */
[----:B------:R-:W1:Y:S04]  /*cd00*/  LDSM.16.M88.4 R8, [R0+UR7+0x14000] ;  /* 0x014000070008783b */ /* 0x000e680008000200 */
[----:B------:R-:W-:Y:S04]  /*cd10*/  LDSM.16.M88.4 R12, [R0+UR7+0x17800] ;  /* 0x01780007000c783b */ /* 0x000fe80008000200 */
[----:B------:R-:W-:Y:S04]  /*cd20*/  LDSM.16.M88.4 R16, [R0+UR7+0x19800] ;  /* 0x019800070010783b */ /* 0x000fe80008000200 */
[----:B--2---:R-:W-:Y:S04]  /*cd30*/  LDSM.16.M88.4 R108, [R0+UR7] ;  /* 0x00000007006c783b */ /* 0x004fe80008000200 */
[----:B---3--:R-:W-:Y:S04]  /*cd40*/  LDSM.16.M88.4 R104, [R0+UR7+0x800] ;  /* 0x000800070068783b */ /* 0x008fe80008000200 */
[----:B----4-:R-:W-:Y:S04]  /*cd50*/  LDSM.16.M88.4 R100, [R0+UR7+0x1000] ;  /* 0x001000070064783b */ /* 0x010fe80008000200 */
[----:B-----5:R-:W-:Y:S04]  /*cd60*/  LDSM.16.M88.4 R96, [R0+UR7+0x1800] ;  /* 0x001800070060783b */ /* 0x020fe80008000200 */
[----:B------:R-:W-:Y:S04]  /*cd70*/  LDSM.16.M88.4 R112, [R0+UR7+0x2000] ;  /* 0x002000070070783b */ /* 0x000fe80008000200 */
[----:B------:R-:W-:Y:S04]  /*cd80*/  LDSM.16.M88.4 R84, [R0+UR7+0x2800] ;  /* 0x002800070054783b */ /* 0x000fe80008000200 */
[----:B------:R-:W-:Y:S01]  /*cd90*/  LDSM.16.M88.4 R88, [R0+UR7+0x3000] ;  /* 0x003000070058783b */ /* 0x000fe20008000200 */
[----:B-1----:R-:W-:-:S03]  /*cda0*/  IMAD.MOV.U32 R56, RZ, RZ, R8 ;  /* 0x000000ffff387224 */ /* 0x002fc600078e0008 */
[----:B------:R-:W-:Y:S01]  /*cdb0*/  STL.64 [R1+0x18], R10 ;  /* 0x0000180a01007387 */ /* 0x000fe20000100a00 */
[----:B------:R-:W-:-:S03]  /*cdc0*/  IMAD.MOV.U32 R4, RZ, RZ, R9 ;  /* 0x000000ffff047224 */ /* 0x000fc600078e0009 */
[----:B------:R-:W1:Y:S04]  /*cdd0*/  LDSM.16.M88.4 R8, [R0+UR7+0x14800] ;  /* 0x014800070008783b */ /* 0x000e680008000200 */
[----:B------:R-:W-:Y:S04]  /*cde0*/  LDSM.16.M88.4 R92, [R0+UR7+0x3800] ;  /* 0x00380007005c783b */ /* 0x000fe80008000200 */
[----:B------:R-:W-:Y:S04]  /*cdf0*/  LDSM.16.M88.4 R128, [R0+UR7+0x4000] ;  /* 0x004000070080783b */ /* 0x000fe80008000200 */
[----:B------:R-:W-:Y:S04]  /*ce00*/  LDSM.16.M88.4 R124, [R0+UR7+0x4800] ;  /* 0x00480007007c783b */ /* 0x000fe80008000200 */
[----:B------:R-:W-:Y:S04]  /*ce10*/  LDSM.16.M88.4 R120, [R0+UR7+0x5000] ;  /* 0x005000070078783b */ /* 0x000fe80008000200 */
[----:B------:R-:W-:Y:S04]  /*ce20*/  LDSM.16.M88.4 R116, [R0+UR7+0x5800] ;  /* 0x005800070074783b */ /* 0x000fe80008000200 */
[----:B------:R-:W-:Y:S04]  /*ce30*/  LDSM.16.M88.4 R144, [R0+UR7+0x6000] ;  /* 0x006000070090783b */ /* 0x000fe80008000200 */
[----:B------:R-:W-:Y:S04]  /*ce40*/  LDSM.16.M88.4 R140, [R0+UR7+0x6800] ;  /* 0x00680007008c783b */ /* 0x000fe80008000200 */
[----:B------:R-:W-:Y:S04]  /*ce50*/  LDSM.16.M88.4 R136, [R0+UR7+0x7000] ;  /* 0x007000070088783b */ /* 0x000fe80008000200 */
[----:B------:R-:W-:Y:S01]  /*ce60*/  LDSM.16.M88.4 R132, [R0+UR7+0x7800] ;  /* 0x007800070084783b */ /* 0x000fe20008000200 */
[----:B-1----:R-:W-:-:S03]  /*ce70*/  MOV R57, R8 ;  /* 0x0000000800397202 */ /* 0x002fc60000000f00 */
        /* <DEDUP_REMOVED lines=28> */
[----:B------:R-:W1:Y:S01]  /*d040*/  LDSM.16.M88.4 R8, [R0+UR7+0x17000] ;  /* 0x017000070008783b */ /* 0x000e620008000200 */
[----:B------:R-:W-:-:S03]  /*d050*/  IMAD.MOV.U32 R63, RZ, RZ, R12 ;  /* 0x000000ffff3f7224 */ /* 0x000fc600078e000c */
        /* <DEDUP_REMOVED lines=10> */
[----:B------:R-:W-:Y:S01]  /*d100*/  IMAD.MOV.U32 R8, RZ, RZ, R9 ;  /* 0x000000ffff087224 */ /* 0x000fe200078e0009 */
[----:B------:R-:W-:Y:S02]  /*d110*/  MOV R9, R13 ;  /* 0x0000000d00097202 */ /* 0x000fe40000000f00 */
[----:B------:R-:W-:Y:S04]  /*d120*/  STL.64 [R1+0x28], R14 ;  /* 0x0000280e01007387 */ /* 0x000fe80000100a00 */
[----:B------:R-:W1:Y:S02]  /*d130*/  LDSM.16.M88.4 R12, [R0+UR7+0x18000] ;  /* 0x01800007000c783b */ /* 0x000e640008000200 */
[----:B-1----:R-:W-:-:S02]  /*d140*/  IMAD.MOV.U32 R64, RZ, RZ, R12 ;  /* 0x000000ffff407224 */ /* 0x002fc400078e000c */
[----:B------:R-:W-:Y:S01]  /*d150*/  STL.64 [R1+0x98], R14 ;  /* 0x0000980e01007387 */ /* 0x000fe20000100a00 */
[----:B------:R-:W-:-:S03]  /*d160*/  IMAD.MOV.U32 R10, RZ, RZ, R13 ;  /* 0x000000ffff0a7224 */ /* 0x000fc600078e000d */
[----:B------:R-:W1:Y:S02]  /*d170*/  LDSM.16.M88.4 R12, [R0+UR7+0x18800] ;  /* 0x01880007000c783b */ /* 0x000e640008000200 */
[----:B-1----:R-:W-:Y:S02]  /*d180*/  IMAD.MOV.U32 R65, RZ, RZ, R12 ;  /* 0x000000ffff417224 */ /* 0x002fe400078e000c */
[----:B------:R-:W-:Y:S01]  /*d190*/  STL.64 [R1+0x88], R14 ;  /* 0x0000880e01007387 */ /* 0x000fe20000100a00 */
[----:B------:R-:W-:-:S03]  /*d1a0*/  IMAD.MOV.U32 R11, RZ, RZ, R13 ;  /* 0x000000ffff0b7224 */ /* 0x000fc600078e000d */
[----:B------:R-:W1:Y:S01]  /*d1b0*/  LDSM.16.M88.4 R12, [R0+UR7+0x19000] ;  /* 0x01900007000c783b */ /* 0x000e620008000200 */
[----:B------:R-:W-:Y:S02]  /*d1c0*/  IMAD.MOV.U32 R67, RZ, RZ, R16 ;  /* 0x000000ffff437224 */ /* 0x000fe400078e0010 */
[----:B-1----:R-:W-:Y:S01]  /*d1d0*/  IMAD.MOV.U32 R66, RZ, RZ, R12 ;  /* 0x000000ffff427224 */ /* 0x002fe200078e000c */
[----:B------:R-:W-:Y:S01]  /*d1e0*/  STL.64 [R1+0x78], R14 ;  /* 0x0000780e01007387 */ /* 0x000fe20000100a00 */
[----:B------:R-:W-:Y:S02]  /*d1f0*/  IMAD.MOV.U32 R12, RZ, RZ, R13 ;  /* 0x000000ffff0c7224 */ /* 0x000fe400078e000d */
[----:B------:R-:W-:Y:S01]  /*d200*/  IMAD.MOV.U32 R13, RZ, RZ, R17 ;  /* 0x000000ffff0d7224 */ /* 0x000fe200078e0011 */
[----:B------:R-:W-:Y:S04]  /*d210*/  STL.64 [R1+0x68], R18 ;  /* 0x0000681201007387 */ /* 0x000fe80000100a00 */
[----:B------:R-:W1:Y:S02]  /*d220*/  LDSM.16.M88.4 R16, [R0+UR7+0x1a000] ;  /* 0x01a000070010783b */ /* 0x000e640008000200 */
[----:B-1----:R-:W-:-:S02]  /*d230*/  MOV R68, R16 ;  /* 0x0000001000447202 */ /* 0x002fc40000000f00 */
[----:B------:R-:W-:Y:S01]  /*d240*/  STL.64 [R1+0xd8], R18 ;  /* 0x0000d81201007387 */ /* 0x000fe20000100a00 */
[----:B------:R-:W-:-:S03]  /*d250*/  IMAD.MOV.U32 R14, RZ, RZ, R17 ;  /* 0x000000ffff0e7224 */ /* 0x000fc600078e0011 */
[----:B------:R-:W1:Y:S02]  /*d260*/  LDSM.16.M88.4 R16, [R0+UR7+0x1a800] ;  /* 0x01a800070010783b */ /* 0x000e640008000200 */
[----:B-1----:R-:W-:Y:S02]  /*d270*/  IMAD.MOV.U32 R69, RZ, RZ, R16 ;  /* 0x000000ffff457224 */ /* 0x002fe400078e0010 */
[----:B------:R-:W-:Y:S01]  /*d280*/  STL.64 [R1+0xc8], R18 ;  /* 0x0000c81201007387 */ /* 0x000fe20000100a00 */
[----:B------:R-:W-:-:S03]  /*d290*/  IMAD.MOV.U32 R15, RZ, RZ, R17 ;  /* 0x000000ffff0f7224 */ /* 0x000fc600078e0011 */
[----:B------:R-:W1:Y:S04]  /*d2a0*/  LDSM.16.M88.4 R16, [R0+UR7+0x1b000] ;  /* 0x01b000070010783b */ /* 0x000e680008000200 */
[----:B-1----:R-:W-:Y:S01]  /*d2b0*/  STL.64 [R1+0xb0], R16 ;  /* 0x0000b01001007387 */ /* 0x002fe20000100a00 */
[----:B------:R-:W-:-:S03]  /*d2c0*/  IMAD.MOV.U32 R70, RZ, RZ, R16 ;  /* 0x000000ffff467224 */ /* 0x000fc600078e0010 */
[----:B------:R-:W-:Y:S04]  /*d2d0*/  STL.64 [R1+0xb8], R18 ;  /* 0x0000b81201007387 */ /* 0x000fe80000100a00 */
        /* <DEDUP_REMOVED lines=18> */
[----:B------:R-:W-:-:S03]  /*d400*/  MOV R75, R16 ;  /* 0x00000010004b7202 */ /* 0x000fc60000000f00 */
        /* <DEDUP_REMOVED lines=14> */
[----:B-1----:R1:W-:Y:S04]  /*d4f0*/  STL.64 [R1+0x120], R16 ;  /* 0x0001201001007387 */ /* 0x0023e80000100a00 */
[----:B------:R1:W-:Y:S01]  /*d500*/  STL.64 [R1+0x128], R18 ;  /* 0x0001281201007387 */ /* 0x0003e20000100a00 */
[----:B------:R-:W-:Y:S01]  /*d510*/  IMAD.MOV.U32 R79, RZ, RZ, R16 ;  /* 0x000000ffff4f7224 */ /* 0x000fe200078e0010 */
[----:B------:R-:W-:Y:S06]  /*d520*/  @!P6 BRA `(.L_x_6) ;  /* 0x000000080008e947 */ /* 0x000fec0003800000 */
[----:B-1----:R-:W-:Y:S01]  /*d530*/  IMAD.MOV.U32 R16, RZ, RZ, R108 ;  /* 0x000000ffff107224 */ /* 0x002fe200078e006c */
[----:B------:R-:W-:Y:S01]  /*d540*/  MOV R20, R112 ;  /* 0x0000007000147202 */ /* 0x000fe20000000f00 */
[----:B------:R-:W-:Y:S01]  /*d550*/  IMAD.MOV.U32 R17, RZ, RZ, R104 ;  /* 0x000000ffff117224 */ /* 0x000fe200078e0068 */
[----:B------:R-:W2:Y:S01]  /*d560*/  LDL.LU R108, [R1+0x124] ;  /* 0x00012400016c7983 */ /* 0x000ea20000300800 */
[----:B------:R-:W-:Y:S01]  /*d570*/  IMAD.MOV.U32 R18, RZ, RZ, R100 ;  /* 0x000000ffff127224 */ /* 0x000fe200078e0064 */
[----:B------:R-:W-:Y:S01]  /*d580*/  MOV R29, R140 ;  /* 0x0000008c001d7202 */ /* 0x000fe20000000f00 */
[----:B------:R-:W-:Y:S01]  /*d590*/  IMAD.MOV.U32 R19, RZ, RZ, R96 ;  /* 0x000000ffff137224 */ /* 0x000fe200078e0060 */
[----:B------:R-:W3:Y:S01]  /*d5a0*/  LDL.LU R104, [R1+0x134] ;  /* 0x0001340001687983 */ /* 0x000ee20000300800 */
[----:B------:R-:W-:Y:S01]  /*d5b0*/  IMAD.MOV.U32 R21, RZ, RZ, R84 ;  /* 0x000000ffff157224 */ /* 0x000fe200078e0054 */
[----:B------:R-:W-:Y:S01]  /*d5c0*/  MOV R38, R168 ;  /* 0x000000a800267202 */ /* 0x000fe20000000f00 */
[----:B------:R-:W-:Y:S01]  /*d5d0*/  IMAD.MOV.U32 R22, RZ, RZ, R88 ;  /* 0x000000ffff167224 */ /* 0x000fe200078e0058 */
[----:B------:R-:W4:Y:S01]  /*d5e0*/  LDL.LU R100, [R1+0x144] ;  /* 0x0001440001647983 */ /* 0x000f220000300800 */
[----:B------:R-:W-:Y:S01]  /*d5f0*/  IMAD.MOV.U32 R23, RZ, RZ, R92 ;  /* 0x000000ffff177224 */ /* 0x000fe200078e005c */
[----:B------:R-:W-:Y:S01]  /*d600*/  MOV R47, R196 ;  /* 0x000000c4002f7202 */ /* 0x000fe20000000f00 */
[----:B------:R-:W-:Y:S01]  /*d610*/  IMAD.MOV.U32 R24, RZ, RZ, R128 ;  /* 0x000000ffff187224 */ /* 0x000fe200078e0080 */
[----:B------:R-:W5:Y:S01]  /*d620*/  LDL.LU R96, [R1+0x154] ;  /* 0x0001540001607983 */ /* 0x000f620000300800 */
[----:B------:R-:W-:Y:S01]  /*d630*/  IMAD.MOV.U32 R25, RZ, RZ, R124 ;  /* 0x000000ffff197224 */ /* 0x000fe200078e007c */
[----:B------:R-:W-:Y:S01]  /*d640*/  MOV R58, R248 ;  /* 0x000000f8003a7202 */ /* 0x000fe20000000f00 */
[----:B------:R-:W-:Y:S01]  /*d650*/  IMAD.MOV.U32 R30, RZ, RZ, R136 ;  /* 0x000000ffff1e7224 */ /* 0x000fe200078e0088 */
[----:B------:R-:W5:Y:S01]  /*d660*/  LDL.LU R112, [R1+0xe4] ;  /* 0x0000e40001707983 */ /* 0x000f620000300800 */
[----:B------:R-:W-:-:S02]  /*d670*/  IMAD.MOV.U32 R33, RZ, RZ, R156 ;  /* 0x000000ffff217224 */ /* 0x000fc400078e009c */
[----:B------:R-:W-:Y:S01]  /*d680*/  IMAD.MOV.U32 R37, RZ, RZ, R172 ;  /* 0x000000ffff257224 */ /* 0x000fe200078e00ac */
[----:B------:R-:W5:Y:S01]  /*d690*/  LDL.LU R84, [R1+0xf4] ;  /* 0x0000f40001547983 */ /* 0x000f620000300800 */
[----:B------:R-:W-:Y:S02]  /*d6a0*/  IMAD.MOV.U32 R26, RZ, RZ, R120 ;  /* 0x000000ffff1a7224 */ /* 0x000fe400078e0078 */
[----:B------:R-:W-:Y:S01]  /*d6b0*/  IMAD.MOV.U32 R27, RZ, RZ, R116 ;  /* 0x000000ffff1b7224 */ /* 0x000fe200078e0074 */
[----:B------:R-:W5:Y:S01]  /*d6c0*/  LDL.LU R88, [R1+0x104] ;  /* 0x0001040001587983 */ /* 0x000f620000300800 */
[----:B------:R-:W-:Y:S02]  /*d6d0*/  IMAD.MOV.U32 R28, RZ, RZ, R144 ;  /* 0x000000ffff1c7224 */ /* 0x000fe400078e0090 */
        /* <DEDUP_REMOVED lines=8> */
[----:B------:R-:W-:Y:S01]  /*d760*/  IMAD.MOV.U32 R39, RZ, RZ, R164 ;  /* 0x000000ffff277224 */ /* 0x000fe200078e00a4 */
[----:B------:R-:W-:Y:S01]  /*d770*/  MOV R156, R8 ;  /* 0x00000008009c7202 */ /* 0x000fe20000000f00 */
[----:B------:R-:W-:Y:S02]  /*d780*/  IMAD.MOV.U32 R40, RZ, RZ, R192 ;  /* 0x000000ffff287224 */ /* 0x000fe400078e00c0 */
[----:B------:R-:W-:-:S02]  /*d790*/  IMAD.MOV.U32 R41, RZ, RZ, R188 ;  /* 0x000000ffff297224 */ /* 0x000fc400078e00bc */
[----:B------:R-:W-:Y:S02]  /*d7a0*/  IMAD.MOV.U32 R42, RZ, RZ, R184 ;  /* 0x000000ffff2a7224 */ /* 0x000fe400078e00b8 */
[----:B------:R-:W-:Y:S02]  /*d7b0*/  IMAD.MOV.U32 R43, RZ, RZ, R180 ;  /* 0x000000ffff2b7224 */ /* 0x000fe400078e00b4 */
[----:B------:R-:W-:Y:S02]  /*d7c0*/  IMAD.MOV.U32 R44, RZ, RZ, R208 ;  /* 0x000000ffff2c7224 */ /* 0x000fe400078e00d0 */
[----:B------:R-:W-:Y:S02]  /*d7d0*/  IMAD.MOV.U32 R45, RZ, RZ, R204 ;  /* 0x000000ffff2d7224 */ /* 0x000fe400078e00cc */
        /* <DEDUP_REMOVED lines=20> */
[----:B------:R-:W-:Y:S01]  /*d920*/  IMAD.MOV.U32 R176, RZ, RZ, R5 ;  /* 0x000000ffffb07224 */ /* 0x000fe200078e0005 */
[----:B------:R1:W-:Y:S01]  /*d930*/  STTM.x64 tmem[UR11+0x100], R16 ;  /* 0x00010010000079ed */ /* 0x0003e2000834000b */
[----:B------:R-:W-:Y:S01]  /*d940*/  IMAD.MOV.U32 R4, RZ, RZ, R109 ;  /* 0x000000ffff047224 */ /* 0x000fe200078e006d */
[----:B------:R-:W-:Y:S01]  /*d950*/  MOV R8, R113 ;  /* 0x0000007100087202 */ /* 0x000fe20000000f00 */
        /* <DEDUP_REMOVED lines=10> */
[----:B-1----:R-:W-:Y:S01]  /*da00*/  IMAD.MOV.U32 R16, RZ, RZ, R145 ;  /* 0x000000ffff107224 */ /* 0x002fe200078e0091 */
[----:B------:R-:W-:Y:S01]  /*da10*/  MOV R17, R141 ;  /* 0x0000008d00117202 */ /* 0x000fe20000000f00 */
[----:B------:R-:W-:Y:S01]  /*da20*/  IMAD.MOV.U32 R18, RZ, RZ, R137 ;  /* 0x000000ffff127224 */ /* 0x000fe200078e0089 */
[----:B------:R-:W-:Y:S01]  /*da30*/  MOV R26, R169 ;  /* 0x000000a9001a7202 */ /* 0x000fe20000000f00 */
[----:B------:R-:W-:Y:S01]  /*da40*/  IMAD.MOV.U32 R19, RZ, RZ, R133 ;  /* 0x000000ffff137224 */ /* 0x000fe200078e0085 */
[----:B------:R-:W-:Y:S01]  /*da50*/  MOV R35, R197 ;  /* 0x000000c500237202 */ /* 0x000fe20000000f00 */
[----:B------:R-:W-:Y:S01]  /*da60*/  IMAD.MOV.U32 R20, RZ, RZ, R161 ;  /* 0x000000ffff147224 */ /* 0x000fe200078e00a1 */
[----:B------:R-:W-:Y:S01]  /*da70*/  MOV R44, R172 ;  /* 0x000000ac002c7202 */ /* 0x000fe20000000f00 */
[----:B------:R-:W-:Y:S01]  /*da80*/  IMAD.MOV.U32 R21, RZ, RZ, R157 ;  /* 0x000000ffff157224 */ /* 0x000fe200078e009d */
[----:B------:R-:W-:Y:S01]  /*da90*/  MOV R53, R136 ;  /* 0x0000008800357202 */ /* 0x000fe20000000f00 */
        /* <DEDUP_REMOVED lines=32> */
[----:B--2---:R-:W-:Y:S02]  /*dca0*/  IMAD.MOV.U32 R67, RZ, RZ, R108 ;  /* 0x000000ffff437224 */ /* 0x004fe400078e006c */
[----:B---3--:R-:W-:Y:S02]  /*dcb0*/  IMAD.MOV.U32 R66, RZ, RZ, R104 ;  /* 0x000000ffff427224 */ /* 0x008fe400078e0068 */
[----:B----4-:R-:W-:Y:S02]  /*dcc0*/  IMAD.MOV.U32 R65, RZ, RZ, R100 ;  /* 0x000000ffff417224 */ /* 0x010fe400078e0064 */
[----:B-----5:R-:W-:Y:S02]  /*dcd0*/  IMAD.MOV.U32 R64, RZ, RZ, R96 ;  /* 0x000000ffff407224 */ /* 0x020fe400078e0060 */
[----:B------:R-:W-:Y:S01]  /*dce0*/  IMAD.MOV.U32 R63, RZ, RZ, R112 ;  /* 0x000000ffff3f7224 */ /* 0x000fe200078e0070 */
[----:B------:R-:W-:Y:S01]  /*dcf0*/  MOV R62, R84 ;  /* 0x00000054003e7202 */ /* 0x000fe20000000f00 */
[----:B------:R-:W-:-:S02]  /*dd00*/  IMAD.MOV.U32 R61, RZ, RZ, R88 ;  /* 0x000000ffff3d7224 */ /* 0x000fc400078e0058 */
[----:B------:R-:W-:Y:S02]  /*dd10*/  IMAD.MOV.U32 R60, RZ, RZ, R92 ;  /* 0x000000ffff3c7224 */ /* 0x000fe400078e005c */
[----:B------:R-:W-:Y:S02]  /*dd20*/  IMAD.MOV.U32 R59, RZ, RZ, R128 ;  /* 0x000000ffff3b7224 */ /* 0x000fe400078e0080 */
[----:B------:R-:W-:-:S04]  /*dd30*/  IMAD.MOV.U32 R58, RZ, RZ, R124 ;  /* 0x000000ffff3a7224 */ /* 0x000fc800078e007c */
[----:B------:R2:W-:Y:S03]  /*dd40*/  STTM.x64 tmem[UR11+0x140], R4 ;  /* 0x00014004000079ed */ /* 0x0005e6000834000b */
.L_x_6:
[----:B--2---:R-:W2:Y:S04]  /*dd50*/  LDL.LU.64 R10, [R1+0x178] ;  /* 0x00017800010a7983 */ /* 0x004ea80000300a00 */
[----:B------:R-:W3:Y:S04]  /*dd60*/  LDL.LU.64 R8, [R1+0x1d0] ;  /* 0x0001d00001087983 */ /* 0x000ee80000300a00 */
[----:B------:R-:W4:Y:S04]  /*dd70*/  LDL.LU.64 R30, [R1+0x1b0] ;  /* 0x0001b000011e7983 */ /* 0x000f280000300a00 */
[----:B------:R-:W5:Y:S04]  /*dd80*/  LDL.LU.64 R26, [R1+0x198] ;  /* 0x00019800011a7983 */ /* 0x000f680000300a00 */
[----:B------:R-:W2:Y:S04]  /*dd90*/  LDL.LU.64 R20, [R1+0x190] ;  /* 0x0001900001147983 */ /* 0x000ea80000300a00 */
[----:B------:R-:W2:Y:S04]  /*dda0*/  LDL.LU.64 R14, [R1+0x1b8] ;  /* 0x0001b800010e7983 */ /* 0x000ea80000300a00 */
[----:B------:R-:W2:Y:S04]  /*ddb0*/  LDL.LU.64 R28, [R1+0x1d8] ;  /* 0x0001d800011c7983 */ /* 0x000ea80000300a00 */
[----:B------:R-:W2:Y:S04]  /*ddc0*/  LDL.LU.64 R6, [R1+0x1f8] ;  /* 0x0001f80001067983 */ /* 0x000ea80000300a00 */
[----:B-1----:R-:W2:Y:S04]  /*ddd0*/  LDL.LU.64 R16, [R1+0x180] ;  /* 0x0001800001107983 */ /* 0x002ea80000300a00 */
[----:B------:R-:W2:Y:S04]  /*dde0*/  LDL.LU.64 R4, [R1+0x160] ;  /* 0x0001600001047983 */ /* 0x000ea80000300a00 */
[----:B------:R-:W2:Y:S04]  /*ddf0*/  LDL.LU.64 R18, [R1+0x230] ;  /* 0x0002300001127983 */ /* 0x000ea80000300a00 */
[----:B------:R-:W2:Y:S04]  /*de00*/  LDL.LU.64 R24, [R1+0x210] ;  /* 0x0002100001187983 */ /* 0x000ea80000300a00 */
[----:B------:R-:W2:Y:S04]  /*de10*/  LDL.LU.64 R12, [R1+0x1f0] ;  /* 0x0001f000010c7983 */ /* 0x000ea80000300a00 */
[----:B------:R-:W2:Y:S04]  /*de20*/  LDL.LU.64 R32, [R1+0x238] ;  /* 0x0002380001207983 */ /* 0x000ea80000300a00 */
[----:B------:R-:W3:Y:S04]  /*de30*/  LDL.LU.64 R22, [R1+0x218] ;  /* 0x0002180001167983 */ /* 0x000ee80000300a00 */
[----:B------:R-:W3:Y:S04]  /*de40*/  LDL.LU.64 R46, [R1+0x248] ;  /* 0x00024800012e7983 */ /* 0x000ee80000300a00 */
[----:B------:R-:W4:Y:S04]  /*de50*/  LDL.LU.64 R40, [R1+0x228] ;  /* 0x0002280001287983 */ /* 0x000f280000300a00 */
[----:B------:R-:W5:Y:S04]  /*de60*/  LDL.LU.64 R34, [R1+0x208] ;  /* 0x0002080001227983 */ /* 0x000f680000300a00 */
[----:B------:R-:W5:Y:S01]  /*de70*/  LDL.LU.64 R62, [R1+0x1e8] ;  /* 0x0001e800013e7983 */ /* 0x000f620000300a00 */
[----:B------:R-:W-:-:S02]  /*de80*/  USHF.R.S32.HI UR13, URZ, 0x1f, UR5 ;  /* 0x0000001fff0d7899 */ /* 0x000fc40008011405 */
[----:B------:R-:W-:Y:S01]  /*de90*/  USHF.L.U32 UR12, UR5, 0x2, URZ ;  /* 0x00000002050c7899 */ /* 0x000fe200080006ff */
[----:B------:R-:W5:Y:S01]  /*dea0*/  LDL.LU.64 R60, [R1+0x1c8] ;  /* 0x0001c800013c7983 */ /* 0x000f620000300a00 */
[----:B------:R-:W-:-:S03]  /*deb0*/  USHF.L.U64.HI UR13, UR5, 0x2, UR13 ;  /* 0x00000002050d7899 */ /* 0x000fc6000801020d */
[----:B------:R-:W5:Y:S04]  /*dec0*/  LDL.LU.64 R54, [R1+0x1a8] ;  /* 0x0001a80001367983 */ /* 0x000f680000300a00 */
[----:B------:R-:W5:Y:S01]  /*ded0*/  LDL.LU.64 R42, [R1+0x188] ;  /* 0x00018800012a7983 */ /* 0x000f620000300a00 */
[----:B--2---:R-:W-:Y:S02]  /*dee0*/  IMAD.MOV.U32 R36, RZ, RZ, R32 ;  /* 0x000000ffff247224 */ /* 0x004fe400078e0020 */
[----:B------:R-:W-:Y:S01]  /*def0*/  IMAD.MOV.U32 R37, RZ, RZ, R33 ;  /* 0x000000ffff257224 */ /* 0x000fe200078e0021 */
[----:B---3--:R-:W-:Y:S02]  /*df00*/  IADD3 R44, P0, PT, R46, UR12, RZ ;  /* 0x0000000c2e2c7c10 */ /* 0x008fe4000ff1e0ff */
[----:B----4-:R-:W-:-:S02]  /*df10*/  IADD3 R38, P2, PT, R40, UR12, RZ ;  /* 0x0000000c28267c10 */ /* 0x010fc4000ff5e0ff */
[----:B------:R-:W-:Y:S02]  /*df20*/  IADD3.X R45, PT, PT, R47, UR13, RZ, P0, !PT ;  /* 0x0000000d2f2d7c10 */ /* 0x000fe400087fe4ff */
[----:B-----5:R-:W-:Y:S02]  /*df30*/  IADD3 R32, P3, PT, R34, UR12, RZ ;  /* 0x0000000c22207c10 */ /* 0x020fe4000ff7e0ff */
[----:B------:R-:W-:Y:S02]  /*df40*/  IADD3.X R39, PT, PT, R41, UR13, RZ, P2, !PT ;  /* 0x0000000d29277c10 */ /* 0x000fe400097fe4ff */
[----:B------:R-:W-:Y:S01]  /*df50*/  IADD3.X R33, PT, PT, R35, UR13, RZ, P3, !PT ;  /* 0x0000000d23217c10 */ /* 0x000fe20009ffe4ff */
[----:B------:R-:W-:Y:S04]  /*df60*/  STL.64 [R1+0xb40], R44 ;  /* 0x000b402c01007387 */ /* 0x000fe80000100a00 */
[----:B------:R-:W-:Y:S04]  /*df70*/  STL.64 [R1+0xb60], R38 ;  /* 0x000b602601007387 */ /* 0x000fe80000100a00 */
[----:B------:R1:W-:Y:S04]  /*df80*/  STL.64 [R1+0xb80], R32 ;  /* 0x000b802001007387 */ /* 0x0003e80000100a00 */
[----:B------:R-:W2:Y:S04]  /*df90*/  LDL.LU.64 R56, [R1+0x170] ;  /* 0x0001700001387983 */ /* 0x000ea80000300a00 */
[----:B------:R-:W3:Y:S04]  /*dfa0*/  LDL.LU.64 R52, [R1+0x240] ;  /* 0x0002400001347983 */ /* 0x000ee80000300a00 */
[----:B------:R-:W4:Y:S04]  /*dfb0*/  LDL.LU.64 R46, [R1+0x220] ;  /* 0x00022000012e7983 */ /* 0x000f280000300a00 */
[----:B-1----:R-:W5:Y:S01]  /*dfc0*/  LDL.LU.64 R32, [R1+0x200] ;  /* 0x0002000001207983 */ /* 0x002f620000300a00 */
[----:B------:R-:W-:-:S03]  /*dfd0*/  IADD3 R40, P0, PT, R62, UR12, RZ ;  /* 0x0000000c3e287c10 */ /* 0x000fc6000ff1e0ff */
[----:B------:R-:W5:Y:S04]  /*dfe0*/  LDL.LU.64 R48, [R1+0x1e0] ;  /* 0x0001e00001307983 */ /* 0x000f680000300a00 */
[----:B------:R-:W5:Y:S01]  /*dff0*/  LDL.LU.64 R44, [R1+0x1c0] ;  /* 0x0001c000012c7983 */ /* 0x000f620000300a00 */
[----:B------:R-:W-:-:S03]  /*e000*/  IADD3.X R41, PT, PT, R63, UR13, RZ, P0, !PT ;  /* 0x0000000d3f297c10 */ /* 0x000fc600087fe4ff */
[----:B------:R-:W5:Y:S04]  /*e010*/  LDL.LU.64 R38, [R1+0x1a0] ;  /* 0x0001a00001267983 */ /* 0x000f680000300a00 */
[----:B------:R1:W-:Y:S04]  /*e020*/  STL.64 [R1+0xba0], R40 ;  /* 0x000ba02801007387 */ /* 0x0003e80000100a00 */
[----:B-1----:R-:W5:Y:S01]  /*e030*/  LDL.LU.64 R40, [R1+0x168] ;  /* 0x0001680001287983 */ /* 0x002f620000300a00 */
[----:B------:R-:W-:Y:S02]  /*e040*/  IADD3 R58, P2, PT, R60, UR12, RZ ;  /* 0x0000000c3c3a7c10 */ /* 0x000fe4000ff5e0ff */
[----:B------:R-:W-:-:S02]  /*e050*/  IADD3 R50, P3, PT, R54, UR12, RZ ;  /* 0x0000000c36327c10 */ /* 0x000fc4000ff7e0ff */
[----:B------:R-:W-:Y:S02]  /*e060*/  IADD3 R34, P4, PT, R42, UR12, RZ ;  /* 0x0000000c2a227c10 */ /* 0x000fe4000ff9e0ff */
[----:B------:R-:W-:Y:S02]  /*e070*/  IADD3.X R59, PT, PT, R61, UR13, RZ, P2, !PT ;  /* 0x0000000d3d3b7c10 */ /* 0x000fe400097fe4ff */
[----:B------:R-:W-:Y:S02]  /*e080*/  IADD3.X R51, PT, PT, R55, UR13, RZ, P3, !PT ;  /* 0x0000000d37337c10 */ /* 0x000fe40009ffe4ff */
[----:B------:R-:W-:Y:S01]  /*e090*/  IADD3.X R35, PT, PT, R43, UR13, RZ, P4, !PT ;  /* 0x0000000d2b237c10 */ /* 0x000fe2000a7fe4ff */
[----:B------:R-:W-:Y:S04]  /*e0a0*/  STL.64 [R1+0xbb8], R58 ;  /* 0x000bb83a01007387 */ /* 0x000fe80000100a00 */
[----:B------:R-:W-:Y:S04]  /*e0b0*/  STL.64 [R1+0xbd0], R50 ;  /* 0x000bd03201007387 */ /* 0x000fe80000100a00 */
[----:B------:R1:W-:Y:S02]  /*e0c0*/  STL.64 [R1+0xbe8], R34 ;  /* 0x000be82201007387 */ /* 0x0003e40000100a00 */
[----:B-1----:R-:W-:-:S02]  /*e0d0*/  IMAD.MOV.U32 R34, RZ, RZ, R30 ;  /* 0x000000ffff227224 */ /* 0x002fc400078e001e */
[----:B------:R-:W-:Y:S01]  /*e0e0*/  IMAD.MOV.U32 R30, RZ, RZ, R28 ;  /* 0x000000ffff1e7224 */ /* 0x000fe200078e001c */
[----:B------:R-:W-:Y:S01]  /*e0f0*/  MOV R35, R31 ;  /* 0x0000001f00237202 */ /* 0x000fe20000000f00 */
[----:B------:R-:W-:Y:S01]  /*e100*/  IMAD.MOV.U32 R31, RZ, RZ, R29 ;  /* 0x000000ffff1f7224 */ /* 0x000fe200078e001d */
[----:B--2---:R-:W-:Y:S02]  /*e110*/  IADD3 R54, P4, PT, R56, UR12, RZ ;  /* 0x0000000c38367c10 */ /* 0x004fe4000ff9e0ff */
[----:B---3--:R-:W-:Y:S02]  /*e120*/  IADD3 R50, P0, PT, R52, UR12, RZ ;  /* 0x0000000c34327c10 */ /* 0x008fe4000ff1e0ff */
[----:B------:R-:W-:Y:S02]  /*e130*/  IADD3.X R55, PT, PT, R57, UR13, RZ, P4, !PT ;  /* 0x0000000d39377c10 */ /* 0x000fe4000a7fe4ff */
[----:B----4-:R-:W-:Y:S02]  /*e140*/  IADD3 R42, P2, PT, R46, UR12, RZ ;  /* 0x0000000c2e2a7c10 */ /* 0x010fe4000ff5e0ff */
[----:B------:R-:W-:-:S02]  /*e150*/  IADD3.X R51, PT, PT, R53, UR13, RZ, P0, !PT ;  /* 0x0000000d35337c10 */ /* 0x000fc400087fe4ff */
[----:B-----5:R-:W-:Y:S02]  /*e160*/  IADD3 R28, P3, PT, R32, UR12, RZ ;  /* 0x0000000c201c7c10 */ /* 0x020fe4000ff7e0ff */
[----:B------:R-:W-:Y:S01]  /*e170*/  IADD3.X R43, PT, PT, R47, UR13, RZ, P2, !PT ;  /* 0x0000000d2f2b7c10 */ /* 0x000fe200097fe4ff */
[----:B------:R-:W-:Y:S01]  /*e180*/  STL.64 [R1+0xbf8], R54 ;  /* 0x000bf83601007387 */ /* 0x000fe20000100a00 */
[----:B------:R-:W-:Y:S02]  /*e190*/  IADD3.X R29, PT, PT, R33, UR13, RZ, P3, !PT ;  /* 0x0000000d211d7c10 */ /* 0x000fe40009ffe4ff */
[----:B------:R-:W-:Y:S01]  /*e1a0*/  IADD3 R46, P0, PT, R48, UR12, RZ ;  /* 0x0000000c302e7c10 */ /* 0x000fe2000ff1e0ff */
[----:B------:R-:W-:Y:S04]  /*e1b0*/  STL.64 [R1+0xb28], R50 ;  /* 0x000b283201007387 */ /* 0x000fe80000100a00 */
[----:B------:R1:W-:Y:S01]  /*e1c0*/  STL.64 [R1+0xb48], R42 ;  /* 0x000b482a01007387 */ /* 0x0003e20000100a00 */
[----:B------:R-:W-:-:S03]  /*e1d0*/  IADD3 R32, P3, PT, R38, UR12, RZ ;  /* 0x0000000c26207c10 */ /* 0x000fc6000ff7e0ff */
[----:B------:R2:W-:Y:S01]  /*e1e0*/  STL.64 [R1+0xb68], R28 ;  /* 0x000b681c01007387 */ /* 0x0005e20000100a00 */
[----:B------:R-:W-:Y:S02]  /*e1f0*/  IADD3.X R47, PT, PT, R49, UR13, RZ, P0, !PT ;  /* 0x0000000d312f7c10 */ /* 0x000fe400087fe4ff */
[----:B------:R-:W-:Y:S02]  /*e200*/  IADD3.X R33, PT, PT, R39, UR13, RZ, P3, !PT ;  /* 0x0000000d27217c10 */ /* 0x000fe40009ffe4ff */
[----:B-1----:R-:W-:Y:S01]  /*e210*/  IADD3 R42, P2, PT, R44, UR12, RZ ;  /* 0x0000000c2c2a7c10 */ /* 0x002fe2000ff5e0ff */
[----:B--2---:R-:W-:Y:S01]  /*e220*/  IMAD.MOV.U32 R28, RZ, RZ, R4 ;  /* 0x000000ffff1c7224 */ /* 0x004fe200078e0004 */
[----:B------:R-:W-:Y:S02]  /*e230*/  IADD3 R4, P4, PT, R16, UR12, RZ ;  /* 0x0000000c10047c10 */ /* 0x000fe4000ff9e0ff */
[----:B------:R-:W-:Y:S01]  /*e240*/  IADD3.X R43, PT, PT, R45, UR13, RZ, P2, !PT ;  /* 0x0000000d2d2b7c10 */ /* 0x000fe200097fe4ff */
[----:B------:R-:W-:Y:S01]  /*e250*/  IMAD.MOV.U32 R29, RZ, RZ, R5 ;  /* 0x000000ffff1d7224 */ /* 0x000fe200078e0005 */
[----:B------:R-:W-:Y:S01]  /*e260*/  IADD3.X R5, PT, PT, R17, UR13, RZ, P4, !PT ;  /* 0x0000000d11057c10 */ /* 0x000fe2000a7fe4ff */
[----:B------:R-:W-:Y:S01]  /*e270*/  STL.64 [R1+0xb88], R46 ;  /* 0x000b882e01007387 */ /* 0x000fe20000100a00 */
[----:B------:R-:W-:-:S02]  /*e280*/  IADD3 R16, P2, PT, R22, UR12, RZ ;  /* 0x0000000c16107c10 */ /* 0x000fc4000ff5e0ff */
[----:B------:R-:W-:Y:S01]  /*e290*/  IADD3 R38, P4, PT, R40, UR12, RZ ;  /* 0x0000000c28267c10 */ /* 0x000fe2000ff9e0ff */
[----:B------:R-:W-:Y:S01]  /*e2a0*/  STL.64 [R1+0xba8], R42 ;  /* 0x000ba82a01007387 */ /* 0x000fe20000100a00 */
[----:B------:R-:W-:-:S03]  /*e2b0*/  IADD3.X R17, PT, PT, R23, UR13, RZ, P2, !PT ;  /* 0x0000000d17117c10 */ /* 0x000fc600097fe4ff */
[----:B------:R1:W-:Y:S01]  /*e2c0*/  STL.64 [R1+0xbc0], R32 ;  /* 0x000bc02001007387 */ /* 0x0003e20000100a00 */
[----:B------:R-:W-:-:S03]  /*e2d0*/  IADD3.X R39, PT, PT, R41, UR13, RZ, P4, !PT ;  /* 0x0000000d29277c10 */ /* 0x000fc6000a7fe4ff */
[----:B------:R2:W-:Y:S01]  /*e2e0*/  STL.64 [R1+0xbd8], R4 ;  /* 0x000bd80401007387 */ /* 0x0005e20000100a00 */
[----:B-1----:R-:W-:Y:S02]  /*e2f0*/  IADD3 R32, P0, PT, R36, UR12, RZ ;  /* 0x0000000c24207c10 */ /* 0x002fe4000ff1e0ff */
[----:B--2---:R-:W-:Y:S02]  /*e300*/  IADD3 R4, P3, PT, R6, UR12, RZ ;  /* 0x0000000c06047c10 */ /* 0x004fe4000ff7e0ff */
[----:B------:R-:W-:Y:S02]  /*e310*/  IADD3 R6, P2, PT, R14, UR12, RZ ;  /* 0x0000000c0e067c10 */ /* 0x000fe4000ff5e0ff */
[----:B------:R-:W-:Y:S02]  /*e320*/  IADD3.X R33, PT, PT, R37, UR13, RZ, P0, !PT ;  /* 0x0000000d25217c10 */ /* 0x000fe400087fe4ff */
[----:B------:R-:W-:Y:S01]  /*e330*/  IADD3.X R5, PT, PT, R7, UR13, RZ, P3, !PT ;  /* 0x0000000d07057c10 */ /* 0x000fe20009ffe4ff */
[----:B------:R-:W-:Y:S01]  /*e340*/  STL.64 [R1+0xbf0], R38 ;  /* 0x000bf02601007387 */ /* 0x000fe20000100a00 */
[----:B------:R-:W-:-:S02]  /*e350*/  IADD3.X R7, PT, PT, R15, UR13, RZ, P2, !PT ;  /* 0x0000000d0f077c10 */ /* 0x000fc400097fe4ff */
[----:B------:R-:W-:Y:S01]  /*e360*/  IADD3 R22, P0, PT, R30, UR12, RZ ;  /* 0x0000000c1e167c10 */ /* 0x000fe2000ff1e0ff */
[----:B------:R-:W-:Y:S04]  /*e370*/  STL.64 [R1+0xb18], R32 ;  /* 0x000b182001007387 */ /* 0x000fe80000100a00 */
[----:B------:R-:W-:Y:S01]  /*e380*/  STL.64 [R1+0xb30], R16 ;  /* 0x000b301001007387 */ /* 0x000fe20000100a00 */
[----:B------:R-:W-:-:S03]  /*e390*/  IADD3.X R23, PT, PT, R31, UR13, RZ, P0, !PT ;  /* 0x0000000d1f177c10 */ /* 0x000fc600087fe4ff */
[----:B------:R-:W-:Y:S04]  /*e3a0*/  STL.64 [R1+0xb50], R4 ;  /* 0x000b500401007387 */ /* 0x000fe80000100a00 */
[----:B------:R1:W-:Y:S04]  /*e3b0*/  STL.64 [R1+0xb90], R6 ;  /* 0x000b900601007387 */ /* 0x0003e80000100a00 */
[----:B-1----:R-:W2:Y:S04]  /*e3c0*/  LDL.LU.64 R6, [R1+0xb08] ;  /* 0x000b080001067983 */ /* 0x002ea80000300a00 */
[----:B------:R1:W-:Y:S04]  /*e3d0*/  STL.64 [R1+0xb70], R22 ;  /* 0x000b701601007387 */ /* 0x0003e80000100a00 */
[----:B------:R-:W3:Y:S04]  /*e3e0*/  LDL.LU.64 R32, [R1+0xb00] ;  /* 0x000b000001207983 */ /* 0x000ee80000300a00 */
[----:B-1----:R-:W4:Y:S04]  /*e3f0*/  LDL.LU.64 R22, [R1+0xaf8] ;  /* 0x000af80001167983 */ /* 0x002f280000300a00 */
[----:B------:R-:W5:Y:S01]  /*e400*/  LDL.LU.64 R14, [R1+0xaf0] ;  /* 0x000af000010e7983 */ /* 0x000f620000300a00 */
[----:B------:R-:W-:-:S02]  /*e410*/  IADD3 R16, P3, PT, R26, UR12, RZ ;  /* 0x0000000c1a107c10 */ /* 0x000fc4000ff7e0ff */
[----:B------:R-:W-:Y:S02]  /*e420*/  IADD3 R4, P4, PT, R10, UR12, RZ ;  /* 0x0000000c0a047c10 */ /* 0x000fe4000ff9e0ff */
[----:B------:R-:W-:Y:S02]  /*e430*/  IADD3 R10, P0, PT, R18, UR12, RZ ;  /* 0x0000000c120a7c10 */ /* 0x000fe4000ff1e0ff */
[----:B------:R-:W-:Y:S02]  /*e440*/  IADD3.X R17, PT, PT, R27, UR13, RZ, P3, !PT ;  /* 0x0000000d1b117c10 */ /* 0x000fe40009ffe4ff */
[----:B------:R-:W-:Y:S02]  /*e450*/  IADD3.X R5, PT, PT, R11, UR13, RZ, P4, !PT ;  /* 0x0000000d0b057c10 */ /* 0x000fe4000a7fe4ff */
[----:B------:R-:W-:Y:S02]  /*e460*/  IADD3 R26, P4, PT, R28, UR12, RZ ;  /* 0x0000000c1c1a7c10 */ /* 0x000fe4000ff9e0ff */
[----:B------:R-:W-:Y:S01]  /*e470*/  IADD3.X R11, PT, PT, R19, UR13, RZ, P0, !PT ;  /* 0x0000000d130b7c10 */ /* 0x000fe200087fe4ff */
[----:B------:R-:W-:Y:S01]  /*e480*/  STL.64 [R1+0xbb0], R16 ;  /* 0x000bb01001007387 */ /* 0x000fe20000100a00 */
[----:B------:R-:W-:-:S03]  /*e490*/  IADD3.X R27, PT, PT, R29, UR13, RZ, P4, !PT ;  /* 0x0000000d1d1b7c10 */ /* 0x000fc6000a7fe4ff */
[----:B------:R1:W-:Y:S04]  /*e4a0*/  STL.64 [R1+0xbc8], R4 ;  /* 0x000bc80401007387 */ /* 0x0003e80000100a00 */
[----:B------:R1:W-:Y:S02]  /*e4b0*/  STL.64 [R1+0xb10], R10 ;  /* 0x000b100a01007387 */ /* 0x0003e40000100a00 */
[----:B-1----:R-:W-:Y:S02]  /*e4c0*/  IADD3 R4, P3, PT, R12, UR12, RZ ;  /* 0x0000000c0c047c10 */ /* 0x002fe4000ff7e0ff */
[----:B------:R-:W3:Y:S02]  /*e4d0*/  LDL.LU.64 R10, [R1+0xae8] ;  /* 0x000ae800010a7983 */ /* 0x000ee40000300a00 */
[----:B------:R-:W-:-:S02]  /*e4e0*/  IADD3.X R5, PT, PT, R13, UR13, RZ, P3, !PT ;  /* 0x0000000d0d057c10 */ /* 0x000fc40009ffe4ff */
[----:B------:R1:W-:Y:S01]  /*e4f0*/  STL.64 [R1+0xbe0], R26 ;  /* 0x000be01a01007387 */ /* 0x0003e20000100a00 */
[----:B------:R-:W-:-:S03]  /*e500*/  IADD3 R16, P2, PT, R24, UR12, RZ ;  /* 0x0000000c18107c10 */ /* 0x000fc6000ff5e0ff */
[----:B------:R-:W3:Y:S01]  /*e510*/  LDL.LU.64 R30, [R1+0xae0] ;  /* 0x000ae000011e7983 */ /* 0x000ee20000300a00 */
[----:B------:R-:W-:-:S03]  /*e520*/  IADD3.X R17, PT, PT, R25, UR13, RZ, P2, !PT ;  /* 0x0000000d19117c10 */ /* 0x000fc600097fe4ff */
[----:B-1----:R-:W3:Y:S04]  /*e530*/  LDL.LU.64 R26, [R1+0xad8] ;  /* 0x000ad800011a7983 */ /* 0x002ee80000300a00 */
[----:B------:R-:W3:Y:S04]  /*e540*/  LDL.LU.64 R18, [R1+0xad0] ;  /* 0x000ad00001127983 */ /* 0x000ee80000300a00 */
[----:B------:R1:W-:Y:S01]  /*e550*/  STL.64 [R1+0xb38], R4 ;  /* 0x000b380401007387 */ /* 0x0003e20000100a00 */
[----:B------:R-:W-:Y:S01]  /*e560*/  USHF.R.S32.HI UR15, URZ, 0x1f, UR4 ;  /* 0x0000001fff0f7899 */ /* 0x000fe20008011404 */
[----:B------:R-:W-:-:S02]  /*e570*/  IADD3 R28, P2, PT, R34, UR12, RZ ;  /* 0x0000000c221c7c10 */ /* 0x000fc4000ff5e0ff */
[----:B------:R1:W-:Y:S01]  /*e580*/  STL.64 [R1+0xb20], R16 ;  /* 0x000b201001007387 */ /* 0x0003e20000100a00 */
[----:B------:R-:W-:Y:S01]  /*e590*/  USHF.L.U32 UR14, UR4, 0x2, URZ ;  /* 0x00000002040e7899 */ /* 0x000fe200080006ff */
[----:B-1----:R-:W-:-:S04]  /*e5a0*/  IADD3 R4, P0, PT, R8, UR12, RZ ;  /* 0x0000000c08047c10 */ /* 0x002fc8000ff1e0ff */
[----:B------:R-:W-:Y:S02]  /*e5b0*/  IADD3.X R5, PT, PT, R9, UR13, RZ, P0, !PT ;  /* 0x0000000d09057c10 */ /* 0x000fe400087fe4ff */
[----:B------:R-:W3:Y:S01]  /*e5c0*/  LDL.LU.64 R8, [R1+0xac8] ;  /* 0x000ac80001087983 */ /* 0x000ee20000300a00 */
[----:B------:R-:W-:Y:S01]  /*e5d0*/  IADD3 R12, P3, PT, R20, UR12, RZ ;  /* 0x0000000c140c7c10 */ /* 0x000fe2000ff7e0ff */
[----:B------:R-:W-:Y:S01]  /*e5e0*/  USHF.L.U64.HI UR15, UR4, 0x2, UR15 ;  /* 0x00000002040f7899 */ /* 0x000fe2000801020f */
[----:B------:R-:W-:Y:S01]  /*e5f0*/  IADD3.X R29, PT, PT, R35, UR13, RZ, P2, !PT ;  /* 0x0000000d231d7c10 */ /* 0x000fe200097fe4ff */
[----:B------:R-:W3:Y:S01]  /*e600*/  LDL.LU.64 R24, [R1+0xac0] ;  /* 0x000ac00001187983 */ /* 0x000ee20000300a00 */
[----:B------:R-:W-:-:S03]  /*e610*/  IADD3.X R13, PT, PT, R21, UR13, RZ, P3, !PT ;  /* 0x0000000d150d7c10 */ /* 0x000fc60009ffe4ff */
[----:B------:R-:W3:Y:S04]  /*e620*/  LDL.LU.64 R16, [R1+0xab8] ;  /* 0x000ab80001107983 */ /* 0x000ee80000300a00 */
[----:B------:R1:W-:Y:S04]  /*e630*/  STL.64 [R1+0xb58], R4 ;  /* 0x000b580401007387 */ /* 0x0003e80000100a00 */
[----:B-1----:R-:W3:Y:S04]  /*e640*/  LDL.LU.64 R4, [R1+0xab0] ;  /* 0x000ab00001047983 */ /* 0x002ee80000300a00 */
[----:B------:R1:W-:Y:S04]  /*e650*/  STL.64 [R1+0xb78], R28 ;  /* 0x000b781c01007387 */ /* 0x0003e80000100a00 */
[----:B------:R1:W-:Y:S01]  /*e660*/  STL.64 [R1+0xb98], R12 ;  /* 0x000b980c01007387 */ /* 0x0003e20000100a00 */
[----:B--2---:R-:W-:-:S04]  /*e670*/  IADD3 R68, P0, PT, R6, UR14, RZ ;  /* 0x0000000e06447c10 */ /* 0x004fc8000ff1e0ff */
[----:B------:R-:W-:Y:S02]  /*e680*/  IADD3.X R69, PT, PT, R7, UR15, RZ, P0, !PT ;  /* 0x0000000f07457c10 */ /* 0x000fe400087fe4ff */
[----:B------:R-:W2:Y:S04]  /*e690*/  LDL.LU.64 R6, [R1+0xaa8] ;  /* 0x000aa80001067983 */ /* 0x000ea80000300a00 */
[----:B-1----:R-:W2:Y:S04]  /*e6a0*/  LDL.LU.64 R28, [R1+0xaa0] ;  /* 0x000aa000011c7983 */ /* 0x002ea80000300a00 */
[----:B------:R-:W2:Y:S04]  /*e6b0*/  LDL.LU.64 R20, [R1+0xa98] ;  /* 0x000a980001147983 */ /* 0x000ea80000300a00 */
[----:B------:R-:W2:Y:S01]  /*e6c0*/  LDL.LU.64 R12, [R1+0xa90] ;  /* 0x000a9000010c7983 */ /* 0x000ea20000300a00 */
[----:B-----5:R-:W-:-:S04]  /*e6d0*/  IADD3 R74, P4, PT, R14, UR14, RZ ;  /* 0x0000000e0e4a7c10 */ /* 0x020fc8000ff9e0ff */
[----:B------:R-:W-:Y:S02]  /*e6e0*/  IADD3.X R75, PT, PT, R15, UR15, RZ, P4, !PT ;  /* 0x0000000f0f4b7c10 */ /* 0x000fe4000a7fe4ff */
[----:B------:R-:W5:Y:S01]  /*e6f0*/  LDL.LU.64 R14, [R1+0xa88] ;  /* 0x000a8800010e7983 */ /* 0x000f620000300a00 */
[----:B----4-:R-:W-:-:S03]  /*e700*/  IADD3 R72, P3, PT, R22, UR14, RZ ;  /* 0x0000000e16487c10 */ /* 0x010fc6000ff7e0ff */
[----:B------:R-:W4:Y:S01]  /*e710*/  LDL.LU.64 R36, [R1+0xa80] ;  /* 0x000a800001247983 */ /* 0x000f220000300a00 */
[----:B------:R-:W-:-:S03]  /*e720*/  IADD3.X R73, PT, PT, R23, UR15, RZ, P3, !PT ;  /* 0x0000000f17497c10 */ /* 0x000fc60009ffe4ff */
[----:B------:R-:W4:Y:S01]  /*e730*/  LDL.LU.64 R22, [R1+0xa78] ;  /* 0x000a780001167983 */ /* 0x000f220000300a00 */
[----:B---3--:R-:W-:Y:S02]  /*e740*/  IADD3 R70, P2, PT, R32, UR14, RZ ;  /* 0x0000000e20467c10 */ /* 0x008fe4000ff5e0ff */
[----:B------:R-:W-:-:S04]  /*e750*/  IADD3 R76, P0, PT, R10, UR14, RZ ;  /* 0x0000000e0a4c7c10 */ /* 0x000fc8000ff1e0ff */
[----:B------:R-:W-:Y:S02]  /*e760*/  IADD3.X R77, PT, PT, R11, UR15, RZ, P0, !PT ;  /* 0x0000000f0b4d7c10 */ /* 0x000fe400087fe4ff */
[----:B------:R-:W3:Y:S01]  /*e770*/  LDL.LU.64 R10, [R1+0xa70] ;  /* 0x000a7000010a7983 */ /* 0x000ee20000300a00 */
[----:B------:R-:W-:Y:S02]  /*e780*/  IADD3.X R71, PT, PT, R33, UR15, RZ, P2, !PT ;  /* 0x0000000f21477c10 */ /* 0x000fe400097fe4ff */
[----:B------:R-:W-:-:S04]  /*e790*/  IADD3 R88, P4, PT, R18, UR14, RZ ;  /* 0x0000000e12587c10 */ /* 0x000fc8000ff9e0ff */
[----:B------:R-:W-:Y:S02]  /*e7a0*/  IADD3.X R89, PT, PT, R19, UR15, RZ, P4, !PT ;  /* 0x0000000f13597c10 */ /* 0x000fe4000a7fe4ff */
[----:B------:R-:W3:Y:S01]  /*e7b0*/  LDL.LU.64 R18, [R1+0xa68] ;  /* 0x000a680001127983 */ /* 0x000ee20000300a00 */
[----:B------:R-:W-:-:S03]  /*e7c0*/  IADD3 R84, P3, PT, R26, UR14, RZ ;  /* 0x0000000e1a547c10 */ /* 0x000fc6000ff7e0ff */
[----:B------:R-:W3:Y:S01]  /*e7d0*/  LDL.LU.64 R32, [R1+0xa60] ;  /* 0x000a600001207983 */ /* 0x000ee20000300a00 */
[----:B------:R-:W-:-:S03]  /*e7e0*/  IADD3.X R85, PT, PT, R27, UR15, RZ, P3, !PT ;  /* 0x0000000f1b557c10 */ /* 0x000fc60009ffe4ff */
[----:B------:R-:W3:Y:S01]  /*e7f0*/  LDL.LU.64 R26, [R1+0xa58] ;  /* 0x000a5800011a7983 */ /* 0x000ee20000300a00 */
[----:B------:R-:W-:-:S04]  /*e800*/  IADD3 R140, P0, PT, R8, UR14, RZ ;  /* 0x0000000e088c7c10 */ /* 0x000fc8000ff1e0ff */
[----:B------:R-:W-:Y:S02]  /*e810*/  IADD3.X R141, PT, PT, R9, UR15, RZ, P0, !PT ;  /* 0x0000000f098d7c10 */ /* 0x000fe400087fe4ff */
[----:B------:R-:W3:Y:S01]  /*e820*/  LDL.LU.64 R8, [R1+0xa50] ;  /* 0x000a500001087983 */ /* 0x000ee20000300a00 */
[----:B------:R-:W-:Y:S02]  /*e830*/  IADD3 R172, P3, PT, R16, UR14, RZ ;  /* 0x0000000e10ac7c10 */ /* 0x000fe4000ff7e0ff */
[----:B------:R-:W-:Y:S02]  /*e840*/  IADD3 R78, P2, PT, R30, UR14, RZ ;  /* 0x0000000e1e4e7c10 */ /* 0x000fe4000ff5e0ff */
[----:B------:R-:W-:Y:S02]  /*e850*/  IADD3.X R173, PT, PT, R17, UR15, RZ, P3, !PT ;  /* 0x0000000f11ad7c10 */ /* 0x000fe40009ffe4ff */
[----:B------:R-:W3:Y:S01]  /*e860*/  LDL.LU.64 R16, [R1+0xa48] ;  /* 0x000a480001107983 */ /* 0x000ee20000300a00 */
[----:B------:R-:W-:-:S02]  /*e870*/  IADD3.X R79, PT, PT, R31, UR15, RZ, P2, !PT ;  /* 0x0000000f1f4f7c10 */ /* 0x000fc400097fe4ff */
[----:B------:R-:W-:Y:S01]  /*e880*/  IADD3 R156, P2, PT, R24, UR14, RZ ;  /* 0x0000000e189c7c10 */ /* 0x000fe2000ff5e0ff */
[----:B------:R-:W3:Y:S01]  /*e890*/  LDL.LU.64 R34, [R1+0xa30] ;  /* 0x000a300001227983 */ /* 0x000ee20000300a00 */
[----:B------:R-:W-:-:S04]  /*e8a0*/  IADD3 R188, P4, PT, R4, UR14, RZ ;  /* 0x0000000e04bc7c10 */ /* 0x000fc8000ff9e0ff */
[----:B------:R-:W-:Y:S02]  /*e8b0*/  IADD3.X R189, PT, PT, R5, UR15, RZ, P4, !PT ;  /* 0x0000000f05bd7c10 */ /* 0x000fe4000a7fe4ff */
[----:B------:R-:W-:Y:S02]  /*e8c0*/  IADD3.X R157, PT, PT, R25, UR15, RZ, P2, !PT ;  /* 0x0000000f199d7c10 */ /* 0x000fe400097fe4ff */
[----:B------:R-:W3:Y:S01]  /*e8d0*/  LDL.LU.64 R24, [R1+0xa28] ;  /* 0x000a280001187983 */ /* 0x000ee20000300a00 */
[----:B--2---:R-:W-:-:S04]  /*e8e0*/  IADD3 R204, P0, PT, R6, UR14, RZ ;  /* 0x0000000e06cc7c10 */ /* 0x004fc8000ff1e0ff */
[----:B------:R-:W-:Y:S02]  /*e8f0*/  IADD3.X R205, PT, PT, R7, UR15, RZ, P0, !PT ;  /* 0x0000000f07cd7c10 */ /* 0x000fe400087fe4ff */
[----:B------:R-:W2:Y:S01]  /*e900*/  LDL.LU.64 R6, [R1+0xa20] ;  /* 0x000a200001067983 */ /* 0x000ea20000300a00 */
[----:B------:R-:W-:-:S04]  /*e910*/  IADD3 R4, P4, PT, R12, UR14, RZ ;  /* 0x0000000e0c047c10 */ /* 0x000fc8000ff9e0ff */
[----:B------:R-:W-:Y:S02]  /*e920*/  IADD3.X R5, PT, PT, R13, UR15, RZ, P4, !PT ;  /* 0x0000000f0d057c10 */ /* 0x000fe4000a7fe4ff */
[----:B-----5:R-:W-:-:S03]  /*e930*/  IADD3 R12, P0, PT, R14, UR14, RZ ;  /* 0x0000000e0e0c7c10 */ /* 0x020fc6000ff1e0ff */
[----:B------:R-:W-:Y:S01]  /*e940*/  STL.64 [R1], R4 ;  /* 0x0000000401007387 */ /* 0x000fe20000100a00 */
[----:B------:R-:W-:-:S03]  /*e950*/  IADD3.X R13, PT, PT, R15, UR15, RZ, P0, !PT ;  /* 0x0000000f0f0d7c10 */ /* 0x000fc600087fe4ff */
[----:B------:R-:W5:Y:S01]  /*e960*/  LDL.LU.64 R14, [R1+0xa18] ;  /* 0x000a1800010e7983 */ /* 0x000f620000300a00 */
[----:B------:R-:W-:Y:S02]  /*e970*/  IADD3 R220, P2, PT, R28, UR14, RZ ;  /* 0x0000000e1cdc7c10 */ /* 0x000fe4000ff5e0ff */
[----:B------:R-:W-:Y:S01]  /*e980*/  IADD3 R236, P3, PT, R20, UR14, RZ ;  /* 0x0000000e14ec7c10 */ /* 0x000fe2000ff7e0ff */
[----:B------:R-:W5:Y:S01]  /*e990*/  LDL.LU.64 R38, [R1+0xa10] ;  /* 0x000a100001267983 */ /* 0x000f620000300a00 */
[----:B------:R-:W-:Y:S02]  /*e9a0*/  IADD3.X R221, PT, PT, R29, UR15, RZ, P2, !PT ;  /* 0x0000000f1ddd7c10 */ /* 0x000fe400097fe4ff */
[----:B------:R-:W-:Y:S01]  /*e9b0*/  IADD3.X R237, PT, PT, R21, UR15, RZ, P3, !PT ;  /* 0x0000000f15ed7c10 */ /* 0x000fe20009ffe4ff */
[----:B------:R-:W5:Y:S01]  /*e9c0*/  LDL.LU.64 R28, [R1+0xa08] ;  /* 0x000a0800011c7983 */ /* 0x000f620000300a00 */
[----:B----4-:R-:W-:Y:S02]  /*e9d0*/  IADD3 R30, P2, PT, R36, UR14, RZ ;  /* 0x0000000e241e7c10 */ /* 0x010fe4000ff5e0ff */
[----:B------:R-:W-:-:S02]  /*e9e0*/  IADD3 R20, P3, PT, R22, UR14, RZ ;  /* 0x0000000e16147c10 */ /* 0x000fc4000ff7e0ff */
[----:B------:R-:W-:Y:S01]  /*e9f0*/  IADD3.X R31, PT, PT, R37, UR15, RZ, P2, !PT ;  /* 0x0000000f251f7c10 */ /* 0x000fe200097fe4ff */
[----:B------:R1:W-:Y:S01]  /*ea00*/  STL.64 [R1+0x40], R12 ;  /* 0x0000400c01007387 */ /* 0x0003e20000100a00 */
[----:B------:R-:W-:-:S03]  /*ea10*/  IADD3.X R21, PT, PT, R23, UR15, RZ, P3, !PT ;  /* 0x0000000f17157c10 */ /* 0x000fc60009ffe4ff */
[----:B-1----:R-:W4:Y:S01]  /*ea20*/  LDL.LU.64 R12, [R1+0xa00] ;  /* 0x000a0000010c7983 */ /* 0x002f220000300a00 */
[----:B---3--:R-:W-:-:S04]  /*ea30*/  IADD3 R4, P4, PT, R10, UR14, RZ ;  /* 0x0000000e0a047c10 */ /* 0x008fc8000ff9e0ff */
[----:B------:R-:W-:Y:S01]  /*ea40*/  IADD3.X R5, PT, PT, R11, UR15, RZ, P4, !PT ;  /* 0x0000000f0b057c10 */ /* 0x000fe2000a7fe4ff */
[----:B------:R1:W-:Y:S04]  /*ea50*/  STL.64 [R1+0x80], R30 ;  /* 0x0000801e01007387 */ /* 0x0003e80000100a00 */
[----:B------:R3:W-:Y:S04]  /*ea60*/  STL.64 [R1+0xc0], R20 ;  /* 0x0000c01401007387 */ /* 0x0007e80000100a00 */
[----:B------:R1:W-:Y:S01]  /*ea70*/  STL.64 [R1+0x100], R4 ;  /* 0x0001000401007387 */ /* 0x0003e20000100a00 */
[----:B------:R-:W-:-:S04]  /*ea80*/  IADD3 R10, P0, PT, R18, UR14, RZ ;  /* 0x0000000e120a7c10 */ /* 0x000fc8000ff1e0ff */
[----:B------:R-:W-:Y:S02]  /*ea90*/  IADD3.X R11, PT, PT, R19, UR15, RZ, P0, !PT ;  /* 0x0000000f130b7c10 */ /* 0x000fe400087fe4ff */
[----:B------:R-:W4:Y:S01]  /*eaa0*/  LDL.LU.64 R18, [R1+0x9f8] ;  /* 0x0009f80001127983 */ /* 0x000f220000300a00 */
[----:B-1----:R-:W-:Y:S02]  /*eab0*/  IADD3 R30, P2, PT, R32, UR14, RZ ;  /* 0x0000000e201e7c10 */ /* 0x002fe4000ff5e0ff */
[----:B---3--:R-:W-:Y:S01]  /*eac0*/  IADD3 R20, P3, PT, R26, UR14, RZ ;  /* 0x0000000e1a147c10 */ /* 0x008fe2000ff7e0ff */
[----:B------:R-:W3:Y:S01]  /*ead0*/  LDL.LU.64 R36, [R1+0x9e8] ;  /* 0x0009e80001247983 */ /* 0x000ee20000300a00 */
[----:B------:R-:W-:Y:S02]  /*eae0*/  IADD3.X R31, PT, PT, R33, UR15, RZ, P2, !PT ;  /* 0x0000000f211f7c10 */ /* 0x000fe400097fe4ff */
[----:B------:R-:W-:Y:S01]  /*eaf0*/  IADD3.X R21, PT, PT, R27, UR15, RZ, P3, !PT ;  /* 0x0000000f1b157c10 */ /* 0x000fe20009ffe4ff */
[----:B------:R-:W3:Y:S04]  /*eb00*/  LDL.LU.64 R22, [R1+0x9e0] ;  /* 0x0009e00001167983 */ /* 0x000ee80000300a00 */
[----:B------:R1:W-:Y:S01]  /*eb10*/  STL.64 [R1+0x2d0], R10 ;  /* 0x0002d00a01007387 */ /* 0x0003e20000100a00 */
[----:B------:R-:W-:-:S04]  /*eb20*/  IADD3 R4, P4, PT, R8, UR14, RZ ;  /* 0x0000000e08047c10 */ /* 0x000fc8000ff9e0ff */
[----:B------:R-:W-:Y:S01]  /*eb30*/  IADD3.X R5, PT, PT, R9, UR15, RZ, P4, !PT ;  /* 0x0000000f09057c10 */ /* 0x000fe2000a7fe4ff */
[----:B-1----:R-:W3:Y:S01]  /*eb40*/  LDL.LU.64 R10, [R1+0x9d8] ;  /* 0x0009d800010a7983 */ /* 0x002ee20000300a00 */
[----:B------:R-:W-:-:S03]  /*eb50*/  IADD3 R8, P0, PT, R16, UR14, RZ ;  /* 0x0000000e10087c10 */ /* 0x000fc6000ff1e0ff */
[----:B------:R1:W-:Y:S01]  /*eb60*/  STL.64 [R1+0x2f0], R30 ;  /* 0x0002f01e01007387 */ /* 0x0003e20000100a00 */
[----:B------:R-:W-:-:S03]  /*eb70*/  IADD3.X R9, PT, PT, R17, UR15, RZ, P0, !PT ;  /* 0x0000000f11097c10 */ /* 0x000fc600087fe4ff */
[----:B------:R1:W-:Y:S04]  /*eb80*/  STL.64 [R1+0x310], R20 ;  /* 0x0003101401007387 */ /* 0x0003e80000100a00 */
[----:B------:R-:W-:Y:S04]  /*eb90*/  STL.64 [R1+0x330], R4 ;  /* 0x0003300401007387 */ /* 0x000fe80000100a00 */
[----:B------:R-:W3:Y:S01]  /*eba0*/  LDL.LU.64 R16, [R1+0x540] ;  /* 0x0005400001107983 */ /* 0x000ee20000300a00 */
[----:B-1----:R-:W-:Y:S02]  /*ebb0*/  IADD3 R30, P2, PT, R34, UR14, RZ ;  /* 0x0000000e221e7c10 */ /* 0x002fe4000ff5e0ff */
[----:B------:R-:W-:Y:S01]  /*ebc0*/  IADD3 R20, P3, PT, R24, UR14, RZ ;  /* 0x0000000e18147c10 */ /* 0x000fe2000ff7e0ff */
[----:B------:R-:W3:Y:S01]  /*ebd0*/  LDL.LU.64 R32, [R1+0x588] ;  /* 0x0005880001207983 */ /* 0x000ee20000300a00 */
[----:B------:R-:W-:-:S02]  /*ebe0*/  IADD3.X R31, PT, PT, R35, UR15, RZ, P2, !PT ;  /* 0x0000000f231f7c10 */ /* 0x000fc400097fe4ff */
[----:B------:R-:W-:Y:S01]  /*ebf0*/  IADD3.X R21, PT, PT, R25, UR15, RZ, P3, !PT ;  /* 0x0000000f19157c10 */ /* 0x000fe20009ffe4ff */
[----:B------:R-:W3:Y:S04]  /*ec00*/  LDL.LU.64 R26, [R1+0x5c8] ;  /* 0x0005c800011a7983 */ /* 0x000ee80000300a00 */
[----:B------:R1:W-:Y:S04]  /*ec10*/  STL.64 [R1+0x350], R8 ;  /* 0x0003500801007387 */ /* 0x0003e80000100a00 */
[----:B-1----:R-:W3:Y:S04]  /*ec20*/  LDL.LU.64 R8, [R1+0x610] ;  /* 0x0006100001087983 */ /* 0x002ee80000300a00 */
[----:B------:R1:W-:Y:S04]  /*ec30*/  STL.64 [R1+0x370], R30 ;  /* 0x0003701e01007387 */ /* 0x0003e80000100a00 */
[----:B------:R1:W-:Y:S01]  /*ec40*/  STL.64 [R1+0x390], R20 ;  /* 0x0003901401007387 */ /* 0x0003e20000100a00 */
[----:B--2---:R-:W-:-:S04]  /*ec50*/  IADD3 R4, P4, PT, R6, UR14, RZ ;  /* 0x0000000e06047c10 */ /* 0x004fc8000ff9e0ff */
[----:B------:R-:W-:-:S05]  /*ec60*/  IADD3.X R5, PT, PT, R7, UR15, RZ, P4, !PT ;  /* 0x0000000f07057c10 */ /* 0x000fca000a7fe4ff */
[----:B------:R4:W-:Y:S01]  /*ec70*/  STL.64 [R1+0x3b0], R4 ;  /* 0x0003b00401007387 */ /* 0x0009e20000100a00 */
[----:B-----5:R-:W-:-:S04]  /*ec80*/  IADD3 R6, P0, PT, R14, UR14, RZ ;  /* 0x0000000e0e067c10 */ /* 0x020fc8000ff1e0ff */
[----:B------:R-:W-:Y:S02]  /*ec90*/  IADD3.X R7, PT, PT, R15, UR15, RZ, P0, !PT ;  /* 0x0000000f0f077c10 */ /* 0x000fe400087fe4ff */
[----:B------:R-:W2:Y:S01]  /*eca0*/  LDL.LU.64 R14, [R1+0x658] ;  /* 0x00065800010e7983 */ /* 0x000ea20000300a00 */
[----:B-1----:R-:W-:Y:S02]  /*ecb0*/  IADD3 R30, P2, PT, R38, UR14, RZ ;  /* 0x0000000e261e7c10 */ /* 0x002fe4000ff5e0ff */
[----:B------:R-:W-:Y:S01]  /*ecc0*/  IADD3 R20, P3, PT, R28, UR14, RZ ;  /* 0x0000000e1c147c10 */ /* 0x000fe2000ff7e0ff */
[----:B------:R-:W5:Y:S01]  /*ecd0*/  LDL.LU.64 R34, [R1+0x698] ;  /* 0x0006980001227983 */ /* 0x000f620000300a00 */
[----:B------:R-:W-:Y:S02]  /*ece0*/  IADD3.X R31, PT, PT, R39, UR15, RZ, P2, !PT ;  /* 0x0000000f271f7c10 */ /* 0x000fe400097fe4ff */
[----:B------:R-:W-:Y:S01]  /*ecf0*/  IADD3.X R21, PT, PT, R29, UR15, RZ, P3, !PT ;  /* 0x0000000f1d157c10 */ /* 0x000fe20009ffe4ff */
[----:B------:R-:W5:Y:S04]  /*ed00*/  LDL.LU.64 R24, [R1+0x960] ;  /* 0x0009600001187983 */ /* 0x000f680000300a00 */
[----:B------:R1:W-:Y:S01]  /*ed10*/  STL.64 [R1+0x3d0], R6 ;  /* 0x0003d00601007387 */ /* 0x0003e20000100a00 */
[----:B----4-:R-:W-:-:S04]  /*ed20*/  IADD3 R4, P4, PT, R12, UR14, RZ ;  /* 0x0000000e0c047c10 */ /* 0x010fc8000ff9e0ff */
[----:B------:R-:W-:Y:S01]  /*ed30*/  IADD3.X R5, PT, PT, R13, UR15, RZ, P4, !PT ;  /* 0x0000000f0d057c10 */ /* 0x000fe2000a7fe4ff */
[----:B-1----:R-:W4:Y:S04]  /*ed40*/  LDL.LU.64 R6, [R1+0x990] ;  /* 0x0009900001067983 */ /* 0x002f280000300a00 */
[----:B------:R3:W-:Y:S04]  /*ed50*/  STL.64 [R1+0x3f0], R30 ;  /* 0x0003f01e01007387 */ /* 0x0007e80000100a00 */
[----:B------:R1:W-:Y:S04]  /*ed60*/  STL.64 [R1+0x410], R20 ;  /* 0x0004101401007387 */ /* 0x0003e80000100a00 */
[----:B------:R1:W-:Y:S01]  /*ed70*/  STL.64 [R1+0x430], R4 ;  /* 0x0004300401007387 */ /* 0x0003e20000100a00 */
[----:B------:R-:W-:-:S04]  /*ed80*/  IADD3 R12, P0, PT, R18, UR14, RZ ;  /* 0x0000000e120c7c10 */ /* 0x000fc8000ff1e0ff */
[----:B------:R-:W-:Y:S02]  /*ed90*/  IADD3.X R13, PT, PT, R19, UR15, RZ, P0, !PT ;  /* 0x0000000f130d7c10 */ /* 0x000fe400087fe4ff */
[----:B------:R-:W4:Y:S01]  /*eda0*/  LDL.LU.64 R18, [R1+0x9d0] ;  /* 0x0009d00001127983 */ /* 0x000f220000300a00 */
[----:B---3--:R-:W-:Y:S02]  /*edb0*/  IADD3 R30, P2, PT, R36, UR14, RZ ;  /* 0x0000000e241e7c10 */ /* 0x008fe4000ff5e0ff */
[----:B-1----:R-:W-:Y:S01]  /*edc0*/  IADD3 R20, P3, PT, R22, UR14, RZ ;  /* 0x0000000e16147c10 */ /* 0x002fe2000ff7e0ff */
[----:B------:R-:W3:Y:S01]  /*edd0*/  LDL.LU.64 R38, [R1+0x9c8] ;  /* 0x0009c80001267983 */ /* 0x000ee20000300a00 */
[----:B------:R-:W-:Y:S02]  /*ede0*/  IADD3.X R31, PT, PT, R37, UR15, RZ, P2, !PT ;  /* 0x0000000f251f7c10 */ /* 0x000fe400097fe4ff */
[----:B------:R-:W-:Y:S01]  /*edf0*/  IADD3.X R21, PT, PT, R23, UR15, RZ, P3, !PT ;  /* 0x0000000f17157c10 */ /* 0x000fe20009ffe4ff */
[----:B------:R-:W3:Y:S04]  /*ee00*/  LDL.LU.64 R28, [R1+0x9c0] ;  /* 0x0009c000011c7983 */ /* 0x000ee80000300a00 */
[----:B------:R1:W-:Y:S01]  /*ee10*/  STL.64 [R1+0x450], R12 ;  /* 0x0004500c01007387 */ /* 0x0003e20000100a00 */
[----:B------:R-:W-:-:S04]  /*ee20*/  IADD3 R4, P4, PT, R10, UR14, RZ ;  /* 0x0000000e0a047c10 */ /* 0x000fc8000ff9e0ff */
[----:B------:R-:W-:Y:S01]  /*ee30*/  IADD3.X R5, PT, PT, R11, UR15, RZ, P4, !PT ;  /* 0x0000000f0b057c10 */ /* 0x000fe2000a7fe4ff */
[----:B-1----:R-:W3:Y:S04]  /*ee40*/  LDL.LU.64 R12, [R1+0x9b8] ;  /* 0x0009b800010c7983 */ /* 0x002ee80000300a00 */
[----:B------:R1:W-:Y:S01]  /*ee50*/  STL.64 [R1+0x470], R30 ;  /* 0x0004701e01007387 */ /* 0x0003e20000100a00 */
[----:B------:R-:W-:-:S03]  /*ee60*/  IADD3 R10, P0, PT, R16, UR14, RZ ;  /* 0x0000000e100a7c10 */ /* 0x000fc6000ff1e0ff */
[----:B------:R1:W-:Y:S01]  /*ee70*/  STL.64 [R1+0x4b8], R20 ;  /* 0x0004b81401007387 */ /* 0x0003e20000100a00 */
[----:B------:R-:W-:-:S03]  /*ee80*/  IADD3.X R11, PT, PT, R17, UR15, RZ, P0, !PT ;  /* 0x0000000f110b7c10 */ /* 0x000fc600087fe4ff */
[----:B------:R1:W-:Y:S02]  /*ee90*/  STL.64 [R1+0x4f8], R4 ;  /* 0x0004f80401007387 */ /* 0x0003e40000100a00 */
[----:B-1----:R-:W-:Y:S02]  /*eea0*/  IADD3 R30, P2, PT, R32, UR14, RZ ;  /* 0x0000000e201e7c10 */ /* 0x002fe4000ff5e0ff */
[----:B------:R-:W3:Y:S02]  /*eeb0*/  LDL.LU.64 R16, [R1+0x9b0] ;  /* 0x0009b00001107983 */ /* 0x000ee40000300a00 */
[----:B------:R-:W-:Y:S02]  /*eec0*/  IADD3.X R31, PT, PT, R33, UR15, RZ, P2, !PT ;  /* 0x0000000f211f7c10 */ /* 0x000fe400097fe4ff */
[----:B------:R-:W-:Y:S01]  /*eed0*/  IADD3 R20, P3, PT, R26, UR14, RZ ;  /* 0x0000000e1a147c10 */ /* 0x000fe2000ff7e0ff */
[----:B------:R-:W3:Y:S03]  /*eee0*/  LDL.LU.64 R36, [R1+0x9a8] ;  /* 0x0009a80001247983 */ /* 0x000ee60000300a00 */
[----:B------:R-:W-:Y:S01]  /*eef0*/  IADD3.X R21, PT, PT, R27, UR15, RZ, P3, !PT ;  /* 0x0000000f1b157c10 */ /* 0x000fe20009ffe4ff */
[----:B------:R-:W3:Y:S01]  /*ef00*/  LDL.LU.64 R22, [R1+0x9a0] ;  /* 0x0009a00001167983 */ /* 0x000ee20000300a00 */
[----:B------:R-:W-:-:S03]  /*ef10*/  IADD3 R4, P4, PT, R8, UR14, RZ ;  /* 0x0000000e08047c10 */ /* 0x000fc6000ff9e0ff */
[----:B------:R1:W-:Y:S01]  /*ef20*/  STL.64 [R1+0x540], R10 ;  /* 0x0005400a01007387 */ /* 0x0003e20000100a00 */
[----:B------:R-:W-:-:S03]  /*ef30*/  IADD3.X R5, PT, PT, R9, UR15, RZ, P4, !PT ;  /* 0x0000000f09057c10 */ /* 0x000fc6000a7fe4ff */
[----:B-1----:R-:W3:Y:S04]  /*ef40*/  LDL.LU.64 R10, [R1+0x998] ;  /* 0x00099800010a7983 */ /* 0x002ee80000300a00 */
[----:B------:R5:W-:Y:S04]  /*ef50*/  STL.64 [R1+0x588], R30 ;  /* 0x0005881e01007387 */ /* 0x000be80000100a00 */
[----:B------:R1:W-:Y:S04]  /*ef60*/  STL.64 [R1+0x5c8], R20 ;  /* 0x0005c81401007387 */ /* 0x0003e80000100a00 */
[----:B------:R4:W-:Y:S01]  /*ef70*/  STL.64 [R1+0x610], R4 ;  /* 0x0006100401007387 */ /* 0x0009e20000100a00 */
[----:B--2---:R-:W-:-:S04]  /*ef80*/  IADD3 R8, P0, PT, R14, UR14, RZ ;  /* 0x0000000e0e087c10 */ /* 0x004fc8000ff1e0ff */
[----:B------:R-:W-:Y:S02]  /*ef90*/  IADD3.X R9, PT, PT, R15, UR15, RZ, P0, !PT ;  /* 0x0000000f0f097c10 */ /* 0x000fe400087fe4ff */
[----:B------:R-:W2:Y:S01]  /*efa0*/  LDL.LU.64 R14, [R1+0x988] ;  /* 0x00098800010e7983 */ /* 0x000ea20000300a00 */
[----:B-----5:R-:W-:Y:S02]  /*efb0*/  IADD3 R30, P2, PT, R34, UR14, RZ ;  /* 0x0000000e221e7c10 */ /* 0x020fe4000ff5e0ff */
[----:B-1----:R-:W-:Y:S01]  /*efc0*/  IADD3 R20, P3, PT, R24, UR14, RZ ;  /* 0x0000000e18147c10 */ /* 0x002fe2000ff7e0ff */
        /* <DEDUP_REMOVED lines=14> */
[----:B---3--:R-:W-:-:S03]  /*f0b0*/  IADD3 R30, P2, PT, R38, UR14, RZ ;  /* 0x0000000e261e7c10 */ /* 0x008fc6000ff5e0ff */
[----:B------:R-:W3:Y:S01]  /*f0c0*/  LDL.LU.64 R34, [R1+0x958] ;  /* 0x0009580001227983 */ /* 0x000ee20000300a00 */
[----:B-1----:R-:W-:-:S03]  /*f0d0*/  IADD3 R20, P3, PT, R28, UR14, RZ ;  /* 0x0000000e1c147c10 */ /* 0x002fc6000ff7e0ff */
[----:B------:R-:W3:Y:S01]  /*f0e0*/  LDL.LU.64 R24, [R1+0x950] ;  /* 0x0009500001187983 */ /* 0x000ee20000300a00 */
[----:B------:R-:W-:-:S03]  /*f0f0*/  IADD3.X R31, PT, PT, R39, UR15, RZ, P2, !PT ;  /* 0x0000000f271f7c10 */ /* 0x000fc600097fe4ff */
[----:B------:R1:W-:Y:S01]  /*f100*/  STL.64 [R1+0xa48], R6 ;  /* 0x000a480601007387 */ /* 0x0003e20000100a00 */
[----:B------:R-:W-:Y:S02]  /*f110*/  IADD3.X R21, PT, PT, R29, UR15, RZ, P3, !PT ;  /* 0x0000000f1d157c10 */ /* 0x000fe40009ffe4ff */
[----:B------:R-:W-:Y:S01]  /*f120*/  IADD3 R4, P4, PT, R12, UR14, RZ ;  /* 0x0000000e0c047c10 */ /* 0x000fe2000ff9e0ff */
[----:B-1----:R-:W3:Y:S03]  /*f130*/  LDL.LU.64 R6, [R1+0x948] ;  /* 0x0009480001067983 */ /* 0x002ee60000300a00 */
[----:B------:R-:W-:Y:S01]  /*f140*/  IADD3.X R5, PT, PT, R13, UR15, RZ, P4, !PT ;  /* 0x0000000f0d057c10 */ /* 0x000fe2000a7fe4ff */
[----:B------:R1:W-:Y:S04]  /*f150*/  STL.64 [R1+0xa50], R30 ;  /* 0x000a501e01007387 */ /* 0x0003e80000100a00 */
[----:B------:R1:W-:Y:S01]  /*f160*/  STL.64 [R1+0xa58], R20 ;  /* 0x000a581401007387 */ /* 0x0003e20000100a00 */
[----:B------:R-:W-:-:S03]  /*f170*/  IADD3 R12, P0, PT, R16, UR14, RZ ;  /* 0x0000000e100c7c10 */ /* 0x000fc6000ff1e0ff */
[----:B------:R1:W-:Y:S01]  /*f180*/  STL.64 [R1+0xa60], R4 ;  /* 0x000a600401007387 */ /* 0x0003e20000100a00 */
[----:B------:R-:W-:-:S03]  /*f190*/  IADD3.X R13, PT, PT, R17, UR15, RZ, P0, !PT ;  /* 0x0000000f110d7c10 */ /* 0x000fc600087fe4ff */
[----:B------:R-:W3:Y:S01]  /*f1a0*/  LDL.LU.64 R16, [R1+0x940] ;  /* 0x0009400001107983 */ /* 0x000ee20000300a00 */
[----:B-1----:R-:W-:-:S03]  /*f1b0*/  IADD3 R30, P2, PT, R36, UR14, RZ ;  /* 0x0000000e241e7c10 */ /* 0x002fc6000ff5e0ff */
[----:B------:R-:W3:Y:S01]  /*f1c0*/  LDL.LU.64 R38, [R1+0x938] ;  /* 0x0009380001267983 */ /* 0x000ee20000300a00 */
[----:B------:R-:W-:-:S03]  /*f1d0*/  IADD3 R20, P3, PT, R22, UR14, RZ ;  /* 0x0000000e16147c10 */ /* 0x000fc6000ff7e0ff */
[----:B------:R-:W3:Y:S01]  /*f1e0*/  LDL.LU.64 R28, [R1+0x930] ;  /* 0x00093000011c7983 */ /* 0x000ee20000300a00 */
[----:B------:R-:W-:-:S03]  /*f1f0*/  IADD3.X R31, PT, PT, R37, UR15, RZ, P2, !PT ;  /* 0x0000000f251f7c10 */ /* 0x000fc600097fe4ff */
[----:B------:R1:W-:Y:S01]  /*f200*/  STL.64 [R1+0xa68], R12 ;  /* 0x000a680c01007387 */ /* 0x0003e20000100a00 */
[----:B------:R-:W-:Y:S02]  /*f210*/  IADD3.X R21, PT, PT, R23, UR15, RZ, P3, !PT ;  /* 0x0000000f17157c10 */ /* 0x000fe40009ffe4ff */
[----:B------:R-:W-:Y:S01]  /*f220*/  IADD3 R4, P4, PT, R10, UR14, RZ ;  /* 0x0000000e0a047c10 */ /* 0x000fe2000ff9e0ff */
[----:B-1----:R-:W3:Y:S03]  /*f230*/  LDL.LU.64 R12, [R1+0x928] ;  /* 0x00092800010c7983 */ /* 0x002ee60000300a00 */
[----:B------:R-:W-:Y:S01]  /*f240*/  IADD3.X R5, PT, PT, R11, UR15, RZ, P4, !PT ;  /* 0x0000000f0b057c10 */ /* 0x000fe2000a7fe4ff */
[----:B------:R-:W-:Y:S04]  /*f250*/  STL.64 [R1+0x9a8], R30 ;  /* 0x0009a81e01007387 */ /* 0x000fe80000100a00 */
[----:B------:R1:W-:Y:S04]  /*f260*/  STL.64 [R1+0x9a0], R20 ;  /* 0x0009a01401007387 */ /* 0x0003e80000100a00 */
[----:B------:R4:W-:Y:S01]  /*f270*/  STL.64 [R1+0xa78], R4 ;  /* 0x000a780401007387 */ /* 0x0009e20000100a00 */
[----:B--2---:R-:W-:-:S04]  /*f280*/  IADD3 R10, P0, PT, R14, UR14, RZ ;  /* 0x0000000e0e0a7c10 */ /* 0x004fc8000ff1e0ff */
[----:B------:R-:W-:Y:S02]  /*f290*/  IADD3.X R11, PT, PT, R15, UR15, RZ, P0, !PT ;  /* 0x0000000f0f0b7c10 */ /* 0x000fe400087fe4ff */
[----:B------:R-:W2:Y:S04]  /*f2a0*/  LDL.LU.64 R14, [R1+0x920] ;  /* 0x00092000010e7983 */ /* 0x000ea80000300a00 */
[----:B------:R-:W2:Y:S04]  /*f2b0*/  LDL.LU.64 R36, [R1+0x918] ;  /* 0x0009180001247983 */ /* 0x000ea80000300a00 */
[----:B-1----:R-:W2:Y:S01]  /*f2c0*/  LDL.LU.64 R20, [R1+0x910] ;  /* 0x0009100001147983 */ /* 0x002ea20000300a00 */
[----:B-----5:R-:W-:-:S02]  /*f2d0*/  IADD3 R30, P2, PT, R32, UR14, RZ ;  /* 0x0000000e201e7c10 */ /* 0x020fc4000ff5e0ff */
[----:B------:R-:W-:Y:S02]  /*f2e0*/  IADD3 R22, P3, PT, R26, UR14, RZ ;  /* 0x0000000e1a167c10 */ /* 0x000fe4000ff7e0ff */
[----:B------:R-:W-:Y:S02]  /*f2f0*/  IADD3.X R31, PT, PT, R33, UR15, RZ, P2, !PT ;  /* 0x0000000f211f7c10 */ /* 0x000fe400097fe4ff */
[----:B------:R-:W-:Y:S02]  /*f300*/  IADD3.X R23, PT, PT, R27, UR15, RZ, P3, !PT ;  /* 0x0000000f1b177c10 */ /* 0x000fe40009ffe4ff */
[----:B----4-:R-:W-:Y:S01]  /*f310*/  IADD3 R4, P4, PT, R8, UR14, RZ ;  /* 0x0000000e08047c10 */ /* 0x010fe2000ff9e0ff */
[----:B------:R1:W-:Y:S03]  /*f320*/  STL.64 [R1+0x988], R10 ;  /* 0x0009880a01007387 */ /* 0x0003e60000100a00 */
[----:B------:R-:W-:Y:S01]  /*f330*/  IADD3.X R5, PT, PT, R9, UR15, RZ, P4, !PT ;  /* 0x0000000f09057c10 */ /* 0x000fe2000a7fe4ff */
[----:B-1----:R-:W4:Y:S04]  /*f340*/  LDL.LU.64 R10, [R1+0x908] ;  /* 0x00090800010a7983 */ /* 0x002f280000300a00 */
[----:B------:R3:W-:Y:S04]  /*f350*/  STL.64 [R1+0x980], R30 ;  /* 0x0009801e01007387 */ /* 0x0007e80000100a00 */
[----:B------:R1:W-:Y:S04]  /*f360*/  STL.64 [R1+0x978], R22 ;  /* 0x0009781601007387 */ /* 0x0003e80000100a00 */
[----:B------:R5:W-:Y:S01]  /*f370*/  STL.64 [R1+0x970], R4 ;  /* 0x0009700401007387 */ /* 0x000be20000100a00 */
[----:B------:R-:W-:-:S04]  /*f380*/  IADD3 R8, P0, PT, R18, UR14, RZ ;  /* 0x0000000e12087c10 */ /* 0x000fc8000ff1e0ff */
[----:B------:R-:W-:-:S05]  /*f390*/  IADD3.X R9, PT, PT, R19, UR15, RZ, P0, !PT ;  /* 0x0000000f13097c10 */ /* 0x000fca00087fe4ff */
[----:B------:R3:W-:Y:S02]  /*f3a0*/  STL.64 [R1+0x968], R8 ;  /* 0x0009680801007387 */ /* 0x0007e40000100a00 */
[----:B---3--:R-:W-:Y:S02]  /*f3b0*/  IADD3 R30, P2, PT, R34, UR14, RZ ;  /* 0x0000000e221e7c10 */ /* 0x008fe4000ff5e0ff */
[----:B-1----:R-:W-:Y:S02]  /*f3c0*/  IADD3 R22, P3, PT, R24, UR14, RZ ;  /* 0x0000000e18167c10 */ /* 0x002fe4000ff7e0ff */
[----:B-----5:R-:W-:Y:S01]  /*f3d0*/  IADD3 R4, P4, PT, R6, UR14, RZ ;  /* 0x0000000e06047c10 */ /* 0x020fe2000ff9e0ff */
[----:B------:R-:W3:Y:S03]  /*f3e0*/  LDL.LU.64 R8, [R1+0x900] ;  /* 0x0009000001087983 */ /* 0x000ee60000300a00 */
[----:B------:R-:W-:Y:S01]  /*f3f0*/  IADD3.X R5, PT, PT, R7, UR15, RZ, P4, !PT ;  /* 0x0000000f07057c10 */ /* 0x000fe2000a7fe4ff */
[----:B------:R-:W5:Y:S04]  /*f400*/  LDL.LU.64 R32, [R1+0x8f8] ;  /* 0x0008f80001207983 */ /* 0x000f680000300a00 */
[----:B------:R-:W5:Y:S04]  /*f410*/  LDL.LU.64 R26, [R1+0x8f0] ;  /* 0x0008f000011a7983 */ /* 0x000f680000300a00 */
[----:B------:R-:W5:Y:S01]  /*f420*/  LDL.LU.64 R18, [R1+0x8e8] ;  /* 0x0008e80001127983 */ /* 0x000f620000300a00 */
[----:B------:R-:W-:-:S03]  /*f430*/  IADD3.X R31, PT, PT, R35, UR15, RZ, P2, !PT ;  /* 0x0000000f231f7c10 */ /* 0x000fc600097fe4ff */
[----:B------:R1:W-:Y:S01]  /*f440*/  STL.64 [R1+0x948], R4 ;  /* 0x0009480401007387 */ /* 0x0003e20000100a00 */
[----:B------:R-:W-:-:S03]  /*f450*/  IADD3.X R23, PT, PT, R25, UR15, RZ, P3, !PT ;  /* 0x0000000f19177c10 */ /* 0x000fc60009ffe4ff */
[----:B------:R-:W-:Y:S01]  /*f460*/  STL.64 [R1+0x958], R30 ;  /* 0x0009581e01007387 */ /* 0x000fe20000100a00 */
[----:B-1----:R-:W-:-:S04]  /*f470*/  IADD3 R4, P0, PT, R16, UR14, RZ ;  /* 0x0000000e10047c10 */ /* 0x002fc8000ff1e0ff */
[----:B------:R-:W-:Y:S01]  /*f480*/  IADD3.X R5, PT, PT, R17, UR15, RZ, P0, !PT ;  /* 0x0000000f11057c10 */ /* 0x000fe200087fe4ff */
[----:B------:R-:W-:Y:S01]  /*f490*/  STL.64 [R1+0x950], R22 ;  /* 0x0009501601007387 */ /* 0x000fe20000100a00 */
[----:B------:R-:W-:-:S03]  /*f4a0*/  IADD3 R34, P2, PT, R38, UR14, RZ ;  /* 0x0000000e26227c10 */ /* 0x000fc6000ff5e0ff */
[----:B------:R1:W-:Y:S01]  /*f4b0*/  STL.64 [R1+0x940], R4 ;  /* 0x0009400401007387 */ /* 0x0003e20000100a00 */
[----:B------:R-:W-:-:S04]  /*f4c0*/  IADD3 R6, P4, PT, R12, UR14, RZ ;  /* 0x0000000e0c067c10 */ /* 0x000fc8000ff9e0ff */
[----:B------:R-:W-:Y:S01]  /*f4d0*/  IADD3.X R7, PT, PT, R13, UR15, RZ, P4, !PT ;  /* 0x0000000f0d077c10 */ /* 0x000fe2000a7fe4ff */
[----:B-1----:R-:W5:Y:S01]  /*f4e0*/  LDL.LU.64 R4, [R1+0x8e0] ;  /* 0x0008e00001047983 */ /* 0x002f620000300a00 */
[----:B------:R-:W-:-:S03]  /*f4f0*/  IADD3 R24, P3, PT, R28, UR14, RZ ;  /* 0x0000000e1c187c10 */ /* 0x000fc6000ff7e0ff */
[----:B------:R-:W5:Y:S01]  /*f500*/  LDL.LU.64 R30, [R1+0x8d8] ;  /* 0x0008d800011e7983 */ /* 0x000f620000300a00 */
[----:B------:R-:W-:-:S03]  /*f510*/  IADD3.X R35, PT, PT, R39, UR15, RZ, P2, !PT ;  /* 0x0000000f27237c10 */ /* 0x000fc600097fe4ff */
[----:B------:R-:W5:Y:S04]  /*f520*/  LDL.LU.64 R22, [R1+0x8d0] ;  /* 0x0008d00001167983 */ /* 0x000f680000300a00 */
[----:B------:R-:W5:Y:S04]  /*f530*/  LDL.LU.64 R16, [R1+0x8c8] ;  /* 0x0008c80001107983 */ /* 0x000f680000300a00 */
[----:B------:R2:W-:Y:S01]  /*f540*/  STL.64 [R1+0x928], R6 ;  /* 0x0009280601007387 */ /* 0x0005e20000100a00 */
[----:B------:R-:W-:-:S03]  /*f550*/  IADD3.X R25, PT, PT, R29, UR15, RZ, P3, !PT ;  /* 0x0000000f1d197c10 */ /* 0x000fc60009ffe4ff */
[----:B------:R1:W-:Y:S04]  /*f560*/  STL.64 [R1+0x938], R34 ;  /* 0x0009382201007387 */ /* 0x0003e80000100a00 */
[----:B------:R-:W-:Y:S01]  /*f570*/  STL.64 [R1+0x930], R24 ;  /* 0x0009301801007387 */ /* 0x000fe20000100a00 */
[----:B--2---:R-:W-:-:S04]  /*f580*/  IADD3 R6, P2, PT, R14, UR14, RZ ;  /* 0x0000000e0e067c10 */ /* 0x004fc8000ff5e0ff */
[----:B------:R-:W-:-:S05]  /*f590*/  IADD3.X R7, PT, PT, R15, UR15, RZ, P2, !PT ;  /* 0x0000000f0f077c10 */ /* 0x000fca00097fe4ff */
[----:B------:R2:W-:Y:S01]  /*f5a0*/  STL.64 [R1+0x920], R6 ;  /* 0x0009200601007387 */ /* 0x0005e20000100a00 */
[----:B-1----:R-:W-:-:S03]  /*f5b0*/  IADD3 R34, P3, PT, R36, UR14, RZ ;  /* 0x0000000e24227c10 */ /* 0x002fc6000ff7e0ff */
[----:B--2---:R-:W2:Y:S01]  /*f5c0*/  LDL.LU.64 R6, [R1+0x8c0] ;  /* 0x0008c00001067983 */ /* 0x004ea20000300a00 */
[----:B------:R-:W-:Y:S02]  /*f5d0*/  IADD3 R12, P4, PT, R20, UR14, RZ ;  /* 0x0000000e140c7c10 */ /* 0x000fe4000ff9e0ff */
[----:B------:R-:W-:Y:S01]  /*f5e0*/  IADD3.X R35, PT, PT, R37, UR15, RZ, P3, !PT ;  /* 0x0000000f25237c10 */ /* 0x000fe20009ffe4ff */
[----:B------:R-:W2:Y:S01]  /*f5f0*/  LDL.LU.64 R28, [R1+0x8b8] ;  /* 0x0008b800011c7983 */ /* 0x000ea20000300a00 */
[----:B------:R-:W-:-:S03]  /*f600*/  IADD3.X R13, PT, PT, R21, UR15, RZ, P4, !PT ;  /* 0x0000000f150d7c10 */ /* 0x000fc6000a7fe4ff */
[----:B------:R-:W2:Y:S04]  /*f610*/  LDL.LU.64 R24, [R1+0x8b0] ;  /* 0x0008b00001187983 */ /* 0x000ea80000300a00 */
[----:B------:R-:W2:Y:S04]  /*f620*/  LDL.LU.64 R14, [R1+0x8a8] ;  /* 0x0008a800010e7983 */ /* 0x000ea80000300a00 */
[----:B------:R-:W-:Y:S04]  /*f630*/  STL.64 [R1+0x918], R34 ;  /* 0x0009182201007387 */ /* 0x000fe80000100a00 */
[----:B------:R1:W-:Y:S04]  /*f640*/  STL.64 [R1+0xa80], R12 ;  /* 0x000a800c01007387 */ /* 0x0003e80000100a00 */
[----:B-1----:R-:W2:Y:S01]  /*f650*/  LDL.LU.64 R12, [R1+0x8a0] ;  /* 0x0008a000010c7983 */ /* 0x002ea20000300a00 */
[----:B----4-:R-:W-:-:S03]  /*f660*/  IADD3 R92, P0, PT, R10, UR14, RZ ;  /* 0x0000000e0a5c7c10 */ /* 0x010fc6000ff1e0ff */
[----:B------:R-:W4:Y:S01]  /*f670*/  LDL.LU.64 R20, [R1+0x890] ;  /* 0x0008900001147983 */ /* 0x000f220000300a00 */
[----:B------:R-:W-:-:S03]  /*f680*/  IADD3.X R93, PT, PT, R11, UR15, RZ, P0, !PT ;  /* 0x0000000f0b5d7c10 */ /* 0x000fc600087fe4ff */
[----:B------:R-:W4:Y:S01]  /*f690*/  LDL.LU.64 R10, [R1+0x888] ;  /* 0x00088800010a7983 */ /* 0x000f220000300a00 */
[----:B---3--:R-:W-:-:S04]  /*f6a0*/  IADD3 R96, P0, PT, R8, UR14, RZ ;  /* 0x0000000e08607c10 */ /* 0x008fc8000ff1e0ff */
[----:B------:R-:W-:Y:S02]  /*f6b0*/  IADD3.X R97, PT, PT, R9, UR15, RZ, P0, !PT ;  /* 0x0000000f09617c10 */ /* 0x000fe400087fe4ff */
[----:B-----5:R-:W-:Y:S01]  /*f6c0*/  IADD3 R100, P2, PT, R32, UR14, RZ ;  /* 0x0000000e20647c10 */ /* 0x020fe2000ff5e0ff */
[----:B------:R-:W3:Y:S01]  /*f6d0*/  LDL.LU.64 R8, [R1+0x880] ;  /* 0x0008800001087983 */ /* 0x000ee20000300a00 */
[----:B------:R-:W-:Y:S02]  /*f6e0*/  IADD3 R104, P3, PT, R26, UR14, RZ ;  /* 0x0000000e1a687c10 */ /* 0x000fe4000ff7e0ff */
[----:B------:R-:W-:Y:S02]  /*f6f0*/  IADD3.X R101, PT, PT, R33, UR15, RZ, P2, !PT ;  /* 0x0000000f21657c10 */ /* 0x000fe400097fe4ff */
[----:B------:R-:W-:Y:S02]  /*f700*/  IADD3 R108, P4, PT, R18, UR14, RZ ;  /* 0x0000000e126c7c10 */ /* 0x000fe4000ff9e0ff */
[----:B------:R-:W-:-:S02]  /*f710*/  IADD3.X R105, PT, PT, R27, UR15, RZ, P3, !PT ;  /* 0x0000000f1b697c10 */ /* 0x000fc40009ffe4ff */
[----:B------:R-:W-:Y:S02]  /*f720*/  IADD3.X R109, PT, PT, R19, UR15, RZ, P4, !PT ;  /* 0x0000000f136d7c10 */ /* 0x000fe4000a7fe4ff */
[----:B------:R-:W-:-:S04]  /*f730*/  IADD3 R112, P0, PT, R4, UR14, RZ ;  /* 0x0000000e04707c10 */ /* 0x000fc8000ff1e0ff */
[----:B------:R-:W-:Y:S02]  /*f740*/  IADD3.X R113, PT, PT, R5, UR15, RZ, P0, !PT ;  /* 0x0000000f05717c10 */ /* 0x000fe400087fe4ff */
[----:B------:R-:W5:Y:S04]  /*f750*/  LDL.LU.64 R4, [R1+0x878] ;  /* 0x0008780001047983 */ /* 0x000f680000300a00 */
[----:B------:R-:W5:Y:S04]  /*f760*/  LDL.LU.64 R32, [R1+0x870] ;  /* 0x0008700001207983 */ /* 0x000f680000300a00 */
[----:B------:R-:W5:Y:S04]  /*f770*/  LDL.LU.64 R26, [R1+0x868] ;  /* 0x00086800011a7983 */ /* 0x000f680000300a00 */
[----:B------:R-:W5:Y:S01]  /*f780*/  LDL.LU.64 R18, [R1+0x860] ;  /* 0x0008600001127983 */ /* 0x000f620000300a00 */
[----:B------:R-:W-:-:S02]  /*f790*/  IADD3 R116, P2, PT, R30, UR14, RZ ;  /* 0x0000000e1e747c10 */ /* 0x000fc4000ff5e0ff */
[----:B------:R-:W-:Y:S02]  /*f7a0*/  IADD3 R120, P3, PT, R22, UR14, RZ ;  /* 0x0000000e16787c10 */ /* 0x000fe4000ff7e0ff */
[----:B------:R-:W-:Y:S02]  /*f7b0*/  IADD3 R124, P4, PT, R16, UR14, RZ ;  /* 0x0000000e107c7c10 */ /* 0x000fe4000ff9e0ff */
[----:B------:R-:W-:Y:S02]  /*f7c0*/  IADD3.X R117, PT, PT, R31, UR15, RZ, P2, !PT ;  /* 0x0000000f1f757c10 */ /* 0x000fe400097fe4ff */
[----:B------:R-:W-:Y:S02]  /*f7d0*/  IADD3.X R121, PT, PT, R23, UR15, RZ, P3, !PT ;  /* 0x0000000f17797c10 */ /* 0x000fe40009ffe4ff */
[----:B------:R-:W-:Y:S02]  /*f7e0*/  IADD3.X R125, PT, PT, R17, UR15, RZ, P4, !PT ;  /* 0x0000000f117d7c10 */ /* 0x000fe4000a7fe4ff */
[----:B--2---:R-:W-:-:S04]  /*f7f0*/  IADD3 R128, P0, PT, R6, UR14, RZ ;  /* 0x0000000e06807c10 */ /* 0x004fc8000ff1e0ff */
[----:B------:R-:W-:Y:S02]  /*f800*/  IADD3.X R129, PT, PT, R7, UR15, RZ, P0, !PT ;  /* 0x0000000f07817c10 */ /* 0x000fe400087fe4ff */
[----:B------:R-:W2:Y:S04]  /*f810*/  LDL.LU.64 R6, [R1+0x858] ;  /* 0x0008580001067983 */ /* 0x000ea80000300a00 */
[----:B------:R-:W2:Y:S04]  /*f820*/  LDL.LU.64 R30, [R1+0x850] ;  /* 0x00085000011e7983 */ /* 0x000ea80000300a00 */
[----:B------:R-:W2:Y:S04]  /*f830*/  LDL.LU.64 R22, [R1+0x848] ;  /* 0x0008480001167983 */ /* 0x000ea80000300a00 */
[----:B------:R-:W2:Y:S01]  /*f840*/  LDL.LU.64 R16, [R1+0x840] ;  /* 0x0008400001107983 */ /* 0x000ea20000300a00 */
[----:B------:R-:W-:-:S02]  /*f850*/  IADD3 R132, P2, PT, R28, UR14, RZ ;  /* 0x0000000e1c847c10 */ /* 0x000fc4000ff5e0ff */
[----:B------:R-:W-:Y:S02]  /*f860*/  IADD3 R136, P3, PT, R24, UR14, RZ ;  /* 0x0000000e18887c10 */ /* 0x000fe4000ff7e0ff */
[----:B------:R-:W-:Y:S02]  /*f870*/  IADD3 R144, P4, PT, R14, UR14, RZ ;  /* 0x0000000e0e907c10 */ /* 0x000fe4000ff9e0ff */
[----:B------:R-:W-:Y:S02]  /*f880*/  IADD3.X R133, PT, PT, R29, UR15, RZ, P2, !PT ;  /* 0x0000000f1d857c10 */ /* 0x000fe400097fe4ff */
[----:B------:R-:W-:-:S04]  /*f890*/  IADD3 R148, P0, PT, R12, UR14, RZ ;  /* 0x0000000e0c947c10 */ /* 0x000fc8000ff1e0ff */
[----:B------:R-:W-:Y:S02]  /*f8a0*/  IADD3.X R149, PT, PT, R13, UR15, RZ, P0, !PT ;  /* 0x0000000f0d957c10 */ /* 0x000fe400087fe4ff */
[----:B------:R-:W2:Y:S01]  /*f8b0*/  LDL.LU.64 R12, [R1+0x838] ;  /* 0x00083800010c7983 */ /* 0x000ea20000300a00 */
[----:B------:R-:W-:Y:S02]  /*f8c0*/  IADD3.X R137, PT, PT, R25, UR15, RZ, P3, !PT ;  /* 0x0000000f19897c10 */ /* 0x000fe40009ffe4ff */
[----:B------:R-:W-:Y:S01]  /*f8d0*/  IADD3.X R145, PT, PT, R15, UR15, RZ, P4, !PT ;  /* 0x0000000f0f917c10 */ /* 0x000fe2000a7fe4ff */
[----:B------:R-:W2:Y:S04]  /*f8e0*/  LDL.LU.64 R28, [R1+0x830] ;  /* 0x00083000011c7983 */ /* 0x000ea80000300a00 */
[----:B------:R-:W2:Y:S04]  /*f8f0*/  LDL.LU.64 R24, [R1+0x828] ;  /* 0x0008280001187983 */ /* 0x000ea80000300a00 */
[----:B------:R-:W2:Y:S01]  /*f900*/  LDL.LU.64 R14, [R1+0x820] ;  /* 0x00082000010e7983 */ /* 0x000ea20000300a00 */
[----:B----4-:R-:W-:-:S02]  /*f910*/  IADD3 R160, P3, PT, R10, UR14, RZ ;  /* 0x0000000e0aa07c10 */ /* 0x010fc4000ff7e0ff */
[----:B------:R-:W-:Y:S02]  /*f920*/  IADD3 R152, P2, PT, R20, UR14, RZ ;  /* 0x0000000e14987c10 */ /* 0x000fe4000ff5e0ff */
[----:B------:R-:W-:Y:S02]  /*f930*/  IADD3.X R161, PT, PT, R11, UR15, RZ, P3, !PT ;  /* 0x0000000f0ba17c10 */ /* 0x000fe40009ffe4ff */
[----:B------:R-:W4:Y:S01]  /*f940*/  LDL.LU.64 R10, [R1+0x818] ;  /* 0x00081800010a7983 */ /* 0x000f220000300a00 */
[----:B---3--:R-:W-:Y:S02]  /*f950*/  IADD3 R164, P4, PT, R8, UR14, RZ ;  /* 0x0000000e08a47c10 */ /* 0x008fe4000ff9e0ff */
[----:B------:R-:W-:Y:S02]  /*f960*/  IADD3.X R153, PT, PT, R21, UR15, RZ, P2, !PT ;  /* 0x0000000f15997c10 */ /* 0x000fe400097fe4ff */
[----:B------:R-:W-:Y:S01]  /*f970*/  IADD3.X R165, PT, PT, R9, UR15, RZ, P4, !PT ;  /* 0x0000000f09a57c10 */ /* 0x000fe2000a7fe4ff */
[----:B------:R-:W3:Y:S04]  /*f980*/  LDL.LU.64 R20, [R1+0x810] ;  /* 0x0008100001147983 */ /* 0x000ee80000300a00 */
[----:B------:R-:W3:Y:S01]  /*f990*/  LDL.LU.64 R8, [R1+0x808] ;  /* 0x0008080001087983 */ /* 0x000ee20000300a00 */
[----:B-----5:R-:W-:-:S04]  /*f9a0*/  IADD3 R168, P0, PT, R4, UR14, RZ ;  /* 0x0000000e04a87c10 */ /* 0x020fc8000ff1e0ff */
[----:B------:R-:W-:Y:S02]  /*f9b0*/  IADD3.X R169, PT, PT, R5, UR15, RZ, P0, !PT ;  /* 0x0000000f05a97c10 */ /* 0x000fe400087fe4ff */
[----:B------:R-:W5:Y:S01]  /*f9c0*/  LDL.LU.64 R4, [R1+0x800] ;  /* 0x0008000001047983 */ /* 0x000f620000300a00 */
[----:B------:R-:W-:-:S04]  /*f9d0*/  IADD3 R184, P4, PT, R18, UR14, RZ ;  /* 0x0000000e12b87c10 */ /* 0x000fc8000ff9e0ff */
[----:B------:R-:W-:Y:S02]  /*f9e0*/  IADD3.X R185, PT, PT, R19, UR15, RZ, P4, !PT ;  /* 0x0000000f13b97c10 */ /* 0x000fe4000a7fe4ff */
[----:B------:R-:W5:Y:S01]  /*f9f0*/  LDL.LU.64 R18, [R1+0x7f8] ;  /* 0x0007f80001127983 */ /* 0x000f620000300a00 */
[----:B------:R-:W-:Y:S02]  /*fa00*/  IADD3 R176, P2, PT, R32, UR14, RZ ;  /* 0x0000000e20b07c10 */ /* 0x000fe4000ff5e0ff */
[----:B------:R-:W-:Y:S02]  /*fa10*/  IADD3 R180, P3, PT, R26, UR14, RZ ;  /* 0x0000000e1ab47c10 */ /* 0x000fe4000ff7e0ff */
[----:B------:R-:W-:Y:S02]  /*fa20*/  IADD3.X R177, PT, PT, R33, UR15, RZ, P2, !PT ;  /* 0x0000000f21b17c10 */ /* 0x000fe400097fe4ff */
[----:B------:R-:W-:Y:S01]  /*fa30*/  IADD3.X R181, PT, PT, R27, UR15, RZ, P3, !PT ;  /* 0x0000000f1bb57c10 */ /* 0x000fe20009ffe4ff */
[----:B------:R-:W5:Y:S04]  /*fa40*/  LDL.LU.64 R32, [R1+0x7f0] ;  /* 0x0007f00001207983 */ /* 0x000f680000300a00 */
[----:B------:R-:W5:Y:S01]  /*fa50*/  LDL.LU.64 R26, [R1+0x7e8] ;  /* 0x0007e800011a7983 */ /* 0x000f620000300a00 */
[----:B--2---:R-:W-:-:S04]  /*fa60*/  IADD3 R192, P0, PT, R6, UR14, RZ ;  /* 0x0000000e06c07c10 */ /* 0x004fc8000ff1e0ff */
[----:B------:R-:W-:Y:S02]  /*fa70*/  IADD3.X R193, PT, PT, R7, UR15, RZ, P0, !PT ;  /* 0x0000000f07c17c10 */ /* 0x000fe400087fe4ff */
[----:B------:R-:W2:Y:S01]  /*fa80*/  LDL.LU.64 R6, [R1+0x7e0] ;  /* 0x0007e00001067983 */ /* 0x000ea20000300a00 */
[----:B------:R-:W-:-:S04]  /*fa90*/  IADD3 R208, P4, PT, R16, UR14, RZ ;  /* 0x0000000e10d07c10 */ /* 0x000fc8000ff9e0ff */
[----:B------:R-:W-:Y:S02]  /*faa0*/  IADD3.X R209, PT, PT, R17, UR15, RZ, P4, !PT ;  /* 0x0000000f11d17c10 */ /* 0x000fe4000a7fe4ff */
[----:B------:R-:W2:Y:S01]  /*fab0*/  LDL.LU.64 R16, [R1+0x7d8] ;  /* 0x0007d80001107983 */ /* 0x000ea20000300a00 */
[----:B------:R-:W-:-:S03]  /*fac0*/  IADD3 R200, P3, PT, R22, UR14, RZ ;  /* 0x0000000e16c87c10 */ /* 0x000fc6000ff7e0ff */
[----:B------:R-:W2:Y:S01]  /*fad0*/  LDL.LU.64 R36, [R1+0x7d0] ;  /* 0x0007d00001247983 */ /* 0x000ea20000300a00 */
[----:B------:R-:W-:-:S03]  /*fae0*/  IADD3.X R201, PT, PT, R23, UR15, RZ, P3, !PT ;  /* 0x0000000f17c97c10 */ /* 0x000fc60009ffe4ff */
[----:B------:R-:W2:Y:S01]  /*faf0*/  LDL.LU.64 R22, [R1+0x7c8] ;  /* 0x0007c80001167983 */ /* 0x000ea20000300a00 */
[----:B------:R-:W-:-:S04]  /*fb00*/  IADD3 R212, P0, PT, R12, UR14, RZ ;  /* 0x0000000e0cd47c10 */ /* 0x000fc8000ff1e0ff */
[----:B------:R-:W-:Y:S02]  /*fb10*/  IADD3.X R213, PT, PT, R13, UR15, RZ, P0, !PT ;  /* 0x0000000f0dd57c10 */ /* 0x000fe400087fe4ff */
[----:B------:R-:W2:Y:S01]  /*fb20*/  LDL.LU.64 R12, [R1+0x7c0] ;  /* 0x0007c000010c7983 */ /* 0x000ea20000300a00 */
[----:B------:R-:W-:-:S04]  /*fb30*/  IADD3 R228, P4, PT, R14, UR14, RZ ;  /* 0x0000000e0ee47c10 */ /* 0x000fc8000ff9e0ff */
[----:B------:R-:W-:Y:S02]  /*fb40*/  IADD3.X R229, PT, PT, R15, UR15, RZ, P4, !PT ;  /* 0x0000000f0fe57c10 */ /* 0x000fe4000a7fe4ff */
[----:B------:R-:W2:Y:S01]  /*fb50*/  LDL.LU.64 R14, [R1+0x7b8] ;  /* 0x0007b800010e7983 */ /* 0x000ea20000300a00 */
[----:B------:R-:W-:Y:S02]  /*fb60*/  IADD3 R196, P2, PT, R30, UR14, RZ ;  /* 0x0000000e1ec47c10 */ /* 0x000fe4000ff5e0ff */
[----:B------:R-:W-:Y:S01]  /*fb70*/  IADD3 R224, P3, PT, R24, UR14, RZ ;  /* 0x0000000e18e07c10 */ /* 0x000fe2000ff7e0ff */
[----:B------:R-:W2:Y:S01]  /*fb80*/  LDL.LU.64 R38, [R1+0x7b0] ;  /* 0x0007b00001267983 */ /* 0x000ea20000300a00 */
[----:B------:R-:W-:Y:S02]  /*fb90*/  IADD3.X R197, PT, PT, R31, UR15, RZ, P2, !PT ;  /* 0x0000000f1fc57c10 */ /* 0x000fe400097fe4ff */
[----:B------:R-:W-:Y:S02]  /*fba0*/  IADD3 R216, P2, PT, R28, UR14, RZ ;  /* 0x0000000e1cd87c10 */ /* 0x000fe4000ff5e0ff */
[----:B----4-:R-:W-:-:S02]  /*fbb0*/  IADD3 R232, P0, PT, R10, UR14, RZ ;  /* 0x0000000e0ae87c10 */ /* 0x010fc4000ff1e0ff */
[----:B------:R-:W-:Y:S02]  /*fbc0*/  IADD3.X R217, PT, PT, R29, UR15, RZ, P2, !PT ;  /* 0x0000000f1dd97c10 */ /* 0x000fe400097fe4ff */
[----:B------:R-:W-:Y:S01]  /*fbd0*/  IADD3.X R225, PT, PT, R25, UR15, RZ, P3, !PT ;  /* 0x0000000f19e17c10 */ /* 0x000fe20009ffe4ff */
[----:B------:R-:W4:Y:S01]  /*fbe0*/  LDL.LU.64 R28, [R1+0x7a8] ;  /* 0x0007a800011c7983 */ /* 0x000f220000300a00 */
[----:B---3--:R-:W-:Y:S02]  /*fbf0*/  IADD3 R244, P3, PT, R8, UR14, RZ ;  /* 0x0000000e08f47c10 */ /* 0x008fe4000ff7e0ff */
[----:B------:R-:W-:Y:S02]  /*fc00*/  IADD3.X R233, PT, PT, R11, UR15, RZ, P0, !PT ;  /* 0x0000000f0be97c10 */ /* 0x000fe400087fe4ff */
[----:B------:R-:W3:Y:S01]  /*fc10*/  LDL.LU.64 R10, [R1+0x7a0] ;  /* 0x0007a000010a7983 */ /* 0x000ee20000300a00 */
[----:B------:R-:W-:Y:S02]  /*fc20*/  IADD3 R240, P2, PT, R20, UR14, RZ ;  /* 0x0000000e14f07c10 */ /* 0x000fe4000ff5e0ff */
[----:B------:R-:W-:-:S02]  /*fc30*/  IADD3.X R245, PT, PT, R9, UR15, RZ, P3, !PT ;  /* 0x0000000f09f57c10 */ /* 0x000fc40009ffe4ff */
[----:B------:R-:W-:Y:S02]  /*fc40*/  IADD3.X R241, PT, PT, R21, UR15, RZ, P2, !PT ;  /* 0x0000000f15f17c10 */ /* 0x000fe400097fe4ff */
[----:B-----5:R-:W-:Y:S02]  /*fc50*/  IADD3 R248, P4, PT, R4, UR14, RZ ;  /* 0x0000000e04f87c10 */ /* 0x020fe4000ff9e0ff */
[----:B------:R-:W-:-:S04]  /*fc60*/  IADD3 R8, P0, PT, R18, UR14, RZ ;  /* 0x0000000e12087c10 */ /* 0x000fc8000ff1e0ff */
[----:B------:R-:W-:Y:S02]  /*fc70*/  IADD3.X R9, PT, PT, R19, UR15, RZ, P0, !PT ;  /* 0x0000000f13097c10 */ /* 0x000fe400087fe4ff */
[----:B------:R-:W5:Y:S01]  /*fc80*/  LDL.LU.64 R18, [R1+0x798] ;  /* 0x0007980001127983 */ /* 0x000f620000300a00 */
[----:B------:R-:W-:Y:S02]  /*fc90*/  IADD3.X R249, PT, PT, R5, UR15, RZ, P4, !PT ;  /* 0x0000000f05f97c10 */ /* 0x000fe4000a7fe4ff */
[----:B------:R-:W-:Y:S01]  /*fca0*/  IADD3 R30, P2, PT, R32, UR14, RZ ;  /* 0x0000000e201e7c10 */ /* 0x000fe2000ff5e0ff */
[----:B------:R-:W5:Y:S01]  /*fcb0*/  LDL.LU.64 R34, [R1+0x790] ;  /* 0x0007900001227983 */ /* 0x000f620000300a00 */
[----:B------:R-:W-:Y:S02]  /*fcc0*/  IADD3 R20, P3, PT, R26, UR14, RZ ;  /* 0x0000000e1a147c10 */ /* 0x000fe4000ff7e0ff */
[----:B------:R-:W-:Y:S01]  /*fcd0*/  IADD3.X R31, PT, PT, R33, UR15, RZ, P2, !PT ;  /* 0x0000000f211f7c10 */ /* 0x000fe200097fe4ff */
[----:B------:R-:W5:Y:S01]  /*fce0*/  LDL.LU.64 R24, [R1+0x2c8] ;  /* 0x0002c80001187983 */ /* 0x000f620000300a00 */
[----:B------:R-:W-:-:S03]  /*fcf0*/  IADD3.X R21, PT, PT, R27, UR15, RZ, P3, !PT ;  /* 0x0000000f1b157c10 */ /* 0x000fc60009ffe4ff */
[----:B------:R1:W-:Y:S04]  /*fd00*/  STL.64 [R1+0x10], R8 ;  /* 0x0000100801007387 */ /* 0x0003e80000100a00 */
[----:B-1----:R-:W5:Y:S04]  /*fd10*/  LDL.LU.64 R8, [R1+0x788] ;  /* 0x0007880001087983 */ /* 0x002f680000300a00 */
[----:B------:R1:W-:Y:S04]  /*fd20*/  STL.64 [R1+0x20], R30 ;  /* 0x0000201e01007387 */ /* 0x0003e80000100a00 */
[----:B------:R1:W-:Y:S01]  /*fd30*/  STL.64 [R1+0x30], R20 ;  /* 0x0000301401007387 */ /* 0x0003e20000100a00 */
[----:B--2---:R-:W-:-:S04]  /*fd40*/  IADD3 R4, P4, PT, R6, UR14, RZ ;  /* 0x0000000e06047c10 */ /* 0x004fc8000ff9e0ff */
[----:B------:R-:W-:Y:S02]  /*fd50*/  IADD3.X R5, PT, PT, R7, UR15, RZ, P4, !PT ;  /* 0x0000000f07057c10 */ /* 0x000fe4000a7fe4ff */
[----:B------:R-:W-:-:S03]  /*fd60*/  IADD3 R6, P0, PT, R16, UR14, RZ ;  /* 0x0000000e10067c10 */ /* 0x000fc6000ff1e0ff */
[----:B------:R2:W-:Y:S01]  /*fd70*/  STL.64 [R1+0x50], R4 ;  /* 0x0000500401007387 */ /* 0x0005e20000100a00 */
[----:B------:R-:W-:-:S03]  /*fd80*/  IADD3.X R7, PT, PT, R17, UR15, RZ, P0, !PT ;  /* 0x0000000f11077c10 */ /* 0x000fc600087fe4ff */
[----:B------:R-:W5:Y:S01]  /*fd90*/  LDL.LU.64 R16, [R1+0x780] ;  /* 0x0007800001107983 */ /* 0x000f620000300a00 */
[----:B-1----:R-:W-:Y:S02]  /*fda0*/  IADD3 R30, P2, PT, R36, UR14, RZ ;  /* 0x0000000e241e7c10 */ /* 0x002fe4000ff5e0ff */
[----:B------:R-:W-:Y:S01]  /*fdb0*/  IADD3 R20, P3, PT, R22, UR14, RZ ;  /* 0x0000000e16147c10 */ /* 0x000fe2000ff7e0ff */
[----:B------:R-:W5:Y:S01]  /*fdc0*/  LDL.LU.64 R32, [R1+0x2e8] ;  /* 0x0002e80001207983 */ /* 0x000f620000300a00 */
[----:B------:R-:W-:Y:S02]  /*fdd0*/  IADD3.X R31, PT, PT, R37, UR15, RZ, P2, !PT ;  /* 0x0000000f251f7c10 */ /* 0x000fe400097fe4ff */
[----:B------:R-:W-:Y:S01]  /*fde0*/  IADD3.X R21, PT, PT, R23, UR15, RZ, P3, !PT ;  /* 0x0000000f17157c10 */ /* 0x000fe20009ffe4ff */
[----:B------:R-:W5:Y:S01]  /*fdf0*/  LDL.LU.64 R26, [R1+0x2f8] ;  /* 0x0002f800011a7983 */ /* 0x000f620000300a00 */
[----:B--2---:R-:W-:-:S03]  /*fe00*/  IADD3 R4, P4, PT, R12, UR14, RZ ;  /* 0x0000000e0c047c10 */ /* 0x004fc6000ff9e0ff */
[----:B------:R1:W-:Y:S01]  /*fe10*/  STL.64 [R1+0x60], R6 ;  /* 0x0000600601007387 */ /* 0x0003e20000100a00 */
[----:B------:R-:W-:Y:S02]  /*fe20*/  IADD3.X R5, PT, PT, R13, UR15, RZ, P4, !PT ;  /* 0x0000000f0d057c10 */ /* 0x000fe4000a7fe4ff */
[----:B------:R-:W-:Y:S01]  /*fe30*/  IADD3 R12, P0, PT, R14, UR14, RZ ;  /* 0x0000000e0e0c7c10 */ /* 0x000fe2000ff1e0ff */
[----:B-1----:R-:W2:Y:S04]  /*fe40*/  LDL.LU.64 R6, [R1+0x300] ;  /* 0x0003000001067983 */ /* 0x002ea80000300a00 */
[----:B------:R1:W-:Y:S01]  /*fe50*/  STL.64 [R1+0x70], R30 ;  /* 0x0000701e01007387 */ /* 0x0003e20000100a00 */
[----:B------:R-:W-:-:S03]  /*fe60*/  IADD3.X R13, PT, PT, R15, UR15, RZ, P0, !PT ;  /* 0x0000000f0f0d7c10 */ /* 0x000fc600087fe4ff */
[----:B------:R4:W-:Y:S04]  /*fe70*/  STL.64 [R1+0x90], R20 ;  /* 0x0000901401007387 */ /* 0x0009e80000100a00 */
[----:B------:R3:W-:Y:S04]  /*fe80*/  STL.64 [R1+0xa0], R4 ;  /* 0x0000a00401007387 */ /* 0x0007e80000100a00 */
[----:B------:R-:W2:Y:S01]  /*fe90*/  LDL.LU.64 R14, [R1+0x308] ;  /* 0x00030800010e7983 */ /* 0x000ea20000300a00 */
[----:B-1----:R-:W-:Y:S02]  /*fea0*/  IADD3 R30, P2, PT, R38, UR14, RZ ;  /* 0x0000000e261e7c10 */ /* 0x002fe4000ff5e0ff */
[----:B----4-:R-:W-:Y:S01]  /*feb0*/  IADD3 R20, P3, PT, R28, UR14, RZ ;  /* 0x0000000e1c147c10 */ /* 0x010fe2000ff7e0ff */
[----:B------:R-:W4:Y:S01]  /*fec0*/  LDL.LU.64 R36, [R1+0x318] ;  /* 0x0003180001247983 */ /* 0x000f220000300a00 */
[----:B------:R-:W-:-:S02]  /*fed0*/  IADD3.X R31, PT, PT, R39, UR15, RZ, P2, !PT ;  /* 0x0000000f271f7c10 */ /* 0x000fc400097fe4ff */
[----:B---3--:R-:W-:Y:S01]  /*fee0*/  IADD3 R4, P4, PT, R10, UR14, RZ ;  /* 0x0000000e0a047c10 */ /* 0x008fe2000ff9e0ff */
[----:B------:R-:W3:Y:S01]  /*fef0*/  LDL.LU.64 R22, [R1+0x320] ;  /* 0x0003200001167983 */ /* 0x000ee20000300a00 */
[----:B------:R-:W-:Y:S02]  /*ff00*/  IADD3.X R21, PT, PT, R29, UR15, RZ, P3, !PT ;  /* 0x0000000f1d157c10 */ /* 0x000fe40009ffe4ff */
[----:B------:R-:W-:Y:S01]  /*ff10*/  IADD3.X R5, PT, PT, R11, UR15, RZ, P4, !PT ;  /* 0x0000000f0b057c10 */ /* 0x000fe2000a7fe4ff */
[----:B------:R1:W-:Y:S04]  /*ff20*/  STL.64 [R1+0xb0], R12 ;  /* 0x0000b00c01007387 */ /* 0x0003e80000100a00 */
[----:B-1----:R-:W3:Y:S04]  /*ff30*/  LDL.LU.64 R12, [R1+0x328] ;  /* 0x00032800010c7983 */ /* 0x002ee80000300a00 */
[----:B------:R1:W-:Y:S04]  /*ff40*/  STL.64 [R1+0xd0], R30 ;  /* 0x0000d01e01007387 */ /* 0x0003e80000100a00 */
[----:B------:R1:W-:Y:S04]  /*ff50*/  STL.64 [R1+0xe0], R20 ;  /* 0x0000e01401007387 */ /* 0x0003e80000100a00 */
[----:B------:R1:W-:Y:S01]  /*ff60*/  STL.64 [R1+0xf0], R4 ;  /* 0x0000f00401007387 */ /* 0x0003e20000100a00 */
[----:B-----5:R-:W-:-:S04]  /*ff70*/  IADD3 R10, P0, PT, R18, UR14, RZ ;  /* 0x0000000e120a7c10 */ /* 0x020fc8000ff1e0ff */
[----:B------:R-:W-:Y:S02]  /*ff80*/  IADD3.X R11, PT, PT, R19, UR15, RZ, P0, !PT ;  /* 0x0000000f130b7c10 */ /* 0x000fe400087fe4ff */
[----:B------:R-:W5:Y:S01]  /*ff90*/  LDL.LU.64 R18, [R1+0x338] ;  /* 0x0003380001127983 */ /* 0x000f620000300a00 */
[----:B-1----:R-:W-:Y:S02]  /*ffa0*/  IADD3 R30, P2, PT, R34, UR14, RZ ;  /* 0x0000000e221e7c10 */ /* 0x002fe4000ff5e0ff */
[----:B------:R-:W-:Y:S01]  /*ffb0*/  IADD3 R20, P3, PT, R24, UR14, RZ ;  /* 0x0000000e18147c10 */ /* 0x000fe2000ff7e0ff */
[----:B------:R-:W5:Y:S01]  /*ffc0*/  LDL.LU.64 R38, [R1+0x340] ;  /* 0x0003400001267983 */ /* 0x000f620000300a00 */
[----:B------:R-:W-:Y:S02]  /*ffd0*/  IADD3.X R31, PT, PT, R35, UR15, RZ, P2, !PT ;  /* 0x0000000f231f7c10 */ /* 0x000fe400097fe4ff */
[----:B------:R-:W-:Y:S01]  /*ffe0*/  IADD3.X R21, PT, PT, R25, UR15, RZ, P3, !PT ;  /* 0x0000000f19157c10 */ /* 0x000fe20009ffe4ff */
[----:B------:R-:W5:Y:S04]  /*fff0*/  LDL.LU.64 R28, [R1+0x348] ;  /* 0x00034800011c7983 */ /* 0x000f680000300a00 */
[----:B------:R1:W-:Y:S01]  /*10000*/  STL.64 [R1+0x110], R10 ;  /* 0x0001100a01007387 */ /* 0x0003e20000100a00 */
[----:B------:R-:W-:-:S04]  /*10010*/  IADD3 R4, P4, PT, R8, UR14, RZ ;  /* 0x0000000e08047c10 */ /* 0x000fc8000ff9e0ff */
[----:B------:R-:W-:Y:S01]  /*10020*/  IADD3.X R5, PT, PT, R9, UR15, RZ, P4, !PT ;  /* 0x0000000f09057c10 */ /* 0x000fe2000a7fe4ff */
[----:B-1----:R-:W5:Y:S04]  /*10030*/  LDL.LU.64 R10, [R1+0x358] ;  /* 0x00035800010a7983 */ /* 0x002f680000300a00 */
[----:B------:R1:W-:Y:S04]  /*10040*/  STL.64 [R1+0x120], R30 ;  /* 0x0001201e01007387 */ /* 0x0003e80000100a00 */
[----:B------:R1:W-:Y:S04]  /*10050*/  STL.64 [R1+0x2c8], R20 ;  /* 0x0002c81401007387 */ /* 0x0003e80000100a00 */
[----:B------:R2:W-:Y:S01]  /*10060*/  STL.64 [R1+0x2d8], R4 ;  /* 0x0002d80401007387 */ /* 0x0005e20000100a00 */
[----:B------:R-:W-:-:S04]  /*10070*/  IADD3 R8, P0, PT, R16, UR14, RZ ;  /* 0x0000000e10087c10 */ /* 0x000fc8000ff1e0ff */
        /* <DEDUP_REMOVED lines=9> */
[----:B--2---:R-:W-:-:S03]  /*10110*/  IADD3 R4, P4, PT, R6, UR14, RZ ;  /* 0x0000000e06047c10 */ /* 0x004fc6000ff9e0ff */
[----:B-1----:R-:W2:Y:S01]  /*10120*/  LDL.LU.64 R8, [R1+0x380] ;  /* 0x0003800001087983 */ /* 0x002ea20000300a00 */
[----:B------:R-:W-:-:S03]  /*10130*/  IADD3.X R5, PT, PT, R7, UR15, RZ, P4, !PT ;  /* 0x0000000f07057c10 */ /* 0x000fc6000a7fe4ff */
[----:B------:R4:W-:Y:S04]  /*10140*/  STL.64 [R1+0x2e8], R30 ;  /* 0x0002e81e01007387 */ /* 0x0009e80000100a00 */
[----:B------:R3:W-:Y:S01]  /*10150*/  STL.64 [R1+0x2f8], R20 ;  /* 0x0002f81401007387 */ /* 0x0007e20000100a00 */
[----:B------:R-:W-:-:S03]  /*10160*/  IADD3 R6, P0, PT, R14, UR14, RZ ;  /* 0x0000000e0e067c10 */ /* 0x000fc6000ff1e0ff */
[----:B------:R1:W-:Y:S01]  /*10170*/  STL.64 [R1+0x300], R4 ;  /* 0x0003000401007387 */ /* 0x0003e20000100a00 */
[----:B------:R-:W-:-:S03]  /*10180*/  IADD3.X R7, PT, PT, R15, UR15, RZ, P0, !PT ;  /* 0x0000000f0f077c10 */ /* 0x000fc600087fe4ff */
[----:B------:R-:W2:Y:S01]  /*10190*/  LDL.LU.64 R14, [R1+0x388] ;  /* 0x00038800010e7983 */ /* 0x000ea20000300a00 */
[----:B----4-:R-:W-:Y:S02]  /*101a0*/  IADD3 R30, P2, PT, R36, UR14, RZ ;  /* 0x0000000e241e7c10 */ /* 0x010fe4000ff5e0ff */
[----:B---3--:R-:W-:Y:S01]  /*101b0*/  IADD3 R20, P3, PT, R22, UR14, RZ ;  /* 0x0000000e16147c10 */ /* 0x008fe2000ff7e0ff */
[----:B------:R-:W3:Y:S01]  /*101c0*/  LDL.LU.64 R32, [R1+0x398] ;  /* 0x0003980001207983 */ /* 0x000ee20000300a00 */
[----:B------:R-:W-:Y:S02]  /*101d0*/  IADD3.X R31, PT, PT, R37, UR15, RZ, P2, !PT ;  /* 0x0000000f251f7c10 */ /* 0x000fe400097fe4ff */
[----:B------:R-:W-:Y:S01]  /*101e0*/  IADD3.X R21, PT, PT, R23, UR15, RZ, P3, !PT ;  /* 0x0000000f17157c10 */ /* 0x000fe20009ffe4ff */
[----:B------:R-:W4:Y:S04]  /*101f0*/  LDL.LU.64 R26, [R1+0x3a0] ;  /* 0x0003a000011a7983 */ /* 0x000f280000300a00 */
[----:B------:R1:W-:Y:S02]  /*10200*/  STL.64 [R1+0x308], R6 ;  /* 0x0003080601007387 */ /* 0x0003e40000100a00 */
[----:B-1----:R-:W-:-:S04]  /*10210*/  IADD3 R4, P4, PT, R12, UR14, RZ ;  /* 0x0000000e0c047c10 */ /* 0x002fc8000ff9e0ff */
[----:B------:R-:W-:Y:S01]  /*10220*/  IADD3.X R5, PT, PT, R13, UR15, RZ, P4, !PT ;  /* 0x0000000f0d057c10 */ /* 0x000fe2000a7fe4ff */
[----:B------:R-:W4:Y:S04]  /*10230*/  LDL.LU.64 R6, [R1+0x3a8] ;  /* 0x0003a80001067983 */ /* 0x000f280000300a00 */
        /* <DEDUP_REMOVED lines=29> */
[----:B--2---:R-:W-:-:S04]  /*10410*/  IADD3 R4, P4, PT, R8, UR14, RZ ;  /* 0x0000000e08047c10 */ /* 0x004fc8000ff9e0ff */
[----:B------:R-:W-:Y:S01]  /*10420*/  IADD3.X R5, PT, PT, R9, UR15, RZ, P4, !PT ;  /* 0x0000000f09057c10 */ /* 0x000fe2000a7fe4ff */
[----:B-1----:R-:W2:Y:S04]  /*10430*/  LDL.LU.64 R10, [R1+0x400] ;  /* 0x00040000010a7983 */ /* 0x002ea80000300a00 */
[----:B------:R3:W-:Y:S04]  /*10440*/  STL.64 [R1+0x368], R30 ;  /* 0x0003681e01007387 */ /* 0x0007e80000100a00 */
[----:B------:R4:W-:Y:S01]  /*10450*/  STL.64 [R1+0x378], R20 ;  /* 0x0003781401007387 */ /* 0x0009e20000100a00 */
[----:B------:R-:W-:-:S03]  /*10460*/  IADD3 R8, P0, PT, R14, UR14, RZ ;  /* 0x0000000e0e087c10 */ /* 0x000fc6000ff1e0ff */
[----:B------:R1:W-:Y:S01]  /*10470*/  STL.64 [R1+0x380], R4 ;  /* 0x0003800401007387 */ /* 0x0003e20000100a00 */
[----:B------:R-:W-:-:S03]  /*10480*/  IADD3.X R9, PT, PT, R15, UR15, RZ, P0, !PT ;  /* 0x0000000f0f097c10 */ /* 0x000fc600087fe4ff */
[----:B------:R-:W2:Y:S01]  /*10490*/  LDL.LU.64 R14, [R1+0x408] ;  /* 0x00040800010e7983 */ /* 0x000ea20000300a00 */
[----:B---3--:R-:W-:Y:S02]  /*104a0*/  IADD3 R30, P2, PT, R32, UR14, RZ ;  /* 0x0000000e201e7c10 */ /* 0x008fe4000ff5e0ff */
[----:B----4-:R-:W-:Y:S01]  /*104b0*/  IADD3 R20, P3, PT, R26, UR14, RZ ;  /* 0x0000000e1a147c10 */ /* 0x010fe2000ff7e0ff */
        /* <DEDUP_REMOVED lines=270> */
[----:B-1----:R-:W-:-:S03]  /*115a0*/  IADD3 R30, P2, PT, R36, UR14, RZ ;  /* 0x0000000e241e7c10 */ /* 0x002fc6000ff5e0ff */
[----:B------:R-:W5:Y:S01]  /*115b0*/  LDL.LU.64 R32, [R1+0x628] ;  /* 0x0006280001207983 */ /* 0x000f620000300a00 */
[----:B------:R-:W-:-:S03]  /*115c0*/  IADD3 R20, P3, PT, R22, UR14, RZ ;  /* 0x0000000e16147c10 */ /* 0x000fc6000ff7e0ff */
[----:B------:R-:W5:Y:S01]  /*115d0*/  LDL.LU.64 R26, [R1+0x618] ;  /* 0x00061800011a7983 */ /* 0x000f620000300a00 */
[----:B------:R-:W-:-:S03]  /*115e0*/  IADD3.X R31, PT, PT, R37, UR15, RZ, P2, !PT ;  /* 0x0000000f251f7c10 */ /* 0x000fc600097fe4ff */
[----:B------:R1:W-:Y:S01]  /*115f0*/  STL.64 [R1+0x6e0], R6 ;  /* 0x0006e00601007387 */ /* 0x0003e20000100a00 */
[----:B------:R-:W-:Y:S02]  /*11600*/  IADD3.X R21, PT, PT, R23, UR15, RZ, P3, !PT ;  /* 0x0000000f17157c10 */ /* 0x000fe40009ffe4ff */
[----:B--2---:R-:W-:Y:S01]  /*11610*/  IADD3 R4, P4, PT, R12, UR14, RZ ;  /* 0x0000000e0c047c10 */ /* 0x004fe2000ff9e0ff */
[----:B-1----:R-:W2:Y:S03]  /*11620*/  LDL.LU.64 R6, [R1+0x608] ;  /* 0x0006080001067983 */ /* 0x002ea60000300a00 */
[----:B------:R-:W-:Y:S01]  /*11630*/  IADD3.X R5, PT, PT, R13, UR15, RZ, P4, !PT ;  /* 0x0000000f0d057c10 */ /* 0x000fe2000a7fe4ff */
        /* <DEDUP_REMOVED lines=9> */
[----:B------:R-:W-:-:S03]  /*116d0*/  IADD3.X R31, PT, PT, R39, UR15, RZ, P2, !PT ;  /* 0x0000000f271f7c10 */ /* 0x000fc600097fe4ff */
[----:B------:R-:W4:Y:S01]  /*116e0*/  LDL.LU.64 R22, [R1+0x5e0] ;  /* 0x0005e00001167983 */ /* 0x000f220000300a00 */
[----:B------:R-:W-:-:S03]  /*116f0*/  IADD3.X R21, PT, PT, R29, UR15, RZ, P3, !PT ;  /* 0x0000000f1d157c10 */ /* 0x000fc60009ffe4ff */
[----:B------:R1:W-:Y:S02]  /*11700*/  STL.64 [R1+0x6b0], R12 ;  /* 0x0006b00c01007387 */ /* 0x0003e40000100a00 */
[----:B-1----:R-:W-:-:S04]  /*11710*/  IADD3 R4, P4, PT, R10, UR14, RZ ;  /* 0x0000000e0a047c10 */ /* 0x002fc8000ff9e0ff */
[----:B------:R-:W-:Y:S01]  /*11720*/  IADD3.X R5, PT, PT, R11, UR15, RZ, P4, !PT ;  /* 0x0000000f0b057c10 */ /* 0x000fe2000a7fe4ff */
[----:B------:R-:W3:Y:S04]  /*11730*/  LDL.LU.64 R12, [R1+0x5d0] ;  /* 0x0005d000010c7983 */ /* 0x000ee80000300a00 */
[----:B------:R-:W-:Y:S04]  /*11740*/  STL.64 [R1+0x6a0], R30 ;  /* 0x0006a01e01007387 */ /* 0x000fe80000100a00 */
[----:B------:R1:W-:Y:S04]  /*11750*/  STL.64 [R1+0x780], R20 ;  /* 0x0007801401007387 */ /* 0x0003e80000100a00 */
[----:B------:R1:W-:Y:S01]  /*11760*/  STL.64 [R1+0x788], R4 ;  /* 0x0007880401007387 */ /* 0x0003e20000100a00 */
[----:B-----5:R-:W-:-:S04]  /*11770*/  IADD3 R10, P0, PT, R18, UR14, RZ ;  /* 0x0000000e120a7c10 */ /* 0x020fc8000ff1e0ff */
[----:B------:R-:W-:Y:S02]  /*11780*/  IADD3.X R11, PT, PT, R19, UR15, RZ, P0, !PT ;  /* 0x0000000f130b7c10 */ /* 0x000fe400087fe4ff */
[----:B------:R-:W5:Y:S01]  /*11790*/  LDL.LU.64 R18, [R1+0x5c0] ;  /* 0x0005c00001127983 */ /* 0x000f620000300a00 */
[----:B------:R-:W-:Y:S02]  /*117a0*/  IADD3 R28, P2, PT, R34, UR14, RZ ;  /* 0x0000000e221c7c10 */ /* 0x000fe4000ff5e0ff */
[----:B-1----:R-:W-:Y:S01]  /*117b0*/  IADD3 R20, P3, PT, R24, UR14, RZ ;  /* 0x0000000e18147c10 */ /* 0x002fe2000ff7e0ff */
        /* <DEDUP_REMOVED lines=10> */
[----:B------:R-:W-:Y:S04]  /*11860*/  STL.64 [R1+0x7a8], R4 ;  /* 0x0007a80401007387 */ /* 0x000fe80000100a00 */
[----:B------:R-:W5:Y:S04]  /*11870*/  LDL.LU.64 R34, [R1+0x580] ;  /* 0x0005800001227983 */ /* 0x000f680000300a00 */
[----:B------:R-:W5:Y:S01]  /*11880*/  LDL.LU.64 R24, [R1+0x578] ;  /* 0x0005780001187983 */ /* 0x000f620000300a00 */
[----:B------:R-:W-:-:S04]  /*11890*/  IADD3 R8, P0, PT, R16, UR14, RZ ;  /* 0x0000000e10087c10 */ /* 0x000fc8000ff1e0ff */
[----:B------:R-:W-:Y:S02]  /*118a0*/  IADD3.X R9, PT, PT, R17, UR15, RZ, P0, !PT ;  /* 0x0000000f11097c10 */ /* 0x000fe400087fe4ff */
[----:B-1----:R-:W-:Y:S01]  /*118b0*/  IADD3 R28, P2, PT, R32, UR14, RZ ;  /* 0x0000000e201c7c10 */ /* 0x002fe2000ff5e0ff */
[----:B------:R-:W5:Y:S01]  /*118c0*/  LDL.LU.64 R16, [R1+0x568] ;  /* 0x0005680001107983 */ /* 0x000f620000300a00 */
[----:B------:R-:W-:-:S03]  /*118d0*/  IADD3 R20, P3, PT, R26, UR14, RZ ;  /* 0x0000000e1a147c10 */ /* 0x000fc6000ff7e0ff */
[----:B------:R1:W-:Y:S01]  /*118e0*/  STL.64 [R1+0x7b0], R8 ;  /* 0x0007b00801007387 */ /* 0x0003e20000100a00 */
[----:B------:R-:W-:Y:S02]  /*118f0*/  IADD3.X R29, PT, PT, R33, UR15, RZ, P2, !PT ;  /* 0x0000000f211d7c10 */ /* 0x000fe400097fe4ff */
[----:B------:R-:W-:Y:S01]  /*11900*/  IADD3.X R21, PT, PT, R27, UR15, RZ, P3, !PT ;  /* 0x0000000f1b157c10 */ /* 0x000fe20009ffe4ff */
[----:B-1----:R-:W5:Y:S01]  /*11910*/  LDL.LU.64 R8, [R1+0x558] ;  /* 0x0005580001087983 */ /* 0x002f620000300a00 */
[----:B--2---:R-:W-:-:S04]  /*11920*/  IADD3 R4, P4, PT, R6, UR14, RZ ;  /* 0x0000000e06047c10 */ /* 0x004fc8000ff9e0ff */
[----:B------:R-:W-:Y:S01]  /*11930*/  IADD3.X R5, PT, PT, R7, UR15, RZ, P4, !PT ;  /* 0x0000000f07057c10 */ /* 0x000fe2000a7fe4ff */
[----:B------:R-:W-:Y:S04]  /*11940*/  STL.64 [R1+0x7b8], R28 ;  /* 0x0007b81c01007387 */ /* 0x000fe80000100a00 */
[----:B------:R-:W-:Y:S04]  /*11950*/  STL.64 [R1+0x7c0], R20 ;  /* 0x0007c01401007387 */ /* 0x000fe80000100a00 */
[----:B------:R-:W-:Y:S04]  /*11960*/  STL.64 [R1+0x7c8], R4 ;  /* 0x0007c80401007387 */ /* 0x000fe80000100a00 */
[----:B------:R-:W2:Y:S01]  /*11970*/  LDL.LU.64 R32, [R1+0x548] ;  /* 0x0005480001207983 */ /* 0x000ea20000300a00 */
[----:B------:R-:W-:-:S03]  /*11980*/  IADD3 R6, P0, PT, R14, UR14, RZ ;  /* 0x0000000e0e067c10 */ /* 0x000fc6000ff1e0ff */
[----:B------:R-:W2:Y:S01]  /*11990*/  LDL.LU.64 R26, [R1+0x538] ;  /* 0x00053800011a7983 */ /* 0x000ea20000300a00 */
[----:B------:R-:W-:-:S03]  /*119a0*/  IADD3.X R7, PT, PT, R15, UR15, RZ, P0, !PT ;  /* 0x0000000f0f077c10 */ /* 0x000fc600087fe4ff */
[----:B------:R-:W2:Y:S04]  /*119b0*/  LDL.LU.64 R14, [R1+0x530] ;  /* 0x00053000010e7983 */ /* 0x000ea80000300a00 */
[----:B------:R1:W-:Y:S04]  /*119c0*/  STL.64 [R1+0x7d0], R6 ;  /* 0x0007d00601007387 */ /* 0x0003e80000100a00 */
[----:B-1----:R-:W2:Y:S01]  /*119d0*/  LDL.LU.64 R6, [R1+0x520] ;  /* 0x0005200001067983 */ /* 0x002ea20000300a00 */
[----:B---3--:R-:W-:Y:S02]  /*119e0*/  IADD3 R28, P2, PT, R36, UR14, RZ ;  /* 0x0000000e241c7c10 */ /* 0x008fe4000ff5e0ff */
[----:B----4-:R-:W-:-:S02]  /*119f0*/  IADD3 R20, P3, PT, R22, UR14, RZ ;  /* 0x0000000e16147c10 */ /* 0x010fc4000ff7e0ff */
[----:B------:R-:W-:Y:S02]  /*11a00*/  IADD3 R4, P4, PT, R12, UR14, RZ ;  /* 0x0000000e0c047c10 */ /* 0x000fe4000ff9e0ff */
[----:B------:R-:W-:Y:S02]  /*11a10*/  IADD3.X R29, PT, PT, R37, UR15, RZ, P2, !PT ;  /* 0x0000000f251d7c10 */ /* 0x000fe400097fe4ff */
[----:B------:R-:W-:Y:S02]  /*11a20*/  IADD3.X R21, PT, PT, R23, UR15, RZ, P3, !PT ;  /* 0x0000000f17157c10 */ /* 0x000fe40009ffe4ff */
[----:B------:R-:W-:Y:S01]  /*11a30*/  IADD3.X R5, PT, PT, R13, UR15, RZ, P4, !PT ;  /* 0x0000000f0d057c10 */ /* 0x000fe2000a7fe4ff */
[----:B------:R1:W-:Y:S04]  /*11a40*/  STL.64 [R1+0x7d8], R28 ;  /* 0x0007d81c01007387 */ /* 0x0003e80000100a00 */
[----:B------:R3:W-:Y:S04]  /*11a50*/  STL.64 [R1+0x7e0], R20 ;  /* 0x0007e01401007387 */ /* 0x0007e80000100a00 */
[----:B------:R-:W-:Y:S04]  /*11a60*/  STL.64 [R1+0x7e8], R4 ;  /* 0x0007e80401007387 */ /* 0x000fe80000100a00 */
[----:B-1----:R-:W4:Y:S04]  /*11a70*/  LDL.LU.64 R28, [R1+0x510] ;  /* 0x00051000011c7983 */ /* 0x002f280000300a00 */
[----:B------:R-:W4:Y:S01]  /*11a80*/  LDL.LU.64 R22, [R1+0x500] ;  /* 0x0005000001167983 */ /* 0x000f220000300a00 */
[----:B-----5:R-:W-:-:S04]  /*11a90*/  IADD3 R12, P0, PT, R18, UR14, RZ ;  /* 0x0000000e120c7c10 */ /* 0x020fc8000ff1e0ff */
[----:B------:R-:W-:Y:S02]  /*11aa0*/  IADD3.X R13, PT, PT, R19, UR15, RZ, P0, !PT ;  /* 0x0000000f130d7c10 */ /* 0x000fe400087fe4ff */
[----:B------:R-:W-:Y:S01]  /*11ab0*/  IADD3 R36, P2, PT, R38, UR14, RZ ;  /* 0x0000000e26247c10 */ /* 0x000fe2000ff5e0ff */
[----:B------:R-:W5:Y:S01]  /*11ac0*/  LDL.LU.64 R18, [R1+0x4f0] ;  /* 0x0004f00001127983 */ /* 0x000f620000300a00 */
[----:B---3--:R-:W-:Y:S02]  /*11ad0*/  IADD3 R20, P3, PT, R30, UR14, RZ ;  /* 0x0000000e1e147c10 */ /* 0x008fe4000ff7e0ff */
[----:B------:R-:W-:Y:S01]  /*11ae0*/  IADD3.X R37, PT, PT, R39, UR15, RZ, P2, !PT ;  /* 0x0000000f27257c10 */ /* 0x000fe200097fe4ff */
[----:B------:R1:W-:Y:S01]  /*11af0*/  STL.64 [R1+0x7f0], R12 ;  /* 0x0007f00c01007387 */ /* 0x0003e20000100a00 */
[----:B------:R-:W-:-:S03]  /*11b00*/  IADD3.X R21, PT, PT, R31, UR15, RZ, P3, !PT ;  /* 0x0000000f1f157c10 */ /* 0x000fc60009ffe4ff */
[----:B-1----:R-:W3:Y:S01]  /*11b10*/  LDL.LU.64 R12, [R1+0x4e0] ;  /* 0x0004e000010c7983 */ /* 0x002ee20000300a00 */
[----:B------:R-:W-:-:S03]  /*11b20*/  IADD3 R4, P4, PT, R10, UR14, RZ ;  /* 0x0000000e0a047c10 */ /* 0x000fc6000ff9e0ff */
[----:B------:R-:W-:Y:S01]  /*11b30*/  STL.64 [R1+0x7f8], R36 ;  /* 0x0007f82401007387 */ /* 0x000fe20000100a00 */
[----:B------:R-:W-:-:S03]  /*11b40*/  IADD3.X R5, PT, PT, R11, UR15, RZ, P4, !PT ;  /* 0x0000000f0b057c10 */ /* 0x000fc6000a7fe4ff */
[----:B------:R1:W-:Y:S04]  /*11b50*/  STL.64 [R1+0x800], R20 ;  /* 0x0008001401007387 */ /* 0x0003e80000100a00 */
[----:B------:R1:W-:Y:S01]  /*11b60*/  STL.64 [R1+0x808], R4 ;  /* 0x0008080401007387 */ /* 0x0003e20000100a00 */
[----:B------:R-:W-:Y:S02]  /*11b70*/  IADD3 R30, P0, PT, R34, UR14, RZ ;  /* 0x0000000e221e7c10 */ /* 0x000fe4000ff1e0ff */
[----:B-1----:R-:W-:Y:S02]  /*11b80*/  IADD3 R20, P2, PT, R24, UR14, RZ ;  /* 0x0000000e18147c10 */ /* 0x002fe4000ff5e0ff */
[----:B------:R-:W-:Y:S02]  /*11b90*/  IADD3.X R31, PT, PT, R35, UR15, RZ, P0, !PT ;  /* 0x0000000f231f7c10 */ /* 0x000fe400087fe4ff */
[----:B------:R-:W-:-:S03]  /*11ba0*/  IADD3.X R21, PT, PT, R25, UR15, RZ, P2, !PT ;  /* 0x0000000f19157c10 */ /* 0x000fc600097fe4ff */
[----:B------:R2:W-:Y:S04]  /*11bb0*/  STL.64 [R1+0x810], R30 ;  /* 0x0008101e01007387 */ /* 0x0005e80000100a00 */
[----:B------:R-:W3:Y:S04]  /*11bc0*/  LDL.LU.64 R38, [R1+0x4d0] ;  /* 0x0004d00001267983 */ /* 0x000ee80000300a00 */
[----:B------:R1:W-:Y:S04]  /*11bd0*/  STL.64 [R1+0x818], R20 ;  /* 0x0008181401007387 */ /* 0x0003e80000100a00 */
[----:B------:R-:W3:Y:S01]  /*11be0*/  LDL.LU.64 R24, [R1+0x4c0] ;  /* 0x0004c00001187983 */ /* 0x000ee20000300a00 */
[----:B------:R-:W-:-:S04]  /*11bf0*/  IADD3 R10, P3, PT, R16, UR14, RZ ;  /* 0x0000000e100a7c10 */ /* 0x000fc8000ff7e0ff */
[----:B------:R-:W-:-:S05]  /*11c00*/  IADD3.X R11, PT, PT, R17, UR15, RZ, P3, !PT ;  /* 0x0000000f110b7c10 */ /* 0x000fca0009ffe4ff */
[----:B------:R1:W-:Y:S04]  /*11c10*/  STL.64 [R1+0x820], R10 ;  /* 0x0008200a01007387 */ /* 0x0003e80000100a00 */
[----:B------:R-:W3:Y:S01]  /*11c20*/  LDL.LU.64 R16, [R1+0x4b0] ;  /* 0x0004b00001107983 */ /* 0x000ee20000300a00 */
[----:B------:R-:W-:-:S04]  /*11c30*/  IADD3 R4, P4, PT, R8, UR14, RZ ;  /* 0x0000000e08047c10 */ /* 0x000fc8000ff9e0ff */
[----:B------:R-:W-:-:S05]  /*11c40*/  IADD3.X R5, PT, PT, R9, UR15, RZ, P4, !PT ;  /* 0x0000000f09057c10 */ /* 0x000fca000a7fe4ff */
[----:B------:R1:W-:Y:S04]  /*11c50*/  STL.64 [R1+0x828], R4 ;  /* 0x0008280401007387 */ /* 0x0003e80000100a00 */
[----:B------:R-:W3:Y:S01]  /*11c60*/  LDL.LU.64 R8, [R1+0x4a8] ;  /* 0x0004a80001087983 */ /* 0x000ee20000300a00 */
[----:B--2---:R-:W-:Y:S02]  /*11c70*/  IADD3 R30, P0, PT, R32, UR14, RZ ;  /* 0x0000000e201e7c10 */ /* 0x004fe4000ff1e0ff */
[----:B-1----:R-:W-:Y:S02]  /*11c80*/  IADD3 R20, P2, PT, R26, UR14, RZ ;  /* 0x0000000e1a147c10 */ /* 0x002fe4000ff5e0ff */
[----:B------:R-:W-:Y:S02]  /*11c90*/  IADD3.X R31, PT, PT, R33, UR15, RZ, P0, !PT ;  /* 0x0000000f211f7c10 */ /* 0x000fe400087fe4ff */
[----:B------:R-:W-:-:S02]  /*11ca0*/  IADD3 R10, P3, PT, R14, UR14, RZ ;  /* 0x0000000e0e0a7c10 */ /* 0x000fc4000ff7e0ff */
[----:B------:R-:W-:Y:S01]  /*11cb0*/  IADD3.X R21, PT, PT, R27, UR15, RZ, P2, !PT ;  /* 0x0000000f1b157c10 */ /* 0x000fe200097fe4ff */
[----:B------:R-:W-:Y:S01]  /*11cc0*/  STL.64 [R1+0x830], R30 ;  /* 0x0008301e01007387 */ /* 0x000fe20000100a00 */
[----:B------:R-:W-:-:S03]  /*11cd0*/  IADD3.X R11, PT, PT, R15, UR15, RZ, P3, !PT ;  /* 0x0000000f0f0b7c10 */ /* 0x000fc60009ffe4ff */
[----:B------:R-:W2:Y:S04]  /*11ce0*/  LDL.LU.64 R42, [R1+0x498] ;  /* 0x00049800012a7983 */ /* 0x000ea80000300a00 */
[----:B------:R-:W-:Y:S04]  /*11cf0*/  STL.64 [R1+0x838], R20 ;  /* 0x0008381401007387 */ /* 0x000fe80000100a00 */
[----:B------:R-:W2:Y:S01]  /*11d00*/  LDL.LU.64 R34, [R1+0x488] ;  /* 0x0004880001227983 */ /* 0x000ea20000300a00 */
[----:B------:R-:W-:-:S03]  /*11d10*/  IADD3 R4, P4, PT, R6, UR14, RZ ;  /* 0x0000000e06047c10 */ /* 0x000fc6000ff9e0ff */
[----:B------:R1:W-:Y:S01]  /*11d20*/  STL.64 [R1+0x840], R10 ;  /* 0x0008400a01007387 */ /* 0x0003e20000100a00 */
[----:B------:R-:W-:-:S03]  /*11d30*/  IADD3.X R5, PT, PT, R7, UR15, RZ, P4, !PT ;  /* 0x0000000f07057c10 */ /* 0x000fc6000a7fe4ff */
[----:B-1----:R-:W2:Y:S04]  /*11d40*/  LDL.LU.64 R10, [R1+0x478] ;  /* 0x00047800010a7983 */ /* 0x002ea80000300a00 */
[----:B------:R3:W-:Y:S04]  /*11d50*/  STL.64 [R1+0x848], R4 ;  /* 0x0008480401007387 */ /* 0x0007e80000100a00 */
[----:B------:R-:W2:Y:S01]  /*11d60*/  LDL.LU.64 R6, [R1+0x2c0] ;  /* 0x0002c00001067983 */ /* 0x000ea20000300a00 */
[----:B----4-:R-:W-:Y:S02]  /*11d70*/  IADD3 R26, P0, PT, R28, UR14, RZ ;  /* 0x0000000e1c1a7c10 */ /* 0x010fe4000ff1e0ff */
[----:B------:R-:W-:-:S02]  /*11d80*/  IADD3 R20, P2, PT, R22, UR14, RZ ;  /* 0x0000000e16147c10 */ /* 0x000fc4000ff5e0ff */
[----:B------:R-:W-:Y:S02]  /*11d90*/  IADD3.X R27, PT, PT, R29, UR15, RZ, P0, !PT ;  /* 0x0000000f1d1b7c10 */ /* 0x000fe400087fe4ff */
[----:B------:R-:W-:-:S03]  /*11da0*/  IADD3.X R21, PT, PT, R23, UR15, RZ, P2, !PT ;  /* 0x0000000f17157c10 */ /* 0x000fc600097fe4ff */
[----:B------:R-:W-:Y:S04]  /*11db0*/  STL.64 [R1+0x850], R26 ;  /* 0x0008501a01007387 */ /* 0x000fe80000100a00 */
[----:B------:R-:W4:Y:S01]  /*11dc0*/  LDL.LU.64 R40, [R1+0x2b8] ;  /* 0x0002b80001287983 */ /* 0x000f220000300a00 */
[----:B-----5:R-:W-:-:S03]  /*11dd0*/  IADD3 R14, P3, PT, R18, UR14, RZ ;  /* 0x0000000e120e7c10 */ /* 0x020fc6000ff7e0ff */
[----:B------:R-:W-:Y:S01]  /*11de0*/  STL.64 [R1+0x858], R20 ;  /* 0x0008581401007387 */ /* 0x000fe20000100a00 */
[----:B------:R-:W-:-:S03]  /*11df0*/  IADD3.X R15, PT, PT, R19, UR15, RZ, P3, !PT ;  /* 0x0000000f130f7c10 */ /* 0x000fc60009ffe4ff */
[----:B------:R-:W5:Y:S04]  /*11e00*/  LDL.LU.64 R36, [R1+0x2b0] ;  /* 0x0002b00001247983 */ /* 0x000f680000300a00 */
[----:B------:R1:W-:Y:S04]  /*11e10*/  STL.64 [R1+0x860], R14 ;  /* 0x0008600e01007387 */ /* 0x0003e80000100a00 */
[----:B------:R-:W5:Y:S01]  /*11e20*/  LDL.LU.64 R30, [R1+0x2a8] ;  /* 0x0002a800011e7983 */ /* 0x000f620000300a00 */
[----:B---3--:R-:W-:-:S04]  /*11e30*/  IADD3 R4, P4, PT, R12, UR14, RZ ;  /* 0x0000000e0c047c10 */ /* 0x008fc8000ff9e0ff */
[----:B------:R-:W-:-:S05]  /*11e40*/  IADD3.X R5, PT, PT, R13, UR15, RZ, P4, !PT ;  /* 0x0000000f0d057c10 */ /* 0x000fca000a7fe4ff */
[----:B------:R-:W-:Y:S04]  /*11e50*/  STL.64 [R1+0x868], R4 ;  /* 0x0008680401007387 */ /* 0x000fe80000100a00 */
[----:B------:R-:W3:Y:S04]  /*11e60*/  LDL.LU.64 R18, [R1+0x2a0] ;  /* 0x0002a00001127983 */ /* 0x000ee80000300a00 */
[----:B------:R-:W3:Y:S04]  /*11e70*/  LDL.LU.64 R32, [R1+0x298] ;  /* 0x0002980001207983 */ /* 0x000ee80000300a00 */
[----:B------:R-:W3:Y:S04]  /*11e80*/  LDL.LU.64 R28, [R1+0x290] ;  /* 0x00029000011c7983 */ /* 0x000ee80000300a00 */
[----:B------:R-:W3:Y:S04]  /*11e90*/  LDL.LU.64 R22, [R1+0x288] ;  /* 0x0002880001167983 */ /* 0x000ee80000300a00 */
[----:B-1----:R-:W3:Y:S01]  /*11ea0*/  LDL.LU.64 R14, [R1+0x280] ;  /* 0x00028000010e7983 */ /* 0x002ee20000300a00 */
[----:B------:R-:W-:-:S04]  /*11eb0*/  IADD3 R26, P0, PT, R38, UR14, RZ ;  /* 0x0000000e261a7c10 */ /* 0x000fc8000ff1e0ff */
[----:B------:R-:W-:Y:S02]  /*11ec0*/  IADD3.X R27, PT, PT, R39, UR15, RZ, P0, !PT ;  /* 0x0000000f271b7c10 */ /* 0x000fe400087fe4ff */
[----:B------:R-:W-:-:S03]  /*11ed0*/  IADD3 R20, P2, PT, R24, UR14, RZ ;  /* 0x0000000e18147c10 */ /* 0x000fc6000ff5e0ff */
[----:B------:R-:W-:Y:S01]  /*11ee0*/  STL.64 [R1+0x870], R26 ;  /* 0x0008701a01007387 */ /* 0x000fe20000100a00 */
[----:B------:R-:W-:-:S03]  /*11ef0*/  IADD3.X R21, PT, PT, R25, UR15, RZ, P2, !PT ;  /* 0x0000000f19157c10 */ /* 0x000fc600097fe4ff */
[----:B------:R-:W3:Y:S04]  /*11f00*/  LDL.LU.64 R24, [R1+0x278] ;  /* 0x0002780001187983 */ /* 0x000ee80000300a00 */
[----:B------:R1:W-:Y:S04]  /*11f10*/  STL.64 [R1+0x878], R20 ;  /* 0x0008781401007387 */ /* 0x0003e80000100a00 */
[----:B-1----:R-:W3:Y:S01]  /*11f20*/  LDL.LU.64 R20, [R1+0x270] ;  /* 0x0002700001147983 */ /* 0x002ee20000300a00 */
[----:B------:R-:W-:-:S04]  /*11f30*/  IADD3 R12, P3, PT, R16, UR14, RZ ;  /* 0x0000000e100c7c10 */ /* 0x000fc8000ff7e0ff */
[----:B------:R-:W-:-:S05]  /*11f40*/  IADD3.X R13, PT, PT, R17, UR15, RZ, P3, !PT ;  /* 0x0000000f110d7c10 */ /* 0x000fca0009ffe4ff */
[----:B------:R1:W-:Y:S04]  /*11f50*/  STL.64 [R1+0x880], R12 ;  /* 0x0008800c01007387 */ /* 0x0003e80000100a00 */
[----:B------:R-:W3:Y:S01]  /*11f60*/  LDL.LU.64 R16, [R1+0x268] ;  /* 0x0002680001107983 */ /* 0x000ee20000300a00 */
[----:B------:R-:W-:-:S04]  /*11f70*/  IADD3 R4, P4, PT, R8, UR14, RZ ;  /* 0x0000000e08047c10 */ /* 0x000fc8000ff9e0ff */
[----:B------:R-:W-:-:S05]  /*11f80*/  IADD3.X R5, PT, PT, R9, UR15, RZ, P4, !PT ;  /* 0x0000000f09057c10 */ /* 0x000fca000a7fe4ff */
[----:B------:R2:W-:Y:S04]  /*11f90*/  STL.64 [R1+0x888], R4 ;  /* 0x0008880401007387 */ /* 0x0005e80000100a00 */
[----:B-1----:R-:W3:Y:S01]  /*11fa0*/  LDL.LU.64 R12, [R1+0x260] ;  /* 0x00026000010c7983 */ /* 0x002ee20000300a00 */
[----:B--2---:R-:W-:-:S04]  /*11fb0*/  IADD3 R38, P0, PT, R42, UR14, RZ ;  /* 0x0000000e2a267c10 */ /* 0x004fc8000ff1e0ff */
[----:B------:R-:W-:Y:S02]  /*11fc0*/  IADD3.X R39, PT, PT, R43, UR15, RZ, P0, !PT ;  /* 0x0000000f2b277c10 */ /* 0x000fe400087fe4ff */
[----:B------:R-:W-:-:S03]  /*11fd0*/  IADD3 R26, P2, PT, R34, UR14, RZ ;  /* 0x0000000e221a7c10 */ /* 0x000fc6000ff5e0ff */
[----:B------:R4:W-:Y:S01]  /*11fe0*/  STL.64 [R1+0x890], R38 ;  /* 0x0008902601007387 */ /* 0x0009e20000100a00 */
[----:B------:R-:W-:Y:S02]  /*11ff0*/  IADD3.X R27, PT, PT, R35, UR15, RZ, P2, !PT ;  /* 0x0000000f231b7c10 */ /* 0x000fe400097fe4ff */
[----:B------:R-:W-:-:S04]  /*12000*/  IADD3 R8, P3, PT, R10, UR14, RZ ;  /* 0x0000000e0a087c10 */ /* 0x000fc8000ff7e0ff */
[----:B------:R-:W-:Y:S02]  /*12010*/  IADD3.X R9, PT, PT, R11, UR15, RZ, P3, !PT ;  /* 0x0000000f0b097c10 */ /* 0x000fe40009ffe4ff */
[----:B------:R-:W2:Y:S01]  /*12020*/  LDL.LU.64 R10, [R1+0x258] ;  /* 0x00025800010a7983 */ /* 0x000ea20000300a00 */
[----:B------:R-:W-:-:S03]  /*12030*/  IADD3 R4, P4, PT, R6, UR14, RZ ;  /* 0x0000000e06047c10 */ /* 0x000fc6000ff9e0ff */
[----:B------:R-:W-:Y:S01]  /*12040*/  STL.64 [R1+0x8a0], R26 ;  /* 0x0008a01a01007387 */ /* 0x000fe20000100a00 */
[----:B------:R-:W-:-:S03]  /*12050*/  IADD3.X R5, PT, PT, R7, UR15, RZ, P4, !PT ;  /* 0x0000000f07057c10 */ /* 0x000fc6000a7fe4ff */
[----:B------:R-:W2:Y:S04]  /*12060*/  LDL.LU.64 R6, [R1+0x250] ;  /* 0x0002500001067983 */ /* 0x000ea80000300a00 */
[----:B------:R-:W-:Y:S01]  /*12070*/  STL.64 [R1+0x8a8], R8 ;  /* 0x0008a80801007387 */ /* 0x000fe20000100a00 */
[----:B----4-:R-:W-:-:S04]  /*12080*/  IADD3 R38, P0, PT, R40, UR14, RZ ;  /* 0x0000000e28267c10 */ /* 0x010fc8000ff1e0ff */
[----:B------:R-:W-:Y:S01]  /*12090*/  IADD3.X R39, PT, PT, R41, UR15, RZ, P0, !PT ;  /* 0x0000000f29277c10 */ /* 0x000fe200087fe4ff */
[----:B------:R1:W-:Y:S01]  /*120a0*/  STL.64 [R1+0x8b0], R4 ;  /* 0x0008b00401007387 */ /* 0x0003e20000100a00 */
[----:B-----5:R-:W-:Y:S01]  /*120b0*/  IADD3 R34, P2, PT, R36, UR14, RZ ;  /* 0x0000000e24227c10 */ /* 0x020fe2000ff5e0ff */
[----:B-1----:R-:W1:Y:S03]  /*120c0*/  LDC R4, c[0x0][0x3a0] ;  /* 0x0000e800ff047b82 */ /* 0x002e660000000800 */
[----:B------:R-:W-:Y:S02]  /*120d0*/  IADD3.X R35, PT, PT, R37, UR15, RZ, P2, !PT ;  /* 0x0000000f25237c10 */ /* 0x000fe400097fe4ff */
[----:B------:R-:W-:Y:S01]  /*120e0*/  IADD3 R26, P3, PT, R30, UR14, RZ ;  /* 0x0000000e1e1a7c10 */ /* 0x000fe2000ff7e0ff */
[----:B------:R-:W-:Y:S02]  /*120f0*/  STL.64 [R1+0x8b8], R38 ;  /* 0x0008b82601007387 */ /* 0x000fe40000100a00 */
[----:B------:R-:W4:Y:S01]  /*12100*/  LDC R5, c[0x0][0x3a0] ;  /* 0x0000e800ff057b82 */ /* 0x000f220000000800 */
[----:B------:R-:W-:Y:S01]  /*12110*/  IADD3.X R27, PT, PT, R31, UR15, RZ, P3, !PT ;  /* 0x0000000f1f1b7c10 */ /* 0x000fe20009ffe4ff */
[----:B------:R-:W-:Y:S04]  /*12120*/  STL.64 [R1+0x8c0], R34 ;  /* 0x0008c02201007387 */ /* 0x000fe80000100a00 */
[----:B------:R5:W-:Y:S01]  /*12130*/  STL.64 [R1+0x8c8], R26 ;  /* 0x0008c81a01007387 */ /* 0x000be20000100a00 */
[----:B---3--:R-:W-:-:S04]  /*12140*/  IADD3 R8, P4, PT, R18, UR14, RZ ;  /* 0x0000000e12087c10 */ /* 0x008fc8000ff9e0ff */
[----:B------:R-:W-:Y:S02]  /*12150*/  IADD3.X R9, PT, PT, R19, UR15, RZ, P4, !PT ;  /* 0x0000000f13097c10 */ /* 0x000fe4000a7fe4ff */
[----:B------:R-:W-:Y:S02]  /*12160*/  IADD3 R30, P0, PT, R32, UR14, RZ ;  /* 0x0000000e201e7c10 */ /* 0x000fe4000ff1e0ff */
[----:B-----5:R-:W-:Y:S01]  /*12170*/  IADD3 R26, P2, PT, R28, UR14, RZ ;  /* 0x0000000e1c1a7c10 */ /* 0x020fe2000ff5e0ff */
[----:B------:R3:W-:Y:S01]  /*12180*/  STL.64 [R1+0x8d0], R8 ;  /* 0x0008d00801007387 */ /* 0x0007e20000100a00 */
[----:B------:R-:W-:Y:S02]  /*12190*/  IADD3.X R31, PT, PT, R33, UR15, RZ, P0, !PT ;  /* 0x0000000f211f7c10 */ /* 0x000fe400087fe4ff */
[----:B------:R-:W-:Y:S02]  /*121a0*/  IADD3 R18, P3, PT, R22, UR14, RZ ;  /* 0x0000000e16127c10 */ /* 0x000fe4000ff7e0ff */
[----:B------:R-:W-:-:S02]  /*121b0*/  IADD3.X R27, PT, PT, R29, UR15, RZ, P2, !PT ;  /* 0x0000000f1d1b7c10 */ /* 0x000fc400097fe4ff */
[----:B------:R-:W-:Y:S02]  /*121c0*/  IADD3.X R19, PT, PT, R23, UR15, RZ, P3, !PT ;  /* 0x0000000f17137c10 */ /* 0x000fe40009ffe4ff */
[----:B---3--:R-:W-:Y:S01]  /*121d0*/  IADD3 R8, P4, PT, R14, UR14, RZ ;  /* 0x0000000e0e087c10 */ /* 0x008fe2000ff9e0ff */
[----:B------:R-:W-:Y:S03]  /*121e0*/  STL.64 [R1+0x8d8], R30 ;  /* 0x0008d81e01007387 */ /* 0x000fe60000100a00 */
[----:B------:R-:W-:Y:S01]  /*121f0*/  IADD3.X R9, PT, PT, R15, UR15, RZ, P4, !PT ;  /* 0x0000000f0f097c10 */ /* 0x000fe2000a7fe4ff */
[----:B------:R-:W-:Y:S04]  /*12200*/  STL.64 [R1+0x8e0], R26 ;  /* 0x0008e01a01007387 */ /* 0x000fe80000100a00 */
[----:B------:R3:W-:Y:S01]  /*12210*/  STL.64 [R1+0x8e8], R18 ;  /* 0x0008e81201007387 */ /* 0x0007e20000100a00 */
[----:B------:R-:W-:-:S03]  /*12220*/  IADD3 R22, P0, PT, R24, UR14, RZ ;  /* 0x0000000e18167c10 */ /* 0x000fc6000ff1e0ff */
[----:B------:R5:W-:Y:S01]  /*12230*/  STL.64 [R1+0x8f0], R8 ;  /* 0x0008f00801007387 */ /* 0x000be20000100a00 */
[----:B------:R-:W-:Y:S01]  /*12240*/  IADD3.X R23, PT, PT, R25, UR15, RZ, P0, !PT ;  /* 0x0000000f19177c10 */ /* 0x000fe200087fe4ff */
[----:B-1----:R-:W-:Y:S01]  /*12250*/  VIADD R4, R4, 0xffffff7e ;  /* 0xffffff7e04047836 */ /* 0x002fe20000000000 */
[----:B---3--:R-:W-:-:S04]  /*12260*/  IADD3 R18, P2, PT, R20, UR14, RZ ;  /* 0x0000000e14127c10 */ /* 0x008fc8000ff5e0ff */
[----:B------:R-:W-:Y:S01]  /*12270*/  IADD3.X R19, PT, PT, R21, UR15, RZ, P2, !PT ;  /* 0x0000000f15137c10 */ /* 0x000fe200097fe4ff */
[----:B------:R-:W-:Y:S04]  /*12280*/  STL.64 [R1+0x8f8], R22 ;  /* 0x0008f81601007387 */ /* 0x000fe80000100a00 */
[----:B------:R-:W-:Y:S01]  /*12290*/  STL.64 [R1+0x900], R18 ;  /* 0x0009001201007387 */ /* 0x000fe20000100a00 */
[----:B----4-:R-:W-:Y:S01]  /*122a0*/  VIADD R5, R5, 0xffffff7f ;  /* 0xffffff7f05057836 */ /* 0x010fe20000000000 */
[----:B------:R-:W-:Y:S02]  /*122b0*/  ISETP.GE.U32.AND P2, PT, R4, 0x7fffff3f, PT ;  /* 0x7fffff3f0400780c */ /* 0x000fe40003f46070 */
[----:B------:R-:W-:Y:S02]  /*122c0*/  ISETP.NE.U32.AND P0, PT, RZ, UR16, PT ;  /* 0x00000010ff007c0c */ /* 0x000fe4000bf05070 */
[----:B------:R-:W-:-:S04]  /*122d0*/  IADD3 R14, P3, PT, R16, UR14, RZ ;  /* 0x0000000e100e7c10 */ /* 0x000fc8000ff7e0ff */
[----:B------:R-:W-:Y:S02]  /*122e0*/  IADD3.X R15, PT, PT, R17, UR15, RZ, P3, !PT ;  /* 0x0000000f110f7c10 */ /* 0x000fe40009ffe4ff */
[----:B-----5:R-:W-:-:S03]  /*122f0*/  IADD3 R8, P4, PT, R12, UR14, RZ ;  /* 0x0000000e0c087c10 */ /* 0x020fc6000ff9e0ff */
[----:B------:R-:W-:Y:S01]  /*12300*/  STL.64 [R1+0x908], R14 ;  /* 0x0009080e01007387 */ /* 0x000fe20000100a00 */
[----:B------:R-:W1:Y:S01]  /*12310*/  LDC R12, c[0x0][0x3a0] ;  /* 0x0000e800ff0c7b82 */ /* 0x000e620000000800 */
[----:B------:R-:W-:-:S05]  /*12320*/  IADD3.X R9, PT, PT, R13, UR15, RZ, P4, !PT ;  /* 0x0000000f0d097c10 */ /* 0x000fca000a7fe4ff */
[----:B------:R2:W-:Y:S01]  /*12330*/  STL.64 [R1+0x910], R8 ;  /* 0x0009100801007387 */ /* 0x0005e20000100a00 */
[----:B------:R-:W-:Y:S02]  /*12340*/  ISETP.GE.U32.AND P3, PT, R5, 0x7fffff40, PT ;  /* 0x7fffff400500780c */ /* 0x000fe40003f66070 */
[----:B--2---:R-:W-:-:S04]  /*12350*/  IADD3 R8, P5, PT, R10, UR12, RZ ;  /* 0x0000000c0a087c10 */ /* 0x004fc8000ffbe0ff */
[----:B------:R-:W-:Y:S02]  /*12360*/  IADD3.X R9, PT, PT, R11, UR13, RZ, P5, !PT ;  /* 0x0000000d0b097c10 */ /* 0x000fe4000affe4ff */
[----:B------:R-:W-:-:S04]  /*12370*/  IADD3 R4, P5, PT, R6, UR12, RZ ;  /* 0x0000000c06047c10 */ /* 0x000fc8000ffbe0ff */
[----:B------:R-:W-:-:S05]  /*12380*/  IADD3.X R5, PT, PT, R7, UR13, RZ, P5, !PT ;  /* 0x0000000d07057c10 */ /* 0x000fca000affe4ff */
[----:B------:R2:W-:Y:S04]  /*12390*/  STL.64 [R1+0xa70], R4 ;  /* 0x000a700401007387 */ /* 0x0005e80000100a00 */
[----:B------:R2:W-:Y:S01]  /*123a0*/  STL.64 [R1+0x998], R8 ;  /* 0x0009980801007387 */ /* 0x0005e20000100a00 */
[----:B-1----:R-:W-:-:S05]  /*123b0*/  VIADD R12, R12, 0x3f ;  /* 0x0000003f0c0c7836 */ /* 0x002fca0000000000 */
[----:B------:R-:W-:Y:S01]  /*123c0*/  ISETP.LT.OR P4, PT, R12, 0x40, P0 ;  /* 0x000000400c00780c */ /* 0x000fe20000781670 */
[----:B------:R-:W-:-:S12]  /*123d0*/  @!P6 BRA `(.L_x_7) ;  /* 0x00000008000ce947 */ /* 0x000fd80003800000 */
[----:B------:R-:W3:Y:S01]  /*123e0*/  LDL.LU R44, [R1+0x18] ;  /* 0x00001800012c7983 */ /* 0x000ee20000300800 */
[----:B--2---:R-:W-:Y:S01]  /*123f0*/  IMAD.MOV.U32 R4, RZ, RZ, R110 ;  /* 0x000000ffff047224 */ /* 0x004fe200078e006e */
[----:B------:R-:W-:Y:S01]  /*12400*/  MOV R5, R106 ;  /* 0x0000006a00057202 */ /* 0x000fe20000000f00 */
[----:B------:R-:W-:Y:S01]  /*12410*/  IMAD.MOV.U32 R6, RZ, RZ, R102 ;  /* 0x000000ffff067224 */ /* 0x000fe200078e0066 */
[----:B------:R-:W3:Y:S01]  /*12420*/  LDL.LU R45, [R1+0x8] ;  /* 0x00000800012d7983 */ /* 0x000ee20000300800 */
[----:B------:R-:W-:Y:S01]  /*12430*/  IMAD.MOV.U32 R7, RZ, RZ, R98 ;  /* 0x000000ffff077224 */ /* 0x000fe200078e0062 */
        /* <DEDUP_REMOVED lines=15> */
[----:B------:R-:W-:-:S02]  /*12530*/  IMAD.MOV.U32 R16, RZ, RZ, R146 ;  /* 0x000000ffff107224 */ /* 0x000fc400078e0092 */
[----:B------:R-:W-:Y:S01]  /*12540*/  IMAD.MOV.U32 R17, RZ, RZ, R142 ;  /* 0x000000ffff117224 */ /* 0x000fe200078e008e */
[----:B------:R-:W3:Y:S01]  /*12550*/  LDL.LU R52, [R1+0x98] ;  /* 0x0000980001347983 */ /* 0x000ee20000300800 */
[----:B------:R-:W-:Y:S02]  /*12560*/  IMAD.MOV.U32 R18, RZ, RZ, R138 ;  /* 0x000000ffff127224 */ /* 0x000fe400078e008a */
[----:B------:R-:W-:Y:S01]  /*12570*/  IMAD.MOV.U32 R19, RZ, RZ, R134 ;  /* 0x000000ffff137224 */ /* 0x000fe200078e0086 */
[----:B------:R-:W3:Y:S01]  /*12580*/  LDL.LU R53, [R1+0x88] ;  /* 0x0000880001357983 */ /* 0x000ee20000300800 */
[----:B------:R-:W-:Y:S02]  /*12590*/  IMAD.MOV.U32 R20, RZ, RZ, R162 ;  /* 0x000000ffff147224 */ /* 0x000fe400078e00a2 */
        /* <DEDUP_REMOVED lines=29> */
[----:B------:R-:W-:-:S03]  /*12770*/  IMAD.MOV.U32 R43, RZ, RZ, R230 ;  /* 0x000000ffff2b7224 */ /* 0x000fc600078e00e6 */
[----:B------:R-:W3:Y:S04]  /*12780*/  LDL.LU R64, [R1+0x158] ;  /* 0x0001580001407983 */ /* 0x000ee80000300800 */
[----:B------:R-:W3:Y:S04]  /*12790*/  LDL.LU R65, [R1+0x148] ;  /* 0x0001480001417983 */ /* 0x000ee80000300800 */
[----:B------:R-:W3:Y:S04]  /*127a0*/  LDL.LU R66, [R1+0x138] ;  /* 0x0001380001427983 */ /* 0x000ee80000300800 */
[----:B------:R-:W3:Y:S01]  /*127b0*/  LDL.LU R67, [R1+0x128] ;  /* 0x0001280001437983 */ /* 0x000ee20000300800 */
[----:B------:R-:W-:-:S02]  /*127c0*/  IMAD.MOV.U32 R46, RZ, RZ, R250 ;  /* 0x000000ffff2e7224 */ /* 0x000fc400078e00fa */
[----:B------:R-:W-:-:S04]  /*127d0*/  IMAD.MOV.U32 R47, RZ, RZ, R246 ;  /* 0x000000ffff2f7224 */ /* 0x000fc800078e00f6 */
[----:B---3--:R1:W-:Y:S01]  /*127e0*/  STTM.x64 tmem[UR11+0x180], R4 ;  /* 0x00018004000079ed */ /* 0x0083e2000834000b */
[----:B------:R-:W-:Y:S05]  /*127f0*/  @!P6 BRA `(.L_x_7) ;  /* 0x000000040004e947 */ /* 0x000fea0003800000 */
[----:B-1----:R-:W2:Y:S01]  /*12800*/  LDL.LU R44, [R1+0x1c] ;  /* 0x00001c00012c7983 */ /* 0x002ea20000300800 */
[----:B------:R-:W-:Y:S01]  /*12810*/  IMAD.MOV.U32 R4, RZ, RZ, R111 ;  /* 0x000000ffff047224 */ /* 0x000fe200078e006f */
[----:B------:R-:W-:Y:S01]  /*12820*/  MOV R8, R115 ;  /* 0x0000007300087202 */ /* 0x000fe20000000f00 */
[----:B------:R-:W-:Y:S01]  /*12830*/  IMAD.MOV.U32 R5, RZ, RZ, R107 ;  /* 0x000000ffff057224 */ /* 0x000fe200078e006b */
[----:B------:R-:W2:Y:S01]  /*12840*/  LDL.LU R45, [R1+0xc] ;  /* 0x00000c00012d7983 */ /* 0x000ea20000300800 */
        /* <DEDUP_REMOVED lines=12> */
[----:B------:R-:W-:-:S02]  /*12910*/  IMAD.MOV.U32 R13, RZ, RZ, R127 ;  /* 0x000000ffff0d7224 */ /* 0x000fc400078e007f */
[----:B------:R-:W-:Y:S01]  /*12920*/  IMAD.MOV.U32 R14, RZ, RZ, R123 ;  /* 0x000000ffff0e7224 */ /* 0x000fe200078e007b */
[----:B------:R-:W2:Y:S01]  /*12930*/  LDL.LU R51, [R1+0x2c] ;  /* 0x00002c0001337983 */ /* 0x000ea20000300800 */
[----:B------:R-:W-:Y:S02]  /*12940*/  IMAD.MOV.U32 R15, RZ, RZ, R119 ;  /* 0x000000ffff0f7224 */ /* 0x000fe400078e0077 */
[----:B------:R-:W-:Y:S01]  /*12950*/  IMAD.MOV.U32 R16, RZ, RZ, R147 ;  /* 0x000000ffff107224 */ /* 0x000fe200078e0093 */
[----:B------:R-:W2:Y:S01]  /*12960*/  LDL.LU R52, [R1+0x9c] ;  /* 0x00009c0001347983 */ /* 0x000ea20000300800 */
[----:B------:R-:W-:Y:S02]  /*12970*/  IMAD.MOV.U32 R18, RZ, RZ, R139 ;  /* 0x000000ffff127224 */ /* 0x000fe400078e008b */
        /* <DEDUP_REMOVED lines=34> */
[----:B------:R-:W2:Y:S04]  /*12ba0*/  LDL.LU R64, [R1+0x15c] ;  /* 0x00015c0001407983 */ /* 0x000ea80000300800 */
[----:B------:R-:W2:Y:S04]  /*12bb0*/  LDL.LU R65, [R1+0x14c] ;  /* 0x00014c0001417983 */ /* 0x000ea80000300800 */
[----:B------:R-:W2:Y:S04]  /*12bc0*/  LDL.LU R66, [R1+0x13c] ;  /* 0x00013c0001427983 */ /* 0x000ea80000300800 */
[----:B------:R-:W2:Y:S01]  /*12bd0*/  LDL.LU R67, [R1+0x12c] ;  /* 0x00012c0001437983 */ /* 0x000ea20000300800 */
[----:B------:R-:W-:Y:S01]  /*12be0*/  MOV R46, R251 ;  /* 0x000000fb002e7202 */ /* 0x000fe20000000f00 */
[----:B------:R-:W-:-:S04]  /*12bf0*/  IMAD.MOV.U32 R47, RZ, RZ, R247 ;  /* 0x000000ffff2f7224 */ /* 0x000fc800078e00f7 */
[----:B--2---:R3:W-:Y:S03]  /*12c00*/  STTM.x64 tmem[UR11+0x1c0], R4 ;  /* 0x0001c004000079ed */ /* 0x0047e6000834000b */
.L_x_7:
[----:B------:R-:W4:Y:S01]  /*12c10*/  FENCE.VIEW.ASYNC.T ;  /* 0x00000000000073c6 */ /* 0x000f220000000200 */
[----:B------:R-:W-:Y:S01]  /*12c20*/  UIADD3 UR16, UPT, UPT, UR10, 0x100, URZ ;  /* 0x000001000a107890 */ /* 0x000fe2000fffe0ff */
[----:B----4-:R-:W-:Y:S06]  /*12c30*/  BAR.SYNC.DEFER_BLOCKING 0x0 ;  /* 0x0000000000007b1d */ /* 0x010fec0000010000 */
[----:B------:R-:W-:Y:S05]  /*12c40*/  @P4 BRA `(.L_x_8) ;  /* 0x0000000800404947 */ /* 0x000fea0003800000 */
[----:B------:R-:W-:Y:S01]  /*12c50*/  UIADD3 UR4, UPT, UPT, UR7, 0x40000, URZ ;  /* 0x0004000007047890 */ /* 0x000fe2000fffe0ff */
[----:B-123--:R-:W-:Y:S01]  /*12c60*/  MOV.SPILL R5, UR13 ;  /* 0x0000000d00057c02 */ /* 0x00efe20009000f00 */
[----:B------:R-:W-:Y:S01]  /*12c70*/  UMOV UR25, URZ ;  /* 0x000000ff00197c82 */ /* 0x000fe20008000000 */
[----:B------:R-:W-:Y:S01]  /*12c80*/  UIADD3 UR34, UPT, UPT, UR10, 0x108, URZ ;  /* 0x000001080a227890 */ /* 0x000fe2000fffe0ff */
[----:B------:R-:W-:Y:S01]  /*12c90*/  MOV.SPILL R4, UR12 ;  /* 0x0000000c00047c02 */ /* 0x000fe20009000f00 */
[----:B------:R-:W-:Y:S02]  /*12ca0*/  USHF.R.U32.HI UR26, URZ, 0x4, UR4 ;  /* 0x00000004ff1a7899 */ /* 0x000fe40008011604 */
[----:B------:R-:W-:Y:S02]  /*12cb0*/  UIADD3 UR36, UPT, UPT, UR10, 0x110, URZ ;  /* 0x000001100a247890 */ /* 0x000fe4000fffe0ff */
[----:B------:R-:W-:Y:S01]  /*12cc0*/  USGXT.U32 UR26, UR26, 0xe ;  /* 0x0000000e1a1a789a */ /* 0x000fe20008000000 */
[----:B------:R-:W-:Y:S01]  /*12cd0*/  UMOV UR40, 0x0 ;  /* 0x0000000000287882 */ /* 0x000fe20000000000 */
[----:B------:R-:W-:-:S02]  /*12ce0*/  UMOV UR41, 0x8100910 ;  /* 0x0810091000297882 */ /* 0x000fc40000000000 */
[----:B------:R-:W-:Y:S01]  /*12cf0*/  UIADD3 UR28, UP1, UPT, UR26, 0x2, URZ ;  /* 0x000000021a1c7890 */ /* 0x000fe2000ff3e0ff */
[----:B------:R-:W-:Y:S01]  /*12d00*/  UMOV UR27, 0x40004040 ;  /* 0x40004040001b7882 */ /* 0x000fe20000000000 */
[----:B------:R-:W-:Y:S02]  /*12d10*/  UMOV UR64, 0x0 ;  /* 0x0000000000407882 */ /* 0x000fe40000000000 */
[----:B------:R-:W-:Y:S01]  /*12d20*/  UIADD3.X UR29, UPT, UPT, UR25, 0x40004040, URZ, UP1, !UPT ;  /* 0x40004040191d7890 */ /* 0x000fe20008ffe4ff */
[----:B------:R-:W-:Y:S01]  /*12d30*/  UTCHMMA tmem[UR16], gdesc[UR26], tmem[UR10], tmem[UR40], idesc[UR41], !UPT ;  /* 0x00ff281a100079ea */ /* 0x000fe2000f80000a */
[----:B------:R-:W-:Y:S01]  /*12d40*/  UMOV UR65, 0x8100910 ;  /* 0x0810091000417882 */ /* 0x000fe20000000000 */
[----:B------:R-:W-:Y:S01]  /*12d50*/  UMOV UR62, 0x0 ;  /* 0x00000000003e7882 */ /* 0x000fe20000000000 */
[----:B------:R-:W-:Y:S01]  /*12d60*/  UIADD3.64 UR30, UPT, UPT, UR28, 0x2, URZ ;  /* 0x000000021c1e7897 */ /* 0x000fe2000fffe0ff */
[----:B------:R-:W-:Y:S01]  /*12d70*/  UMOV UR63, 0x8100910 ;  /* 0x08100910003f7882 */ /* 0x000fe20000000000 */
[----:B------:R-:W-:-:S02]  /*12d80*/  UIADD3 UR77, UPT, UPT, UR10, 0x118, URZ ;  /* 0x000001180a4d7890 */ /* 0x000fc4000fffe0ff */
[----:B------:R-:W-:Y:S02]  /*12d90*/  UIADD3.64 UR32, UPT, UPT, UR28, 0x4, URZ ;  /* 0x000000041c207897 */ /* 0x000fe4000fffe0ff */
[----:B------:R1:W-:Y:S01]  /*12da0*/  UTCHMMA tmem[UR34], gdesc[UR28], tmem[UR10], tmem[UR64], idesc[UR65], UPT ;  /* 0x00ff401c220079ea */ /* 0x0003e2000b80000a */
[----:B------:R-:W-:Y:S02]  /*12db0*/  UIADD3 UR74, UPT, UPT, UR10, 0x120, URZ ;  /* 0x000001200a4a7890 */ /* 0x000fe4000fffe0ff */
[----:B------:R2:W-:Y:S01]  /*12dc0*/  UTCHMMA tmem[UR36], gdesc[UR30], tmem[UR10], tmem[UR62], idesc[UR63], UPT ;  /* 0x00ff3e1e240079ea */ /* 0x0005e2000b80000a */
[----:B------:R-:W-:Y:S02]  /*12dd0*/  UIADD3 UR6, UPT, UPT, UR10, 0x128, URZ ;  /* 0x000001280a067890 */ /* 0x000fe4000fffe0ff */
[----:B------:R-:W-:Y:S02]  /*12de0*/  UIADD3 UR24, UPT, UPT, UR10, 0x130, URZ ;  /* 0x000001300a187890 */ /* 0x000fe4000fffe0ff */
[----:B------:R-:W-:-:S02]  /*12df0*/  UIADD3.64 UR38, UPT, UPT, UR28, 0x202, URZ ;  /* 0x000002021c267897 */ /* 0x000fc4000fffe0ff */
[----:B-1----:R-:W-:Y:S02]  /*12e00*/  UIADD3.64 UR34, UPT, UPT, UR28, 0x1fe, URZ ;  /* 0x000001fe1c227897 */ /* 0x002fe4000fffe0ff */
[----:B------:R-:W-:Y:S02]  /*12e10*/  UIADD3 UR23, UPT, UPT, UR10, 0x138, URZ ;  /* 0x000001380a177890 */ /* 0x000fe4000fffe0ff */
[----:B--2---:R-:W-:Y:S02]  /*12e20*/  UIADD3.64 UR36, UPT, UPT, UR28, 0x200, URZ ;  /* 0x000002001c247897 */ /* 0x004fe4000fffe0ff */
[----:B------:R-:W-:Y:S02]  /*12e30*/  UIADD3.64 UR40, UPT, UPT, UR28, 0x204, URZ ;  /* 0x000002041c287897 */ /* 0x000fe4000fffe0ff */
[----:B------:R-:W-:Y:S02]  /*12e40*/  UIADD3 UR19, UPT, UPT, UR10, 0x40, URZ ;  /* 0x000000400a137890 */ /* 0x000fe4000fffe0ff */
[----:B------:R-:W-:-:S02]  /*12e50*/  UIADD3 UR22, UPT, UPT, UR10, 0x140, URZ ;  /* 0x000001400a167890 */ /* 0x000fc4000fffe0ff */
[----:B------:R-:W-:Y:S02]  /*12e60*/  UIADD3 UR9, UPT, UPT, UR10, 0x40, URZ ;  /* 0x000000400a097890 */ /* 0x000fe4000fffe0ff */
[----:B------:R-:W-:Y:S01]  /*12e70*/  UIADD3 UR18, UPT, UPT, UR10, 0x148, URZ ;  /* 0x000001480a127890 */ /* 0x000fe2000fffe0ff */
[----:B------:R-:W-:Y:S01]  /*12e80*/  UMOV UR60, 0x0 ;  /* 0x00000000003c7882 */ /* 0x000fe20000000000 */
[----:B------:R-:W-:Y:S01]  /*12e90*/  UMOV UR61, 0x8100910 ;  /* 0x08100910003d7882 */ /* 0x000fe20000000000 */
[----:B------:R-:W-:Y:S02]  /*12ea0*/  UIADD3 UR17, UPT, UPT, UR10, 0x40, URZ ;  /* 0x000000400a117890 */ /* 0x000fe4000fffe0ff */
[----:B------:R1:W-:Y:S01]  /*12eb0*/  UTCHMMA tmem[UR77], gdesc[UR32], tmem[UR10], tmem[UR60], idesc[UR61], UPT ;  /* 0x00ff3c204d0079ea */ /* 0x0003e2000b80000a */
[----:B------:R-:W-:Y:S01]  /*12ec0*/  UIADD3 UR5, UPT, UPT, UR10, 0x150, URZ ;  /* 0x000001500a057890 */ /* 0x000fe2000fffe0ff */
[----:B------:R-:W-:Y:S01]  /*12ed0*/  UMOV UR58, 0x0 ;  /* 0x00000000003a7882 */ /* 0x000fe20000000000 */
[----:B------:R-:W-:Y:S01]  /*12ee0*/  UMOV UR59, 0x8100910 ;  /* 0x08100910003b7882 */ /* 0x000fe20000000000 */
[----:B------:R-:W-:-:S02]  /*12ef0*/  UIADD3 UR72, UPT, UPT, UR10, 0x40, URZ ;  /* 0x000000400a487890 */ /* 0x000fc4000fffe0ff */
[----:B------:R2:W-:Y:S01]  /*12f00*/  UTCHMMA tmem[UR74], gdesc[UR34], tmem[UR10], tmem[UR58], idesc[UR59], UPT ;  /* 0x00ff3a224a0079ea */ /* 0x0005e2000b80000a */
        /* <DEDUP_REMOVED lines=14> */
[----:B------:R-:W-:Y:S01]  /*12ff0*/  UTCHMMA tmem[UR23], gdesc[UR40], tmem[UR10], tmem[UR46], idesc[UR47], UPT ;  /* 0x00ff2e28170079ea */ /* 0x000fe2000b80000a */
[----:B------:R-:W-:Y:S01]  /*13000*/  UIADD3 UR69, UPT, UPT, UR10, 0x170, URZ ;  /* 0x000001700a457890 */ /* 0x000fe2000fffe0ff */
[----:B------:R-:W-:Y:S01]  /*13010*/  UMOV UR48, 0x0 ;  /* 0x0000000000307882 */ /* 0x000fe20000000000 */
[----:B------:R-:W-:Y:S01]  /*13020*/  UMOV UR49, 0x8100910 ;  /* 0x0810091000317882 */ /* 0x000fe20000000000 */
[----:B------:R-:W-:Y:S01]  /*13030*/  UIADD3 UR25, UPT, UPT, UR10, 0x40, URZ ;  /* 0x000000400a197890 */ /* 0x000fe2000fffe0ff */
[----:B------:R-:W-:Y:S01]  /*13040*/  UTCHMMA tmem[UR22], gdesc[UR26], tmem[UR19], tmem[UR48], idesc[UR49], !UPT ;  /* 0x00ff301a160079ea */ /* 0x000fe2000f800013 */
[----:B------:R-:W-:Y:S01]  /*13050*/  UIADD3 UR67, UPT, UPT, UR10, 0x178, URZ ;  /* 0x000001780a437890 */ /* 0x000fe2000fffe0ff */
[----:B------:R-:W-:Y:S01]  /*13060*/  UMOV UR50, 0x0 ;  /* 0x0000000000327882 */ /* 0x000fe20000000000 */
[----:B------:R-:W-:Y:S01]  /*13070*/  UMOV UR51, 0x8100910 ;  /* 0x0810091000337882 */ /* 0x000fe20000000000 */
[----:B------:R-:W-:Y:S01]  /*13080*/  UIADD3 UR75, UPT, UPT, UR10, 0x80, URZ ;  /* 0x000000800a4b7890 */ /* 0x000fe2000fffe0ff */
[----:B------:R5:W-:Y:S01]  /*13090*/  UTCHMMA tmem[UR18], gdesc[UR28], tmem[UR9], tmem[UR50], idesc[UR51], UPT ;  /* 0x00ff321c120079ea */ /* 0x000be2000b800009 */
        /* <DEDUP_REMOVED lines=9> */
[----:B------:R-:W-:Y:S01]  /*13130*/  UTCHMMA tmem[UR4], gdesc[UR32], tmem[UR72], tmem[UR54], idesc[UR55], UPT ;  /* 0x00ff3620040079ea */ /* 0x000fe2000b800048 */
[----:B-1----:R-:W-:Y:S01]  /*13140*/  UIADD3 UR60, UPT, UPT, UR10, 0x190, URZ ;  /* 0x000001900a3c7890 */ /* 0x002fe2000fffe0ff */
[----:B------:R-:W-:Y:S01]  /*13150*/  UMOV UR56, 0x0 ;  /* 0x0000000000387882 */ /* 0x000fe20000000000 */
[----:B------:R-:W-:Y:S01]  /*13160*/  UMOV UR57, 0x8100910 ;  /* 0x0810091000397882 */ /* 0x000fe20000000000 */
[----:B--2---:R-:W-:Y:S01]  /*13170*/  UIADD3 UR58, UPT, UPT, UR10, 0x80, URZ ;  /* 0x000000800a3a7890 */ /* 0x004fe2000fffe0ff */
[----:B------:R-:W-:Y:S01]  /*13180*/  UTCHMMA tmem[UR73], gdesc[UR34], tmem[UR70], tmem[UR56], idesc[UR57], UPT ;  /* 0x00ff3822490079ea */ /* 0x000fe2000b800046 */
[----:B------:R-:W-:Y:S01]  /*13190*/  UIADD3 UR59, UPT, UPT, UR10, 0x198, URZ ;  /* 0x000001980a3b7890 */ /* 0x000fe2000fffe0ff */
[----:B------:R1:W-:Y:S01]  /*131a0*/  UTCHMMA tmem[UR71], gdesc[UR36], tmem[UR68], tmem[UR44], idesc[UR45], UPT ;  /* 0x00ff2c24470079ea */ /* 0x0003e2000b800044 */
[----:B---3--:R-:W-:Y:S01]  /*131b0*/  UIADD3 UR6, UPT, UPT, UR10, 0x80, URZ ;  /* 0x000000800a067890 */ /* 0x008fe2000fffe0ff */
[----:B------:R2:W-:Y:S01]  /*131c0*/  UTCHMMA tmem[UR69], gdesc[UR38], tmem[UR66], tmem[UR46], idesc[UR47], UPT ;  /* 0x00ff2e26450079ea */ /* 0x0005e2000b800042 */
[----:B------:R-:W-:Y:S01]  /*131d0*/  UIADD3 UR42, UPT, UPT, UR10, 0x1a0, URZ ;  /* 0x000001a00a2a7890 */ /* 0x000fe2000fffe0ff */
[----:B------:R3:W-:Y:S01]  /*131e0*/  UTCHMMA tmem[UR67], gdesc[UR40], tmem[UR25], tmem[UR48], idesc[UR49], UPT ;  /* 0x00ff3028430079ea */ /* 0x0007e2000b800019 */
[----:B----4-:R-:W-:Y:S01]  /*131f0*/  UIADD3 UR24, UPT, UPT, UR10, 0x80, URZ ;  /* 0x000000800a187890 */ /* 0x010fe2000fffe0ff */
[----:B------:R4:W-:Y:S01]  /*13200*/  UTCHMMA tmem[UR76], gdesc[UR26], tmem[UR75], tmem[UR50], idesc[UR51], !UPT ;  /* 0x00ff321a4c0079ea */ /* 0x0009e2000f80004b */
[----:B------:R-:W-:Y:S01]  /*13210*/  UIADD3 UR43, UPT, UPT, UR10, 0x1a8, URZ ;  /* 0x000001a80a2b7890 */ /* 0x000fe2000fffe0ff */
[----:B------:R-:W-:Y:S01]  /*13220*/  UTCHMMA tmem[UR65], gdesc[UR28], tmem[UR64], tmem[UR52], idesc[UR53], UPT ;  /* 0x00ff341c410079ea */ /* 0x000fe2000b800040 */
[----:B------:R-:W-:Y:S01]  /*13230*/  UIADD3 UR63, UPT, UPT, UR10, 0x80, URZ ;  /* 0x000000800a3f7890 */ /* 0x000fe2000fffe0ff */
[----:B------:R1:W-:Y:S01]  /*13240*/  UTCHMMA tmem[UR60], gdesc[UR30], tmem[UR62], tmem[UR54], idesc[UR55], UPT ;  /* 0x00ff361e3c0079ea */ /* 0x0003e2000b80003e */
[----:B------:R-:W-:-:S02]  /*13250*/  UIADD3 UR61, UPT, UPT, UR10, 0x1b0, URZ ;  /* 0x000001b00a3d7890 */ /* 0x000fc4000fffe0ff */
[----:B------:R-:W-:Y:S02]  /*13260*/  UIADD3 UR74, UPT, UPT, UR10, 0x80, URZ ;  /* 0x000000800a4a7890 */ /* 0x000fe4000fffe0ff */
[----:B-----5:R-:W-:Y:S02]  /*13270*/  UIADD3 UR9, UPT, UPT, UR10, 0x1b8, URZ ;  /* 0x000001b80a097890 */ /* 0x020fe4000fffe0ff */
[----:B------:R-:W-:Y:S02]  /*13280*/  UIADD3 UR77, UPT, UPT, UR10, 0xc0, URZ ;  /* 0x000000c00a4d7890 */ /* 0x000fe4000fffe0ff */
[----:B------:R-:W-:Y:S02]  /*13290*/  UIADD3 UR17, UPT, UPT, UR10, 0x1c0, URZ ;  /* 0x000001c00a117890 */ /* 0x000fe4000fffe0ff */
[----:B-1----:R-:W-:Y:S02]  /*132a0*/  UIADD3 UR68, UPT, UPT, UR10, 0xc0, URZ ;  /* 0x000000c00a447890 */ /* 0x002fe4000fffe0ff */
[----:B------:R-:W-:-:S02]  /*132b0*/  UIADD3 UR72, UPT, UPT, UR10, 0x1c8, URZ ;  /* 0x000001c80a487890 */ /* 0x000fc4000fffe0ff */
[----:B--2---:R-:W-:Y:S02]  /*132c0*/  UIADD3 UR66, UPT, UPT, UR10, 0xc0, URZ ;  /* 0x000000c00a427890 */ /* 0x004fe4000fffe0ff */
[----:B------:R-:W-:Y:S01]  /*132d0*/  UIADD3 UR70, UPT, UPT, UR10, 0x1d0, URZ ;  /* 0x000001d00a467890 */ /* 0x000fe2000fffe0ff */
[----:B------:R-:W-:Y:S01]  /*132e0*/  UMOV UR4, 0x0 ;  /* 0x0000000000047882 */ /* 0x000fe20000000000 */
[----:B------:R-:W-:Y:S01]  /*132f0*/  UMOV UR5, 0x8100910 ;  /* 0x0810091000057882 */ /* 0x000fe20000000000 */
[----:B------:R-:W-:Y:S01]  /*13300*/  UIADD3 UR73, UPT, UPT, UR10, 0xc0, URZ ;  /* 0x000000c00a497890 */ /* 0x000fe2000fffe0ff */
[----:B------:R1:W-:Y:S01]  /*13310*/  UTCHMMA tmem[UR59], gdesc[UR32], tmem[UR58], tmem[UR4], idesc[UR5], UPT ;  /* 0x00ff04203b0079ea */ /* 0x0003e2000b80003a */
[----:B------:R-:W-:Y:S01]  /*13320*/  UIADD3 UR71, UPT, UPT, UR10, 0x1d8, URZ ;  /* 0x000001d80a477890 */ /* 0x000fe2000fffe0ff */
[----:B------:R2:W-:Y:S01]  /*13330*/  UTCHMMA tmem[UR42], gdesc[UR34], tmem[UR6], tmem[UR4], idesc[UR5], UPT ;  /* 0x00ff04222a0079ea */ /* 0x0005e2000b800006 */
[----:B------:R-:W-:Y:S01]  /*13340*/  UMOV UR12, 0x0 ;  /* 0x00000000000c7882 */ /* 0x000fe20000000000 */
[----:B------:R-:W-:Y:S01]  /*13350*/  UMOV UR13, 0x8100910 ;  /* 0x08100910000d7882 */ /* 0x000fe20000000000 */
[----:B---3--:R-:W-:Y:S01]  /*13360*/  UIADD3 UR25, UPT, UPT, UR10, 0xc0, URZ ;  /* 0x000000c00a197890 */ /* 0x008fe2000fffe0ff */
[----:B------:R3:W-:Y:S01]  /*13370*/  UTCHMMA tmem[UR43], gdesc[UR36], tmem[UR24], tmem[UR12], idesc[UR13], UPT ;  /* 0x00ff0c242b0079ea */ /* 0x0007e2000b800018 */
[----:B------:R-:W-:Y:S01]  /*13380*/  UIADD3 UR69, UPT, UPT, UR10, 0x1e0, URZ ;  /* 0x000001e00a457890 */ /* 0x000fe2000fffe0ff */
[----:B------:R-:W-:Y:S01]  /*13390*/  UMOV UR22, 0x0 ;  /* 0x0000000000167882 */ /* 0x000fe20000000000 */
[----:B------:R-:W-:Y:S01]  /*133a0*/  UMOV UR23, 0x8100910 ;  /* 0x0810091000177882 */ /* 0x000fe20000000000 */
[----:B----4-:R-:W-:Y:S01]  /*133b0*/  UIADD3 UR75, UPT, UPT, UR10, 0xc0, URZ ;  /* 0x000000c00a4b7890 */ /* 0x010fe2000fffe0ff */
[----:B------:R4:W-:Y:S01]  /*133c0*/  UTCHMMA tmem[UR61], gdesc[UR38], tmem[UR63], tmem[UR22], idesc[UR23], UPT ;  /* 0x00ff16263d0079ea */ /* 0x0009e2000b80003f */
[----:B------:R-:W-:Y:S01]  /*133d0*/  UIADD3 UR67, UPT, UPT, UR10, 0x1e8, URZ ;  /* 0x000001e80a437890 */ /* 0x000fe2000fffe0ff */
[----:B------:R-:W-:Y:S01]  /*133e0*/  UMOV UR18, 0x0 ;  /* 0x0000000000127882 */ /* 0x000fe20000000000 */
[----:B------:R-:W-:Y:S01]  /*133f0*/  UMOV UR19, 0x8100910 ;  /* 0x0810091000137882 */ /* 0x000fe20000000000 */
[----:B------:R-:W-:Y:S01]  /*13400*/  UIADD3 UR60, UPT, UPT, UR10, 0xc0, URZ ;  /* 0x000000c00a3c7890 */ /* 0x000fe2000fffe0ff */
[----:B------:R4:W-:Y:S01]  /*13410*/  UTCHMMA tmem[UR9], gdesc[UR40], tmem[UR74], tmem[UR18], idesc[UR19], UPT ;  /* 0x00ff1228090079ea */ /* 0x0009e2000b80004a */
[----:B------:R-:W-:Y:S01]  /*13420*/  UIADD3 UR76, UPT, UPT, UR10, 0x1f0, URZ ;  /* 0x000001f00a4c7890 */ /* 0x000fe2000fffe0ff */
[----:B------:R4:W-:Y:S01]  /*13430*/  UTCHMMA tmem[UR17], gdesc[UR26], tmem[UR77], tmem[UR44], idesc[UR45], !UPT ;  /* 0x00ff2c1a110079ea */ /* 0x0009e2000f80004d */
[----:B-1----:R-:W-:Y:S01]  /*13440*/  UIADD3 UR58, UPT, UPT, UR10, 0xc0, URZ ;  /* 0x000000c00a3a7890 */ /* 0x002fe2000fffe0ff */
[----:B------:R4:W-:Y:S01]  /*13450*/  UTCHMMA tmem[UR72], gdesc[UR28], tmem[UR68], tmem[UR46], idesc[UR47], UPT ;  /* 0x00ff2e1c480079ea */ /* 0x0009e2000b800044 */
[----:B------:R-:W-:Y:S01]  /*13460*/  UIADD3 UR59, UPT, UPT, UR10, 0x1f8, URZ ;  /* 0x000001f80a3b7890 */ /* 0x000fe2000fffe0ff */
[----:B------:R4:W-:Y:S01]  /*13470*/  UTCHMMA tmem[UR70], gdesc[UR30], tmem[UR66], tmem[UR48], idesc[UR49], UPT ;  /* 0x00ff301e460079ea */ /* 0x0009e2000b800042 */
[----:B------:R4:W-:Y:S01]  /*13480*/  UTCHMMA tmem[UR71], gdesc[UR32], tmem[UR73], tmem[UR50], idesc[UR51], UPT ;  /* 0x00ff3220470079ea */ /* 0x0009e2000b800049 */
[----:B--2---:R-:W-:Y:S01]  /*13490*/  UMOV UR4, UR8 ;  /* 0x0000000800047c82 */ /* 0x004fe20008000000 */
[----:B------:R-:W-:Y:S01]  /*134a0*/  UMOV UR5, URZ ;  /* 0x000000ff00057c82 */ /* 0x000fe20008000000 */
[----:B------:R4:W-:Y:S01]  /*134b0*/  UTCHMMA tmem[UR69], gdesc[UR34], tmem[UR25], tmem[UR52], idesc[UR53], UPT ;  /* 0x00ff3422450079ea */ /* 0x0009e2000b800019 */
[----:B------:R-:W-:Y:S01]  /*134c0*/  UMOV UR64, 0x0 ;  /* 0x0000000000407882 */ /* 0x000fe20000000000 */
[----:B------:R-:W-:Y:S01]  /*134d0*/  UMOV UR65, 0x8100910 ;  /* 0x0810091000417882 */ /* 0x000fe20000000000 */
[----:B------:R4:W-:Y:S01]  /*134e0*/  UTCHMMA tmem[UR67], gdesc[UR36], tmem[UR75], tmem[UR54], idesc[UR55], UPT ;  /* 0x00ff3624430079ea */ /* 0x0009e2000b80004b */
[----:B------:R-:W-:Y:S01]  /*134f0*/  UMOV UR4, UR4 ;  /* 0x0000000400047c82 */ /* 0x000fe20008000000 */
[----:B------:R4:W-:Y:S01]  /*13500*/  UTCHMMA tmem[UR76], gdesc[UR38], tmem[UR60], tmem[UR56], idesc[UR57], UPT ;  /* 0x00ff38264c0079ea */ /* 0x0009e2000b80003c */
[----:B------:R4:W-:Y:S01]  /*13510*/  UTCHMMA tmem[UR59], gdesc[UR40], tmem[UR58], tmem[UR64], idesc[UR65], UPT ;  /* 0x00ff40283b0079ea */ /* 0x0009e2000b80003a */
[----:B------:R4:W-:Y:S01]  /*13520*/  UTCBAR [UR4], URZ ;  /* 0x000000ff040073e9 */ /* 0x0009e200080000ff */
[----:B---3--:R-:W-:-:S02]  /*13530*/  R2UR.FILL UR13, R5 ;  /* 0x00000000050d72ca */ /* 0x008fc400004e0000 */
[----:B------:R-:W-:-:S15]  /*13540*/  R2UR.FILL UR12, R4 ;  /* 0x00000000040c72ca */ /* 0x000fde00004e0000 */
.L_x_8:
[----:B-1-3--:R-:W3:Y:S01]  /*13550*/  LDL.64 R16, [R1] ;  /* 0x0000000001107983 */ /* 0x00aee20000100a00 */
[----:B--2---:R-:W1:Y:S01]  /*13560*/  LDC R4, c[0x0][0x3a0] ;  /* 0x0000e800ff047b82 */ /* 0x004e620000000800 */
[----:B----4-:R-:W2:Y:S02]  /*13570*/  LDCU UR26, c[0x0][0x3a0] ;  /* 0x00007400ff1a77ac */ /* 0x010ea40008000800 */
[----:B------:R-:W4:Y:S01]  /*13580*/  LDL.64 R8, [R1+0x10] ;  /* 0x0000100001087983 */ /* 0x000f220000100a00 */
[----:B------:R-:W5:Y:S03]  /*13590*/  LDCU UR25, c[0x0][0x3a0] ;  /* 0x00007400ff1977ac */ /* 0x000f660008000800 */
[----:B------:R-:W2:Y:S01]  /*135a0*/  LDL.64 R14, [R1+0x20] ;  /* 0x00002000010e7983 */ /* 0x000ea20000100a00 */
[----:B------:R-:W5:Y:S01]  /*135b0*/  LDC R7, c[0x0][0x3a0] ;  /* 0x0000e800ff077b82 */ /* 0x000f620000000800 */
[----:B------:R-:W1:Y:S02]  /*135c0*/  LDCU UR17, c[0x0][0x3a0] ;  /* 0x00007400ff1177ac */ /* 0x000e640008000800 */
[----:B------:R-:W2:Y:S01]  /*135d0*/  LDL.64 R12, [R1+0x30] ;  /* 0x00003000010c7983 */ /* 0x000ea20000100a00 */
[----:B------:R-:W1:Y:S03]  /*135e0*/  LDCU UR18, c[0x0][0x3a0] ;  /* 0x00007400ff1277ac */ /* 0x000e660008000800 */
[----:B------:R-:W2:Y:S01]  /*135f0*/  LDL.64 R10, [R1+0x40] ;  /* 0x00004000010a7983 */ /* 0x000ea20000100a00 */
[----:B------:R-:W5:Y:S01]  /*13600*/  LDC R6, c[0x0][0x3a0] ;  /* 0x0000e800ff067b82 */ /* 0x000f620000000800 */
[----:B------:R-:W1:Y:S07]  /*13610*/  LDCU UR9, c[0x0][0x3a0] ;  /* 0x00007400ff0977ac */ /* 0x000e6e0008000800 */
[----:B------:R-:W-:Y:S08]  /*13620*/  BAR.SYNC.DEFER_BLOCKING 0x0 ;  /* 0x0000000000007b1d */ /* 0x000ff00000010000 */
[----:B------:R-:W5:Y:S01]  /*13630*/  LDC R5, c[0x0][0x3a0] ;  /* 0x0000e800ff057b82 */ /* 0x000f620000000800 */
[----:B-1----:R-:W-:Y:S01]  /*13640*/  VIADD R4, R4, 0xffffff7d ;  /* 0xffffff7d04047836 */ /* 0x002fe20000000000 */
[----:B------:R-:W2:Y:S01]  /*13650*/  LDL.64 R26, [R1+0x50] ;  /* 0x00005000011a7983 */ /* 0x000ea20000100a00 */
[----:B------:R-:W1:Y:S03]  /*13660*/  LDCU UR6, c[0x0][0x3a0] ;  /* 0x00007400ff0677ac */ /* 0x000e660008000800 */
[----:B------:R-:W2:Y:S01]  /*13670*/  LDL.64 R24, [R1+0x60] ;  /* 0x0000600001187983 */ /* 0x000ea20000100a00 */
[----:B------:R-:W1:Y:S03]  /*13680*/  LDCU UR24, c[0x0][0x3a0] ;  /* 0x00007400ff1877ac */ /* 0x000e660008000800 */
[----:B------:R-:W2:Y:S01]  /*13690*/  LDL.64 R22, [R1+0x80] ;  /* 0x0000800001167983 */ /* 0x000ea20000100a00 */
[----:B------:R-:W1:Y:S03]  /*136a0*/  LDCU UR4, c[0x0][0x3a0] ;  /* 0x00007400ff0477ac */ /* 0x000e660008000800 */
[----:B------:R-:W2:Y:S01]  /*136b0*/  LDL.64 R30, [R1+0x90] ;  /* 0x00009000011e7983 */ /* 0x000ea20000100a00 */
[----:B------:R-:W1:Y:S03]  /*136c0*/  LDCU UR23, c[0x0][0x3a0] ;  /* 0x00007400ff1777ac */ /* 0x000e660008000800 */
[----:B------:R-:W-:Y:S01]  /*136d0*/  @!PT LDS RZ, [RZ] ;  /* 0x00000000fffff984 */ /* 0x000fe20000000800 */
[----:B------:R-:W-:Y:S01]  /*136e0*/  @!PT LDS RZ, [RZ] ;  /* 0x00000000fffff984 */ /* 0x000fe20000000800 */
[----:B------:R-:W-:Y:S01]  /*136f0*/  @!PT LDS RZ, [RZ] ;  /* 0x00000000fffff984 */ /* 0x000fe20000000800 */
[----:B------:R-:W-:Y:S01]  /*13700*/  LDGSTS.E [R2], desc[UR20][R68.64], !P3 ;  /* 0x0000000044027fae */ /* 0x000fe2000d9a1014 */
[----:B------:R-:W1:Y:S03]  /*13710*/  LDCU UR22, c[0x0][0x3a0] ;  /* 0x00007400ff1677ac */ /* 0x000e660008000800 */
[----:B------:R-:W-:Y:S01]  /*13720*/  LDGSTS.E [R2+0x200], desc[UR20][R70.64], !P3 ;  /* 0x0020000046027fae */ /* 0x000fe2000d9a1014 */
[----:B------:R-:W1:Y:S03]  /*13730*/  LDCU UR19, c[0x0][0x3a0] ;  /* 0x00007400ff1377ac */ /* 0x000e660008000800 */
[----:B------:R-:W-:Y:S01]  /*13740*/  LDGSTS.E [R2+0x400], desc[UR20][R72.64], !P3 ;  /* 0x0040000048027fae */ /* 0x000fe2000d9a1014 */
[----:B------:R-:W1:Y:S03]  /*13750*/  LDCU UR5, c[0x0][0x3a0] ;  /* 0x00007400ff0577ac */ /* 0x000e660008000800 */
[----:B------:R-:W-:Y:S01]  /*13760*/  LDGSTS.E [R2+0x600], desc[UR20][R74.64], !P3 ;  /* 0x006000004a027fae */ /* 0x000fe2000d9a1014 */
[----:B------:R-:W-:Y:S01]  /*13770*/  ISETP.GE.U32.AND P3, PT, R4, 0x7fffff3e, PT ;  /* 0x7fffff3e0400780c */ /* 0x000fe20003f66070 */
[----:B-----5:R-:W-:Y:S01]  /*13780*/  VIADD R4, R7, 0xffffff7c ;  /* 0xffffff7c07047836 */ /* 0x020fe20000000000 */
[----:B------:R-:W5:Y:S01]  /*13790*/  LDCU UR28, c[0x0][0x3a0] ;  /* 0x00007400ff1c77ac */ /* 0x000f620008000800 */
[----:B------:R-:W1:Y:S01]  /*137a0*/  LDC R7, c[0x0][0x3a0] ;  /* 0x0000e800ff077b82 */ /* 0x000e620000000800 */
[----:B------:R-:W-:Y:S02]  /*137b0*/  LDGSTS.E [R2+0x800], desc[UR20][R76.64], !P2 ;  /* 0x008000004c027fae */ /* 0x000fe4000d1a1014 */
[----:B------:R-:W-:Y:S01]  /*137c0*/  ISETP.GE.U32.AND P4, PT, R4, 0x7fffff3d, PT ;  /* 0x7fffff3d0400780c */ /* 0x000fe20003f86070 */
[----:B------:R-:W-:Y:S01]  /*137d0*/  VIADD R4, R6, 0xffffff7b ;  /* 0xffffff7b06047836 */ /* 0x000fe20000000000 */
[----:B------:R-:W-:Y:S01]  /*137e0*/  LDGSTS.E [R2+0xa00], desc[UR20][R92.64], !P2 ;  /* 0x00a000005c027fae */ /* 0x000fe2000d1a1014 */
[----:B------:R-:W1:Y:S02]  /*137f0*/  LDCU UR27, c[0x0][0x3a0] ;  /* 0x00007400ff1b77ac */ /* 0x000e640008000800 */
[----:B------:R-:W5:Y:S01]  /*13800*/  LDC R6, c[0x0][0x3a0] ;  /* 0x0000e800ff067b82 */ /* 0x000f620000000800 */
[----:B------:R-:W-:Y:S04]  /*13810*/  LDGSTS.E [R2+0xc00], desc[UR20][R96.64], !P2 ;  /* 0x00c0000060027fae */ /* 0x000fe8000d1a1014 */
[----:B------:R-:W-:Y:S01]  /*13820*/  LDGSTS.E [R2+0xe00], desc[UR20][R100.64], !P2 ;  /* 0x00e0000064027fae */ /* 0x000fe2000d1a1014 */
[----:B------:R-:W-:Y:S01]  /*13830*/  ISETP.GE.U32.AND P2, PT, R4, 0x7fffff3c, PT ;  /* 0x7fffff3c0400780c */ /* 0x000fe20003f46070 */
[----:B------:R-:W-:-:S02]  /*13840*/  VIADD R4, R5, 0xffffff7a ;  /* 0xffffff7a05047836 */ /* 0x000fc40000000000 */
[----:B------:R-:W5:Y:S01]  /*13850*/  LDC R5, c[0x0][0x3a0] ;  /* 0x0000e800ff057b82 */ /* 0x000f620000000800 */
[----:B------:R-:W-:Y:S04]  /*13860*/  LDGSTS.E [R2+0x1000], desc[UR20][R78.64], !P3 ;  /* 0x010000004e027fae */ /* 0x000fe8000d9a1014 */
[----:B------:R-:W-:Y:S04]  /*13870*/  LDGSTS.E [R2+0x1200], desc[UR20][R104.64], !P3 ;  /* 0x0120000068027fae */ /* 0x000fe8000d9a1014 */
[----:B------:R-:W-:Y:S04]  /*13880*/  LDGSTS.E [R2+0x1400], desc[UR20][R108.64], !P3 ;  /* 0x014000006c027fae */ /* 0x000fe8000d9a1014 */
[----:B------:R-:W-:Y:S01]  /*13890*/  LDGSTS.E [R2+0x1600], desc[UR20][R112.64], !P3 ;  /* 0x0160000070027fae */ /* 0x000fe2000d9a1014 */
[----:B------:R-:W-:-:S03]  /*138a0*/  ISETP.GE.U32.AND P3, PT, R4, 0x7fffff3b, PT ;  /* 0x7fffff3b0400780c */ /* 0x000fc60003f66070 */
[----:B------:R-:W-:Y:S01]  /*138b0*/  LDGSTS.E [R2+0x1800], desc[UR20][R84.64], !P4 ;  /* 0x0180000054027fae */ /* 0x000fe2000e1a1014 */
[----:B-1----:R-:W-:Y:S02]  /*138c0*/  VIADD R4, R7, 0xffffff79 ;  /* 0xffffff7907047836 */ /* 0x002fe40000000000 */
[----:B------:R-:W1:Y:S01]  /*138d0*/  LDC R7, c[0x0][0x3a0] ;  /* 0x0000e800ff077b82 */ /* 0x000e620000000800 */
[----:B------:R-:W-:Y:S04]  /*138e0*/  LDGSTS.E [R2+0x1a00], desc[UR20][R116.64], !P4 ;  /* 0x01a0000074027fae */ /* 0x000fe8000e1a1014 */
[----:B------:R-:W-:Y:S04]  /*138f0*/  LDGSTS.E [R2+0x1c00], desc[UR20][R120.64], !P4 ;  /* 0x01c0000078027fae */ /* 0x000fe8000e1a1014 */
[----:B------:R-:W-:Y:S04]  /*13900*/  LDGSTS.E [R2+0x1e00], desc[UR20][R124.64], !P4 ;  /* 0x01e000007c027fae */ /* 0x000fe8000e1a1014 */
[----:B------:R-:W-:Y:S04]  /*13910*/  LDGSTS.E [R2+0x2000], desc[UR20][R88.64], !P2 ;  /* 0x0200000058027fae */ /* 0x000fe8000d1a1014 */
[----:B------:R-:W-:Y:S04]  /*13920*/  LDGSTS.E [R2+0x2200], desc[UR20][R128.64], !P2 ;  /* 0x0220000080027fae */ /* 0x000fe8000d1a1014 */
[----:B------:R-:W-:Y:S04]  /*13930*/  LDGSTS.E [R2+0x2400], desc[UR20][R132.64], !P2 ;  /* 0x0240000084027fae */ /* 0x000fe8000d1a1014 */
[----:B------:R-:W-:Y:S01]  /*13940*/  LDGSTS.E [R2+0x2600], desc[UR20][R136.64], !P2 ;  /* 0x0260000088027fae */ /* 0x000fe2000d1a1014 */
[----:B------:R-:W-:Y:S01]  /*13950*/  ISETP.GE.U32.AND P2, PT, R4, 0x7fffff3a, PT ;  /* 0x7fffff3a0400780c */ /* 0x000fe20003f46070 */
[----:B-----5:R-:W-:-:S02]  /*13960*/  VIADD R4, R6, 0xffffff78 ;  /* 0xffffff7806047836 */ /* 0x020fc40000000000 */
[----:B------:R-:W-:Y:S01]  /*13970*/  LDGSTS.E [R2+0x2800], desc[UR20][R140.64], !P3 ;  /* 0x028000008c027fae */ /* 0x000fe2000d9a1014 */
[----:B------:R-:W5:Y:S03]  /*13980*/  LDC R6, c[0x0][0x3a0] ;  /* 0x0000e800ff067b82 */ /* 0x000f660000000800 */
[----:B------:R-:W-:Y:S04]  /*13990*/  LDGSTS.E [R2+0x2a00], desc[UR20][R144.64], !P3 ;  /* 0x02a0000090027fae */ /* 0x000fe8000d9a1014 */
[----:B------:R-:W-:Y:S04]  /*139a0*/  LDGSTS.E [R2+0x2c00], desc[UR20][R148.64], !P3 ;  /* 0x02c0000094027fae */ /* 0x000fe8000d9a1014 */
[----:B------:R-:W-:Y:S01]  /*139b0*/  LDGSTS.E [R2+0x2e00], desc[UR20][R152.64], !P3 ;  /* 0x02e0000098027fae */ /* 0x000fe2000d9a1014 */
[----:B------:R-:W-:Y:S01]  /*139c0*/  ISETP.GE.U32.AND P3, PT, R4, 0x7fffff39, PT ;  /* 0x7fffff390400780c */ /* 0x000fe20003f66070 */
[----:B------:R-:W-:-:S02]  /*139d0*/  VIADD R4, R5, 0xffffff77 ;  /* 0xffffff7705047836 */ /* 0x000fc40000000000 */
[----:B------:R-:W1:Y:S01]  /*139e0*/  LDC R5, c[0x0][0x3a0] ;  /* 0x0000e800ff057b82 */ /* 0x000e620000000800 */
[----:B------:R-:W-:Y:S04]  /*139f0*/  LDGSTS.E [R2+0x3000], desc[UR20][R156.64], !P2 ;  /* 0x030000009c027fae */ /* 0x000fe8000d1a1014 */
[----:B------:R-:W-:Y:S04]  /*13a00*/  LDGSTS.E [R2+0x3200], desc[UR20][R160.64], !P2 ;  /* 0x03200000a0027fae */ /* 0x000fe8000d1a1014 */
[----:B------:R-:W-:Y:S04]  /*13a10*/  LDGSTS.E [R2+0x3400], desc[UR20][R164.64], !P2 ;  /* 0x03400000a4027fae */ /* 0x000fe8000d1a1014 */
[----:B------:R-:W-:Y:S01]  /*13a20*/  LDGSTS.E [R2+0x3600], desc[UR20][R168.64], !P2 ;  /* 0x03600000a8027fae */ /* 0x000fe2000d1a1014 */
[----:B------:R-:W-:-:S02]  /*13a30*/  ISETP.GE.U32.AND P2, PT, R4, 0x7fffff38, PT ;  /* 0x7fffff380400780c */ /* 0x000fc40003f46070 */
[----:B-----5:R-:W-:Y:S01]  /*13a40*/  IADD3 R4, PT, PT, R6, -0x8a, RZ ;  /* 0xffffff7606047810 */ /* 0x020fe20007ffe0ff */
[----:B------:R-:W-:Y:S01]  /*13a50*/  LDGSTS.E [R2+0x3800], desc[UR20][R172.64], !P3 ;  /* 0x03800000ac027fae */ /* 0x000fe2000d9a1014 */
[----:B------:R-:W5:Y:S03]  /*13a60*/  LDC R6, c[0x0][0x3a0] ;  /* 0x0000e800ff067b82 */ /* 0x000f660000000800 */
[----:B------:R-:W-:Y:S04]  /*13a70*/  LDGSTS.E [R2+0x3a00], desc[UR20][R176.64], !P3 ;  /* 0x03a00000b0027fae */ /* 0x000fe8000d9a1014 */
[----:B------:R-:W-:Y:S04]  /*13a80*/  LDGSTS.E [R2+0x3c00], desc[UR20][R180.64], !P3 ;  /* 0x03c00000b4027fae */ /* 0x000fe8000d9a1014 */
[----:B------:R-:W-:Y:S01]  /*13a90*/  LDGSTS.E [R2+0x3e00], desc[UR20][R184.64], !P3 ;  /* 0x03e00000b8027fae */ /* 0x000fe2000d9a1014 */
[----:B------:R-:W-:Y:S01]  /*13aa0*/  ISETP.GE.U32.AND P3, PT, R4, 0x7fffff37, PT ;  /* 0x7fffff370400780c */ /* 0x000fe20003f66070 */
[----:B-1----:R-:W-:-:S02]  /*13ab0*/  VIADD R4, R5, 0xffffff75 ;  /* 0xffffff7505047836 */ /* 0x002fc40000000000 */
[----:B------:R-:W1:Y:S01]  /*13ac0*/  LDC R5, c[0x0][0x3a0] ;  /* 0x0000e800ff057b82 */ /* 0x000e620000000800 */
        /* <DEDUP_REMOVED lines=12> */
[----:B-1----:R-:W-:-:S02]  /*13b90*/  VIADD R4, R5, 0xffffff73 ;  /* 0xffffff7305047836 */ /* 0x002fc40000000000 */
[----:B------:R-:W-:Y:S01]  /*13ba0*/  LDGSTS.E [R2+0x5000], desc[UR20][R220.64], !P2 ;  /* 0x05000000dc027fae */ /* 0x000fe2000d1a1014 */
[----:B------:R-:W1:Y:S03]  /*13bb0*/  LDC R5, c[0x0][0x3a0] ;  /* 0x0000e800ff057b82 */ /* 0x000e660000000800 */
[----:B------:R-:W-:Y:S04]  /*13bc0*/  LDGSTS.E [R2+0x5200], desc[UR20][R224.64], !P2 ;  /* 0x05200000e0027fae */ /* 0x000fe8000d1a1014 */
[----:B------:R-:W-:Y:S04]  /*13bd0*/  LDGSTS.E [R2+0x5400], desc[UR20][R228.64], !P2 ;  /* 0x05400000e4027fae */ /* 0x000fe8000d1a1014 */
[----:B------:R-:W-:Y:S01]  /*13be0*/  LDGSTS.E [R2+0x5600], desc[UR20][R232.64], !P2 ;  /* 0x05600000e8027fae */ /* 0x000fe2000d1a1014 */
[----:B------:R-:W-:-:S02]  /*13bf0*/  ISETP.GE.U32.AND P2, PT, R4, 0x7fffff34, PT ;  /* 0x7fffff340400780c */ /* 0x000fc40003f46070 */
[----:B------:R-:W1:Y:S01]  /*13c00*/  LDC R4, c[0x0][0x3a0] ;  /* 0x0000e800ff047b82 */ /* 0x000e620000000800 */
[----:B------:R-:W-:Y:S04]  /*13c10*/  LDGSTS.E [R2+0x5800], desc[UR20][R236.64], !P3 ;  /* 0x05800000ec027fae */ /* 0x000fe8000d9a1014 */
[----:B------:R-:W-:Y:S04]  /*13c20*/  LDGSTS.E [R2+0x5a00], desc[UR20][R240.64], !P3 ;  /* 0x05a00000f0027fae */ /* 0x000fe8000d9a1014 */
[----:B------:R-:W-:Y:S04]  /*13c30*/  LDGSTS.E [R2+0x5c00], desc[UR20][R244.64], !P3 ;  /* 0x05c00000f4027fae */ /* 0x000fe8000d9a1014 */
[----:B------:R-:W-:Y:S04]  /*13c40*/  LDGSTS.E [R2+0x5e00], desc[UR20][R248.64], !P3 ;  /* 0x05e00000f8027fae */ /* 0x000fe8000d9a1014 */
[----:B------:R-:W5:Y:S04]  /*13c50*/  LDL.64 R20, [R1+0xa0] ;  /* 0x0000a00001147983 */ /* 0x000f680000100a00 */
        /* <DEDUP_REMOVED lines=14> */
[----:B---3--:R-:W-:Y:S04]  /*13d40*/  LDGSTS.E [R2+0x6000], desc[UR20][R16.64], !P2 ;  /* 0x0600000010027fae */ /* 0x008fe8000d1a1014 */
[----:B----4-:R3:W-:Y:S04]  /*13d50*/  LDGSTS.E [R2+0x6200], desc[UR20][R8.64], !P2 ;  /* 0x0620000008027fae */ /* 0x0107e8000d1a1014 */
[----:B--2---:R-:W-:Y:S04]  /*13d60*/  LDGSTS.E [R2+0x6400], desc[UR20][R14.64], !P2 ;  /* 0x064000000e027fae */ /* 0x004fe8000d1a1014 */
[----:B------:R2:W-:Y:S01]  /*13d70*/  LDGSTS.E [R2+0x6600], desc[UR20][R12.64], !P2 ;  /* 0x066000000c027fae */ /* 0x0005e2000d1a1014 */
[----:B-1----:R-:W-:-:S03]  /*13d80*/  VIADD R4, R4, 0xffffff72 ;  /* 0xffffff7204047836 */ /* 0x002fc60000000000 */
[----:B------:R-:W4:Y:S01]  /*13d90*/  LDL.64 R16, [R1+0xc0] ;  /* 0x0000c00001107983 */ /* 0x000f220000100a00 */
[----:B---3--:R-:W1:Y:S03]  /*13da0*/  LDC R8, c[0x0][0x3a0] ;  /* 0x0000e800ff087b82 */ /* 0x008e660000000800 */
[----:B------:R-:W3:Y:S01]  /*13db0*/  LDL.64 R14, [R1+0xe0] ;  /* 0x0000e000010e7983 */ /* 0x000ee20000100a00 */
[----:B--2---:R-:W-:Y:S01]  /*13dc0*/  IMAD.MOV.U32 R12, RZ, RZ, R10 ;  /* 0x000000ffff0c7224 */ /* 0x004fe200078e000a */
[----:B------:R-:W-:Y:S01]  /*13dd0*/  UIADD3 UR26, UPT, UPT, UR26, -0x92, URZ ;  /* 0xffffff6e1a1a7890 */ /* 0x000fe2000fffe0ff */
[----:B------:R-:W-:Y:S01]  /*13de0*/  IMAD.MOV.U32 R13, RZ, RZ, R11 ;  /* 0x000000ffff0d7224 */ /* 0x000fe200078e000b */
[----:B------:R-:W-:Y:S01]  /*13df0*/  UIADD3 UR25, UPT, UPT, UR25, -0x91, URZ ;  /* 0xffffff6f19197890 */ /* 0x000fe2000fffe0ff */
[----:B------:R-:W2:Y:S01]  /*13e00*/  LDL.64 R10, [R1+0x70] ;  /* 0x00007000010a7983 */ /* 0x000ea20000100a00 */
[----:B------:R-:W-:Y:S01]  /*13e10*/  ISETP.GE.U32.AND P2, PT, R4, 0x7fffff33, PT ;  /* 0x7fffff330400780c */ /* 0x000fe20003f46070 */
[----:B------:R-:W-:Y:S01]  /*13e20*/  UIADD3 UR17, UPT, UPT, UR17, -0x97, URZ ;  /* 0xffffff6911117890 */ /* 0x000fe2000fffe0ff */
[----:B------:R-:W1:Y:S01]  /*13e30*/  LDC R9, c[0x0][0x3a0] ;  /* 0x0000e800ff097b82 */ /* 0x000e620000000800 */
[----:B------:R-:W3:Y:S04]  /*13e40*/  LDL.64 R64, [R1+0x7a0] ;  /* 0x0007a00001407983 */ /* 0x000ee80000100a00 */
[----:B------:R-:W3:Y:S04]  /*13e50*/  LDL.64 R62, [R1+0x988] ;  /* 0x00098800013e7983 */ /* 0x000ee80000100a00 */
[----:B------:R-:W3:Y:S04]  /*13e60*/  LDL.64 R60, [R1+0x7a8] ;  /* 0x0007a800013c7983 */ /* 0x000ee80000100a00 */
[----:B------:R-:W-:Y:S04]  /*13e70*/  LDGSTS.E [R2+0x6800], desc[UR20][R12.64], !P2 ;  /* 0x068000000c027fae */ /* 0x000fe8000d1a1014 */
[----:B------:R-:W-:Y:S04]  /*13e80*/  LDGSTS.E [R2+0x6a00], desc[UR20][R26.64], !P2 ;  /* 0x06a000001a027fae */ /* 0x000fe8000d1a1014 */
[----:B------:R-:W-:Y:S04]  /*13e90*/  LDGSTS.E [R2+0x6c00], desc[UR20][R24.64], !P2 ;  /* 0x06c0000018027fae */ /* 0x000fe8000d1a1014 */
[----:B------:R-:W3:Y:S04]  /*13ea0*/  LDL.64 R12, [R1+0xf0] ;  /* 0x0000f000010c7983 */ /* 0x000ee80000100a00 */
[----:B------:R-:W3:Y:S04]  /*13eb0*/  LDL.64 R26, [R1+0x100] ;  /* 0x00010000011a7983 */ /* 0x000ee80000100a00 */
[----:B------:R-:W3:Y:S01]  /*13ec0*/  LDL.64 R24, [R1+0x2c8] ;  /* 0x0002c80001187983 */ /* 0x000ee20000100a00 */
[----:B------:R-:W-:Y:S01]  /*13ed0*/  UIADD3 UR18, UPT, UPT, UR18, -0x98, URZ ;  /* 0xffffff6812127890 */ /* 0x000fe2000fffe0ff */
[----:B------:R-:W-:Y:S01]  /*13ee0*/  VIADD R4, R5, 0xffffff66 ;  /* 0xffffff6605047836 */ /* 0x000fe20000000000 */
[----:B------:R-:W-:Y:S01]  /*13ef0*/  UISETP.GE.U32.AND UP6, UPT, UR26, 0x7fffff2f, UPT ;  /* 0x7fffff2f1a00788c */ /* 0x000fe2000bfc6070 */
[----:B------:R-:W3:Y:S01]  /*13f00*/  LDL.64 R58, [R1+0x7b0] ;  /* 0x0007b000013a7983 */ /* 0x000ee20000100a00 */
[----:B------:R-:W-:-:S02]  /*13f10*/  UIADD3 UR9, UPT, UPT, UR9, -0x9c, URZ ;  /* 0xffffff6409097890 */ /* 0x000fc4000fffe0ff */
[----:B------:R-:W-:Y:S01]  /*13f20*/  UISETP.GE.U32.AND UP1, UPT, UR25, 0x7fffff30, UPT ;  /* 0x7fffff301900788c */ /* 0x000fe2000bf26070 */
[----:B------:R-:W3:Y:S01]  /*13f30*/  LDL.64 R56, [R1+0x7b8] ;  /* 0x0007b80001387983 */ /* 0x000ee20000100a00 */
[----:B------:R-:W-:Y:S02]  /*13f40*/  UIADD3 UR6, UPT, UPT, UR6, -0x9b, URZ ;  /* 0xffffff6506067890 */ /* 0x000fe4000fffe0ff */
[----:B------:R-:W-:Y:S01]  /*13f50*/  UISETP.GE.U32.AND UP3, UPT, UR17, 0x7fffff2a, UPT ;  /* 0x7fffff2a1100788c */ /* 0x000fe2000bf66070 */
[----:B------:R-:W-:Y:S01]  /*13f60*/  ISETP.GE.U32.AND P4, PT, R4, 0x7fffff27, PT ;  /* 0x7fffff270400780c */ /* 0x000fe20003f86070 */
[----:B------:R-:W-:Y:S01]  /*13f70*/  UISETP.GE.U32.AND UP2, UPT, UR18, 0x7fffff29, UPT ;  /* 0x7fffff291200788c */ /* 0x000fe2000bf46070 */
[----:B------:R-:W3:Y:S01]  /*13f80*/  LDL.64 R250, [R1+0x948] ;  /* 0x0009480001fa7983 */ /* 0x000ee20000100a00 */
[----:B------:R-:W-:Y:S01]  /*13f90*/  USEL UR17, URZ, 0x4, UP6 ;  /* 0x00000004ff117887 */ /* 0x000fe2000b000000 */
[----:B------:R-:W-:Y:S01]  /*13fa0*/  IADD3 R4, PT, PT, R7, -0xa0, RZ ;  /* 0xffffff6007047810 */ /* 0x000fe20007ffe0ff */
[----:B------:R-:W-:Y:S01]  /*13fb0*/  UIADD3 UR24, UPT, UPT, UR24, -0x94, URZ ;  /* 0xffffff6c18187890 */ /* 0x000fe2000fffe0ff */
[----:B------:R-:W3:Y:S01]  /*13fc0*/  LDL.64 R246, [R1+0x850] ;  /* 0x0008500001f67983 */ /* 0x000ee20000100a00 */
[----:B------:R-:W-:-:S02]  /*13fd0*/  UIADD3 UR4, UPT, UPT, UR4, -0x9f, URZ ;  /* 0xffffff6104047890 */ /* 0x000fc4000fffe0ff */
[----:B------:R-:W-:Y:S01]  /*13fe0*/  UISETP.GE.U32.AND UP6, UPT, UR9, 0x7fffff25, UPT ;  /* 0x7fffff250900788c */ /* 0x000fe2000bfc6070 */
[----:B------:R-:W3:Y:S01]  /*13ff0*/  LDL.64 R242, [R1+0x858] ;  /* 0x0008580001f27983 */ /* 0x000ee20000100a00 */
[----:B------:R-:W-:Y:S02]  /*14000*/  USEL UR9, URZ, 0x7fff8, UP1 ;  /* 0x0007fff8ff097887 */ /* 0x000fe40008800000 */
[----:B------:R-:W-:Y:S01]  /*14010*/  UIADD3 UR23, UPT, UPT, UR23, -0x93, URZ ;  /* 0xffffff6d17177890 */ /* 0x000fe2000fffe0ff */
[----:B------:R-:W3:Y:S01]  /*14020*/  LDL.64 R238, [R1+0x860] ;  /* 0x0008600001ee7983 */ /* 0x000ee20000100a00 */
[----:B------:R-:W-:Y:S01]  /*14030*/  UISETP.GE.U32.AND UP1, UPT, UR6, 0x7fffff26, UPT ;  /* 0x7fffff260600788c */ /* 0x000fe2000bf26070 */
[----:B-----5:R-:W-:Y:S01]  /*14040*/  VIADD R5, R6, 0xffffff67 ;  /* 0xffffff6706057836 */ /* 0x020fe20000000000 */
[----:B------:R-:W-:Y:S01]  /*14050*/  USEL UR6, URZ, 0x1, UP2 ;  /* 0x00000001ff067887 */ /* 0x000fe20009000000 */
[----:B------:R-:W5:Y:S04]  /*14060*/  LDL.64 R234, [R1+0x940] ;  /* 0x0009400001ea7983 */ /* 0x000f680000100a00 */
[----:B------:R-:W3:Y:S04]  /*14070*/  LDL.64 R230, [R1+0x868] ;  /* 0x0008680001e67983 */ /* 0x000ee80000100a00 */
        /* <DEDUP_REMOVED lines=37> */
[----:B--2---:R-:W-:Y:S04]  /*142d0*/  LDGSTS.E [R2+0x6e00], desc[UR20][R10.64], !P2 ;  /* 0x06e000000a027fae */ /* 0x004fe8000d1a1014 */
[----:B------:R-:W2:Y:S01]  /*142e0*/  LDL.64 R10, [R1+0x120] ;  /* 0x00012000010a7983 */ /* 0x000ea20000100a00 */
[----:B------:R-:W-:Y:S01]  /*142f0*/  UISETP.GE.U32.AND UP4, UPT, UR24, 0x7fffff2d, UPT ;  /* 0x7fffff2d1800788c */ /* 0x000fe2000bf86070 */
[----:B------:R-:W-:Y:S01]  /*14300*/  ISETP.GE.U32.AND P3, PT, R4, 0x7fffff21, PT ;  /* 0x7fffff210400780c */ /* 0x000fe20003f66070 */
[----:B------:R-:W-:-:S02]  /*14310*/  UISETP.GE.U32.AND UP2, UPT, UR4, 0x7fffff22, UPT ;  /* 0x7fffff220400788c */ /* 0x000fc4000bf46070 */
[----:B------:R-:W-:Y:S02]  /*14320*/  UIADD3 UR22, UPT, UPT, UR22, -0x96, URZ ;  /* 0xffffff6a16167890 */ /* 0x000fe4000fffe0ff */
[----:B------:R-:W-:Y:S02]  /*14330*/  UISETP.GE.U32.AND UP5, UPT, UR23, 0x7fffff2e, UPT ;  /* 0x7fffff2e1700788c */ /* 0x000fe4000bfa6070 */
[----:B------:R-:W-:Y:S01]  /*14340*/  UIADD3 UR19, UPT, UPT, UR19, -0x95, URZ ;  /* 0xffffff6b13137890 */ /* 0x000fe2000fffe0ff */
[----:B------:R-:W-:Y:S01]  /*14350*/  ISETP.GE.U32.AND P5, PT, R5, 0x7fffff28, PT ;  /* 0x7fffff280500780c */ /* 0x000fe20003fa6070 */
[----:B------:R-:W-:Y:S01]  /*14360*/  USEL UR18, URZ, 0x1, UP4 ;  /* 0x00000001ff127887 */ /* 0x000fe2000a000000 */
[----:B------:R-:W-:Y:S01]  /*14370*/  SEL R4, RZ, 0x1, P3 ;  /* 0x00000001ff047807 */ /* 0x000fe20001800000 */
[----:B------:R-:W-:Y:S01]  /*14380*/  USEL UR26, URZ, 0x1fffe, UP2 ;  /* 0x0001fffeff1a7887 */ /* 0x000fe20009000000 */
[----:B-1----:R-:W-:Y:S01]  /*14390*/  VIADD R5, R8, 0xffffff62 ;  /* 0xffffff6208057836 */ /* 0x002fe20000000000 */
[----:B------:R-:W-:Y:S01]  /*143a0*/  UIADD3 UR5, UPT, UPT, UR5, -0x9d, URZ ;  /* 0xffffff6305057890 */ /* 0x000fe2000fffe0ff */
[----:B------:R-:W-:Y:S01]  /*143b0*/  SEL R6, RZ, 0x4, P4 ;  /* 0x00000004ff067807 */ /* 0x000fe20002000000 */
[----:B------:R-:W-:Y:S01]  /*143c0*/  UISETP.GE.U32.AND UP4, UPT, UR22, 0x7fffff2b, UPT ;  /* 0x7fffff2b1600788c */ /* 0x000fe2000bf86070 */
[----:B------:R-:W1:Y:S01]  /*143d0*/  LDC R8, c[0x0][0x3a0] ;  /* 0x0000e800ff087b82 */ /* 0x000e620000000800 */
[----:B------:R-:W-:-:S02]  /*143e0*/  USEL UR22, URZ, 0x1fffe, UP5 ;  /* 0x0001fffeff167887 */ /* 0x000fc4000a800000 */
[----:B------:R-:W-:Y:S02]  /*143f0*/  UISETP.GE.U32.AND UP5, UPT, UR19, 0x7fffff2c, UPT ;  /* 0x7fffff2c1300788c */ /* 0x000fe4000bfa6070 */
[----:B------:R-:W-:Y:S01]  /*14400*/  USEL UR19, URZ, 0x1fffe, UP3 ;  /* 0x0001fffeff137887 */ /* 0x000fe20009800000 */
[----:B------:R-:W-:Y:S01]  /*14410*/  VIADD R4, R4, UR26 ;  /* 0x0000001a04047c36 */ /* 0x000fe20008000000 */
[----:B------:R-:W-:Y:S02]  /*14420*/  UISETP.GE.U32.AND UP3, UPT, UR5, 0x7fffff24, UPT ;  /* 0x7fffff240500788c */ /* 0x000fe4000bf66070 */
[----:B------:R-:W-:Y:S02]  /*14430*/  USEL UR23, URZ, 0x1, UP6 ;  /* 0x00000001ff177887 */ /* 0x000fe4000b000000 */
[----:B------:R-:W-:Y:S01]  /*14440*/  USEL UR24, URZ, 0x1fffe, UP1 ;  /* 0x0001fffeff187887 */ /* 0x000fe20008800000 */
[----:B------:R-:W-:Y:S01]  /*14450*/  ISETP.GE.U32.AND P4, PT, R5, 0x7fffff23, PT ;  /* 0x7fffff230500780c */ /* 0x000fe20003f86070 */
[----:B------:R-:W-:-:S02]  /*14460*/  UIADD3 UR6, UPT, UPT, UR6, UR19, URZ ;  /* 0x0000001306067290 */ /* 0x000fc4000fffe0ff */
[----:B------:R-:W-:Y:S02]  /*14470*/  USEL UR25, URZ, 0x7fff8, UP3 ;  /* 0x0007fff8ff197887 */ /* 0x000fe40009800000 */
[----:B------:R-:W-:Y:S01]  /*14480*/  UIADD3 UR23, UPT, UPT, UR23, UR24, URZ ;  /* 0x0000001817177290 */ /* 0x000fe2000fffe0ff */
[----:B------:R-:W-:Y:S01]  /*14490*/  SEL R7, RZ, 0x4, P4 ;  /* 0x00000004ff077807 */ /* 0x000fe20002000000 */
[----:B------:R-:W-:Y:S01]  /*144a0*/  USEL UR4, URZ, 0x4, UP4 ;  /* 0x00000004ff047887 */ /* 0x000fe2000a000000 */
[----:B------:R-:W-:Y:S01]  /*144b0*/  LOP3.LUT R4, R4, 0x3, RZ, 0xc0, !PT ;  /* 0x0000000304047812 */ /* 0x000fe200078ec0ff */
[----:B------:R-:W-:Y:S02]  /*144c0*/  USEL UR5, URZ, 0x7fff8, UP5 ;  /* 0x0007fff8ff057887 */ /* 0x000fe4000a800000 */
[----:B------:R-:W-:Y:S02]  /*144d0*/  ULOP3.LUT UR6, UR6, 0x3, URZ, 0xc0, !UPT ;  /* 0x0000000306067892 */ /* 0x000fe4000f8ec0ff */
[----:B------:R-:W-:Y:S01]  /*144e0*/  ULOP3.LUT UR23, UR23, 0x3, URZ, 0xc0, !UPT ;  /* 0x0000000317177892 */ /* 0x000fe2000f8ec0ff */
[----:B------:R-:W-:Y:S01]  /*144f0*/  SEL R5, RZ, 0x7fff8, P5 ;  /* 0x0007fff8ff057807 */ /* 0x000fe20002800000 */
[----:B------:R-:W-:Y:S01]  /*14500*/  UIADD3 UR18, UPT, UPT, UR18, UR22, URZ ;  /* 0x0000001612127290 */ /* 0x000fe2000fffe0ff */
[----:B------:R-:W-:Y:S01]  /*14510*/  IADD3 R4, PT, PT, R4, UR25, R7 ;  /* 0x0000001904047c10 */ /* 0x000fe2000fffe007 */
[----:B------:R-:W-:Y:S01]  /*14520*/  UIADD3 UR4, UPT, UPT, UR6, UR5, UR4 ;  /* 0x0000000506047290 */ /* 0x000fe2000fffe004 */
[----:B------:R-:W2:Y:S01]  /*14530*/  LDC R7, c[0x0][0x3a0] ;  /* 0x0000e800ff077b82 */ /* 0x000ea20000000800 */
[----:B------:R-:W-:Y:S01]  /*14540*/  IADD3 R5, PT, PT, R5, UR23, R6 ;  /* 0x0000001705057c10 */ /* 0x000fe2000fffe006 */
[----:B------:R-:W-:Y:S01]  /*14550*/  ULOP3.LUT UR18, UR18, 0x3, URZ, 0xc0, !UPT ;  /* 0x0000000312127892 */ /* 0x000fe2000f8ec0ff */
[----:B------:R-:W-:Y:S01]  /*14560*/  LOP3.LUT R4, R4, 0xf, RZ, 0xc0, !PT ;  /* 0x0000000f04047812 */ /* 0x000fe200078ec0ff */
[----:B------:R-:W-:-:S02]  /*14570*/  USHF.L.U32 UR4, UR4, 0x8, URZ ;  /* 0x0000000804047899 */ /* 0x000fc400080006ff */
[----:B------:R-:W-:Y:S02]  /*14580*/  UIADD3 UR9, UPT, UPT, UR18, UR9, UR17 ;  /* 0x0000000912097290 */ /* 0x000fe4000fffe011 */
[----:B------:R-:W-:Y:S01]  /*14590*/  ULOP3.LUT UR4, UR4, 0xf00, URZ, 0xe2, !UPT ;  /* 0x00000f0004047892 */ /* 0x000fe2000f8ee2ff */
[----:B------:R-:W-:Y:S01]  /*145a0*/  IMAD R4, R5, 0x10, R4 ;  /* 0x0000001005047824 */ /* 0x000fe200078e0204 */
[----:B------:R-:W2:Y:S01]  /*145b0*/  LDCU UR23, c[0x0][0x3a0] ;  /* 0x00007400ff1777ac */ /* 0x000ea20008000800 */
[----:B------:R-:W-:Y:S01]  /*145c0*/  VIADD R6, R9, 0xffffff71 ;  /* 0xffffff7109067836 */ /* 0x000fe20000000000 */
[----:B------:R-:W-:Y:S02]  /*145d0*/  ULEA UR4, UR9, UR4, 0xc ;  /* 0x0000000409047291 */ /* 0x000fe4000f8e60ff */
[----:B------:R-:W-:Y:S01]  /*145e0*/  LOP3.LUT R4, R4, 0xff, RZ, 0xc0, !PT ;  /* 0x000000ff04047812 */ /* 0x000fe200078ec0ff */
[----:B-1----:R-:W-:Y:S01]  /*145f0*/  VIADD R5, R8, 0xffffff70 ;  /* 0xffffff7008057836 */ /* 0x002fe20000000000 */
[----:B------:R-:W-:Y:S01]  /*14600*/  ISETP.GE.U32.AND P5, PT, R6, 0x7fffff32, PT ;  /* 0x7fffff320600780c */ /* 0x000fe20003fa6070 */
[----:B------:R-:W1:Y:S01]  /*14610*/  LDC R8, c[0x0][0x3a0] ;  /* 0x0000e800ff087b82 */ /* 0x000e620000000800 */
[----:B------:R-:W1:Y:S01]  /*14620*/  LDCU UR26, c[0x0][0x3a0] ;  /* 0x00007400ff1a77ac */ /* 0x000e620008000800 */
[----:B------:R-:W-:Y:S01]  /*14630*/  VIADD R4, R4, UR4 ;  /* 0x0000000404047c36 */ /* 0x000fe20008000000 */
[----:B------:R-:W-:Y:S01]  /*14640*/  ISETP.GE.U32.AND P4, PT, R5, 0x7fffff31, PT ;  /* 0x7fffff310500780c */ /* 0x000fe20003f86070 */
[----:B------:R-:W1:Y:S03]  /*14650*/  LDCU UR18, c[0x0][0x3a0] ;  /* 0x00007400ff1277ac */ /* 0x000e660008000800 */
[----:B------:R-:W-:Y:S01]  /*14660*/  LOP3.LUT R4, R4, 0xffff, RZ, 0xc0, !PT ;  /* 0x0000ffff04047812 */ /* 0x000fe200078ec0ff */
[----:B------:R-:W1:Y:S01]  /*14670*/  LDC R9, c[0x0][0x3a0] ;  /* 0x0000e800ff097b82 */ /* 0x000e620000000800 */
[----:B------:R-:W1:Y:S02]  /*14680*/  LDCU UR25, c[0x0][0x3a0] ;  /* 0x00007400ff1977ac */ /* 0x000e640008000800 */
[----:B------:R-:W-:Y:S01]  /*14690*/  SHF.R.U32.HI R5, RZ, 0xf, R4 ;  /* 0x0000000fff057819 */ /* 0x000fe20000011604 */
[----:B------:R-:W-:Y:S01]  /*146a0*/  LDGSTS.E [R2+0x7000], desc[UR20][R22.64], !P5 ;  /* 0x0700000016027fae */ /* 0x000fe2000e9a1014 */
[----:B------:R-:W1:Y:S03]  /*146b0*/  LDCU UR24, c[0x0][0x3a0] ;  /* 0x00007400ff1877ac */ /* 0x000e660008000800 */
[----:B------:R-:W-:Y:S01]  /*146c0*/  LDGSTS.E [R2+0x7200], desc[UR20][R30.64], !P5 ;  /* 0x072000001e027fae */ /* 0x000fe2000e9a1014 */
[----:B------:R-:W-:Y:S01]  /*146d0*/  LOP3.LUT P2, RZ, R5, 0x1, RZ, 0xc0, !PT ;  /* 0x0000000105ff7812 */ /* 0x000fe2000784c0ff */
[----:B------:R-:W1:Y:S02]  /*146e0*/  LDCU UR17, c[0x0][0x3a0] ;  /* 0x00007400ff1177ac */ /* 0x000e640008000800 */
[----:B------:R-:W-:Y:S01]  /*146f0*/  LDGSTS.E [R2+0x7400], desc[UR20][R20.64], !P5 ;  /* 0x0740000014027fae */ /* 0x000fe2000e9a1014 */
[----:B------:R-:W1:Y:S03]  /*14700*/  LDCU UR5, c[0x0][0x3a0] ;  /* 0x00007400ff0577ac */ /* 0x000e660008000800 */
[----:B------:R-:W5:Y:S01]  /*14710*/  LDL.64 R22, [R1+0x2d8] ;  /* 0x0002d80001167983 */ /* 0x000f620000100a00 */
[----:B------:R-:W1:Y:S03]  /*14720*/  LDCU UR4, c[0x0][0x3a0] ;  /* 0x00007400ff0477ac */ /* 0x000e660008000800 */
[----:B------:R-:W-:Y:S01]  /*14730*/  LDGSTS.E [R2+0x7600], desc[UR20][R18.64], !P5 ;  /* 0x0760000012027fae */ /* 0x000fe2000e9a1014 */
[----:B------:R-:W1:Y:S03]  /*14740*/  LDCU UR22, c[0x0][0x3a0] ;  /* 0x00007400ff1677ac */ /* 0x000e660008000800 */
[----:B------:R-:W5:Y:S01]  /*14750*/  LDL.64 R20, [R1+0x2e0] ;  /* 0x0002e00001147983 */ /* 0x000f620000100a00 */
[----:B------:R-:W1:Y:S03]  /*14760*/  LDCU UR19, c[0x0][0x3a0] ;  /* 0x00007400ff1377ac */ /* 0x000e660008000800 */
[----:B----4-:R-:W-:Y:S01]  /*14770*/  LDGSTS.E [R2+0x7800], desc[UR20][R16.64], !P4 ;  /* 0x0780000010027fae */ /* 0x010fe2000e1a1014 */
[----:B------:R-:W4:Y:S03]  /*14780*/  LDCU UR9, c[0x0][0x3a0] ;  /* 0x00007400ff0977ac */ /* 0x000f260008000800 */
[----:B------:R-:W4:Y:S01]  /*14790*/  LDL.64 R18, [R1+0x2e8] ;  /* 0x0002e80001127983 */ /* 0x000f220000100a00 */
[----:B------:R-:W-:-:S03]  /*147a0*/  UIADD3 UR28, UPT, UPT, UR28, -0xa4, URZ ;  /* 0xffffff5c1c1c7890 */ /* 0x000fc6000fffe0ff */
[----:B------:R-:W4:Y:S01]  /*147b0*/  LDL.64 R30, [R1+0x2f0] ;  /* 0x0002f000011e7983 */ /* 0x000f220000100a00 */
[----:B------:R-:W1:Y:S03]  /*147c0*/  LDCU UR6, c[0x0][0x3a0] ;  /* 0x00007400ff0677ac */ /* 0x000e660008000800 */
[----:B------:R-:W4:Y:S04]  /*147d0*/  LDL.64 R16, [R1+0x2f8] ;  /* 0x0002f80001107983 */ /* 0x000f280000100a00 */
[----:B------:R-:W-:Y:S04]  /*147e0*/  LDGSTS.E [R2+0x7a00], desc[UR20][R28.64], !P4 ;  /* 0x07a000001c027fae */ /* 0x000fe8000e1a1014 */
[----:B---3--:R-:W-:Y:S04]  /*147f0*/  LDGSTS.E [R2+0x7c00], desc[UR20][R14.64], !P4 ;  /* 0x07c000000e027fae */ /* 0x008fe8000e1a1014 */
[----:B------:R-:W-:Y:S04]  /*14800*/  LDGSTS.E [R2+0x7e00], desc[UR20][R12.64], !P4 ;  /* 0x07e000000c027fae */ /* 0x000fe8000e1a1014 */
[----:B------:R-:W-:Y:S04]  /*14810*/  LDGSTS.E [R2+0x8000], desc[UR20][R26.64], P2 ;  /* 0x080000001a027fae */ /* 0x000fe800091a1014 */
[----:B------:R-:W3:Y:S04]  /*14820*/  LDL.64 R14, [R1+0x300] ;  /* 0x00030000010e7983 */ /* 0x000ee80000100a00 */
[----:B------:R-:W3:Y:S04]  /*14830*/  LDL.64 R12, [R1+0x308] ;  /* 0x00030800010c7983 */ /* 0x000ee80000100a00 */
[----:B------:R-:W3:Y:S04]  /*14840*/  LDL.64 R28, [R1+0x310] ;  /* 0x00031000011c7983 */ /* 0x000ee80000100a00 */
[----:B------:R-:W-:Y:S04]  /*14850*/  LDGSTS.E [R2+0x8200], desc[UR20][R34.64], P2 ;  /* 0x0820000022027fae */ /* 0x000fe800091a1014 */
[----:B------:R-:W3:Y:S01]  /*14860*/  LDL.64 R26, [R1+0x318] ;  /* 0x00031800011a7983 */ /* 0x000ee20000100a00 */
[----:B------:R-:W-:-:S02]  /*14870*/  SHF.R.U32.HI R5, RZ, 0xe, R4 ;  /* 0x0000000eff057819 */ /* 0x000fc40000011604 */
[----:B------:R-:W-:Y:S01]  /*14880*/  SHF.R.U32.HI R6, RZ, 0xd, R4 ;  /* 0x0000000dff067819 */ /* 0x000fe20000011604 */
[----:B------:R-:W3:Y:S04]  /*14890*/  LDL.64 R34, [R1+0x368] ;  /* 0x0003680001227983 */ /* 0x000ee80000100a00 */
[----:B--2---:R-:W-:Y:S04]  /*148a0*/  LDGSTS.E [R2+0x8400], desc[UR20][R10.64], P2 ;  /* 0x084000000a027fae */ /* 0x004fe800091a1014 */
[----:B------:R-:W-:Y:S04]  /*148b0*/  LDGSTS.E [R2+0x8600], desc[UR20][R24.64], P2 ;  /* 0x0860000018027fae */ /* 0x000fe800091a1014 */
[----:B------:R-:W2:Y:S04]  /*148c0*/  LDL.64 R10, [R1+0x320] ;  /* 0x00032000010a7983 */ /* 0x000ea80000100a00 */
[----:B------:R-:W2:Y:S01]  /*148d0*/  LDL.64 R24, [R1+0x328] ;  /* 0x0003280001187983 */ /* 0x000ea20000100a00 */
[----:B------:R-:W-:-:S02]  /*148e0*/  LOP3.LUT P5, RZ, R5, 0x1, RZ, 0xc0, !PT ;  /* 0x0000000105ff7812 */ /* 0x000fc400078ac0ff */
[----:B------:R-:W-:Y:S02]  /*148f0*/  LOP3.LUT P4, RZ, R6, 0x1, RZ, 0xc0, !PT ;  /* 0x0000000106ff7812 */ /* 0x000fe4000788c0ff */
[----:B------:R-:W-:Y:S01]  /*14900*/  SHF.R.U32.HI R5, RZ, 0xc, R4 ;  /* 0x0000000cff057819 */ /* 0x000fe20000011604 */
[----:B------:R-:W1:Y:S03]  /*14910*/  LDC R6, c[0x0][0x3a0] ;  /* 0x0000e800ff067b82 */ /* 0x000e660000000800 */
[----:B------:R-:W-:-:S05]  /*14920*/  LOP3.LUT P6, RZ, R5, 0x1, RZ, 0xc0, !PT ;  /* 0x0000000105ff7812 */ /* 0x000fca00078cc0ff */
[----:B------:R-:W-:Y:S04]  /*14930*/  LDGSTS.E [R2+0x8800], desc[UR20][R32.64], P5 ;  /* 0x0880000020027fae */ /* 0x000fe8000a9a1014 */
[----:B------:R-:W2:Y:S04]  /*14940*/  LDL.64 R32, [R1+0x380] ;  /* 0x0003800001207983 */ /* 0x000ea80000100a00 */
[----:B-----5:R-:W-:Y:S04]  /*14950*/  LDGSTS.E [R2+0x8a00], desc[UR20][R22.64], P5 ;  /* 0x08a0000016027fae */ /* 0x020fe8000a9a1014 */
[----:B------:R-:W-:Y:S04]  /*14960*/  LDGSTS.E [R2+0x8c00], desc[UR20][R20.64], P5 ;  /* 0x08c0000014027fae */ /* 0x000fe8000a9a1014 */
[----:B------:R-:W5:Y:S04]  /*14970*/  LDL.64 R22, [R1+0x338] ;  /* 0x0003380001167983 */ /* 0x000f680000100a00 */
[----:B----4-:R-:W-:Y:S04]  /*14980*/  LDGSTS.E [R2+0x8e00], desc[UR20][R18.64], P5 ;  /* 0x08e0000012027fae */ /* 0x010fe8000a9a1014 */
[----:B------:R-:W4:Y:S04]  /*14990*/  LDL.64 R20, [R1+0x340] ;  /* 0x0003400001147983 */ /* 0x000f280000100a00 */
[----:B------:R-:W-:Y:S04]  /*149a0*/  LDGSTS.E [R2+0x9000], desc[UR20][R30.64], P4 ;  /* 0x090000001e027fae */ /* 0x000fe8000a1a1014 */
[----:B------:R-:W4:Y:S04]  /*149b0*/  LDL.64 R18, [R1+0x348] ;  /* 0x0003480001127983 */ /* 0x000f280000100a00 */
[----:B------:R-:W-:Y:S04]  /*149c0*/  LDGSTS.E [R2+0x9200], desc[UR20][R16.64], P4 ;  /* 0x0920000010027fae */ /* 0x000fe8000a1a1014 */
[----:B------:R-:W4:Y:S04]  /*149d0*/  LDL.64 R30, [R1+0x388] ;  /* 0x00038800011e7983 */ /* 0x000f280000100a00 */
[----:B------:R-:W4:Y:S04]  /*149e0*/  LDL.64 R16, [R1+0x360] ;  /* 0x0003600001107983 */ /* 0x000f280000100a00 */
[----:B---3--:R-:W-:Y:S04]  /*149f0*/  LDGSTS.E [R2+0x9400], desc[UR20][R14.64], P4 ;  /* 0x094000000e027fae */ /* 0x008fe8000a1a1014 */
[----:B------:R-:W-:Y:S04]  /*14a00*/  LDGSTS.E [R2+0x9600], desc[UR20][R12.64], P4 ;  /* 0x096000000c027fae */ /* 0x000fe8000a1a1014 */
[----:B------:R-:W-:Y:S04]  /*14a10*/  LDGSTS.E [R2+0x9800], desc[UR20][R28.64], P6 ;  /* 0x098000001c027fae */ /* 0x000fe8000b1a1014 */
[----:B------:R-:W3:Y:S04]  /*14a20*/  LDL.64 R14, [R1+0x370] ;  /* 0x00037000010e7983 */ /* 0x000ee80000100a00 */
[----:B------:R-:W3:Y:S04]  /*14a30*/  LDL.64 R12, [R1+0x378] ;  /* 0x00037800010c7983 */ /* 0x000ee80000100a00 */
[----:B------:R-:W-:Y:S04]  /*14a40*/  LDGSTS.E [R2+0x9a00], desc[UR20][R26.64], P6 ;  /* 0x09a000001a027fae */ /* 0x000fe8000b1a1014 */
[----:B------:R-:W3:Y:S04]  /*14a50*/  LDL.64 R28, [R1+0x390] ;  /* 0x00039000011c7983 */ /* 0x000ee80000100a00 */
[----:B------:R-:W3:Y:S04]  /*14a60*/  LDL.64 R26, [R1+0x3a0] ;  /* 0x0003a000011a7983 */ /* 0x000ee80000100a00 */
[----:B--2---:R-:W-:Y:S04]  /*14a70*/  LDGSTS.E [R2+0x9c00], desc[UR20][R10.64], P6 ;  /* 0x09c000000a027fae */ /* 0x004fe8000b1a1014 */
[----:B------:R-:W-:Y:S04]  /*14a80*/  LDGSTS.E [R2+0x9e00], desc[UR20][R24.64], P6 ;  /* 0x09e0000018027fae */ /* 0x000fe8000b1a1014 */
[----:B------:R-:W2:Y:S04]  /*14a90*/  LDL.64 R10, [R1+0x398] ;  /* 0x00039800010a7983 */ /* 0x000ea80000100a00 */
[----:B------:R-:W2:Y:S01]  /*14aa0*/  LDL.64 R24, [R1+0x3a8] ;  /* 0x0003a80001187983 */ /* 0x000ea20000100a00 */
[----:B------:R-:W-:-:S04]  /*14ab0*/  SHF.R.U32.HI R5, RZ, 0xb, R4 ;  /* 0x0000000bff057819 */ /* 0x000fc80000011604 */
[----:B------:R-:W-:Y:S02]  /*14ac0*/  LOP3.LUT P2, RZ, R5, 0x1, RZ, 0xc0, !PT ;  /* 0x0000000105ff7812 */ /* 0x000fe4000784c0ff */
[----:B------:R-:W-:-:S04]  /*14ad0*/  SHF.R.U32.HI R5, RZ, 0xa, R4 ;  /* 0x0000000aff057819 */ /* 0x000fc80000011604 */
[----:B------:R-:W-:Y:S02]  /*14ae0*/  LOP3.LUT P5, RZ, R5, 0x1, RZ, 0xc0, !PT ;  /* 0x0000000105ff7812 */ /* 0x000fe400078ac0ff */
[----:B------:R-:W-:-:S04]  /*14af0*/  SHF.R.U32.HI R5, RZ, 0x9, R4 ;  /* 0x00000009ff057819 */ /* 0x000fc80000011604 */
[----:B------:R-:W-:Y:S01]  /*14b00*/  LOP3.LUT P4, RZ, R5, 0x1, RZ, 0xc0, !PT ;  /* 0x0000000105ff7812 */ /* 0x000fe2000788c0ff */
[----:B------:R-:W-:Y:S01]  /*14b10*/  LDGSTS.E [R2+0xa000], desc[UR20][R40.64], P2 ;  /* 0x0a00000028027fae */ /* 0x000fe200091a1014 */
[----:B------:R-:W-:Y:S01]  /*14b20*/  SHF.R.U32.HI R5, RZ, 0x8, R4 ;  /* 0x00000008ff057819 */ /* 0x000fe20000011604 */
[----:B-1----:R-:W-:Y:S02]  /*14b30*/  VIADD R6, R6, 0xffffff4d ;  /* 0xffffff4d06067836 */ /* 0x002fe40000000000 */
[----:B------:R-:W2:Y:S04]  /*14b40*/  LDL.64 R40, [R1+0x508] ;  /* 0x0005080001287983 */ /* 0x000ea80000100a00 */
[----:B-----5:R-:W-:Y:S04]  /*14b50*/  LDGSTS.E [R2+0xa200], desc[UR20][R22.64], P2 ;  /* 0x0a20000016027fae */ /* 0x020fe800091a1014 */
[----:B----4-:R-:W-:Y:S04]  /*14b60*/  LDGSTS.E [R2+0xa400], desc[UR20][R20.64], P2 ;  /* 0x0a40000014027fae */ /* 0x010fe800091a1014 */
[----:B------:R-:W4:Y:S04]  /*14b70*/  LDL.64 R22, [R1+0x3b0] ;  /* 0x0003b00001167983 */ /* 0x000f280000100a00 */
[----:B------:R-:W-:Y:S01]  /*14b80*/  LDGSTS.E [R2+0xa600], desc[UR20][R18.64], P2 ;  /* 0x0a60000012027fae */ /* 0x000fe200091a1014 */
[----:B------:R-:W-:-:S03]  /*14b90*/  LOP3.LUT P2, RZ, R5, 0x1, RZ, 0xc0, !PT ;  /* 0x0000000105ff7812 */ /* 0x000fc6000784c0ff */
[----:B------:R-:W-:Y:S04]  /*14ba0*/  LDGSTS.E [R2+0xa800], desc[UR20][R38.64], P5 ;  /* 0x0a80000026027fae */ /* 0x000fe8000a9a1014 */
[----:B------:R-:W-:Y:S04]  /*14bb0*/  LDGSTS.E [R2+0xaa00], desc[UR20][R36.64], P5 ;  /* 0x0aa0000024027fae */ /* 0x000fe8000a9a1014 */
[----:B------:R-:W5:Y:S04]  /*14bc0*/  LDL.64 R20, [R1+0x3b8] ;  /* 0x0003b80001147983 */ /* 0x000f680000100a00 */
[----:B------:R-:W-:Y:S04]  /*14bd0*/  LDGSTS.E [R2+0xac00], desc[UR20][R16.64], P5 ;  /* 0x0ac0000010027fae */ /* 0x000fe8000a9a1014 */
[----:B------:R-:W-:Y:S04]  /*14be0*/  LDGSTS.E [R2+0xae00], desc[UR20][R34.64], P5 ;  /* 0x0ae0000022027fae */ /* 0x000fe8000a9a1014 */
[----:B------:R-:W5:Y:S04]  /*14bf0*/  LDL.64 R18, [R1+0x3c0] ;  /* 0x0003c00001127983 */ /* 0x000f680000100a00 */
[----:B------:R-:W5:Y:S04]  /*14c00*/  LDL.64 R16, [R1+0x3c8] ;  /* 0x0003c80001107983 */ /* 0x000f680000100a00 */
[----:B---3--:R-:W-:Y:S04]  /*14c10*/  LDGSTS.E [R2+0xb000], desc[UR20][R14.64], P4 ;  /* 0x0b0000000e027fae */ /* 0x008fe8000a1a1014 */
[----:B------:R-:W-:Y:S04]  /*14c20*/  LDGSTS.E [R2+0xb200], desc[UR20][R12.64], P4 ;  /* 0x0b2000000c027fae */ /* 0x000fe8000a1a1014 */
[----:B------:R-:W-:Y:S04]  /*14c30*/  LDGSTS.E [R2+0xb400], desc[UR20][R32.64], P4 ;  /* 0x0b40000020027fae */ /* 0x000fe8000a1a1014 */
[----:B------:R-:W3:Y:S04]  /*14c40*/  LDL.64 R14, [R1+0x3d0] ;  /* 0x0003d000010e7983 */ /* 0x000ee80000100a00 */
[----:B------:R-:W-:Y:S04]  /*14c50*/  LDGSTS.E [R2+0xb600], desc[UR20][R30.64], P4 ;  /* 0x0b6000001e027fae */ /* 0x000fe8000a1a1014 */
[----:B------:R-:W3:Y:S04]  /*14c60*/  LDL.64 R12, [R1+0x3d8] ;  /* 0x0003d800010c7983 */ /* 0x000ee80000100a00 */
[----:B------:R-:W-:Y:S04]  /*14c70*/  LDGSTS.E [R2+0xb800], desc[UR20][R28.64], P2 ;  /* 0x0b8000001c027fae */ /* 0x000fe800091a1014 */
[----:B------:R-:W3:Y:S04]  /*14c80*/  LDL.64 R34, [R1+0x3e0] ;  /* 0x0003e00001227983 */ /* 0x000ee80000100a00 */
[----:B------:R-:W3:Y:S04]  /*14c90*/  LDL.64 R32, [R1+0x3f0] ;  /* 0x0003f00001207983 */ /* 0x000ee80000100a00 */
[----:B------:R-:W3:Y:S04]  /*14ca0*/  LDL.64 R30, [R1+0x3f8] ;  /* 0x0003f800011e7983 */ /* 0x000ee80000100a00 */
[----:B------:R-:W3:Y:S01]  /*14cb0*/  LDL.64 R28, [R1+0x400] ;  /* 0x00040000011c7983 */ /* 0x000ee20000100a00 */
[----:B------:R-:W-:-:S03]  /*14cc0*/  SHF.R.U32.HI R5, RZ, 0x7, R4 ;  /* 0x00000007ff057819 */ /* 0x000fc60000011604 */
[----:B------:R-:W3:Y:S04]  /*14cd0*/  LDL.64 R38, [R1+0x490] ;  /* 0x0004900001267983 */ /* 0x000ee80000100a00 */
[----:B------:R-:W3:Y:S04]  /*14ce0*/  LDL.64 R36, [R1+0x4a0] ;  /* 0x0004a00001247983 */ /* 0x000ee80000100a00 */
[----:B--2---:R-:W-:Y:S04]  /*14cf0*/  LDGSTS.E [R2+0xba00], desc[UR20][R10.64], P2 ;  /* 0x0ba000000a027fae */ /* 0x004fe800091a1014 */
[----:B------:R-:W-:Y:S04]  /*14d00*/  LDGSTS.E [R2+0xbc00], desc[UR20][R26.64], P2 ;  /* 0x0bc000001a027fae */ /* 0x000fe800091a1014 */
[----:B------:R-:W-:Y:S04]  /*14d10*/  LDGSTS.E [R2+0xbe00], desc[UR20][R24.64], P2 ;  /* 0x0be0000018027fae */ /* 0x000fe800091a1014 */
[----:B------:R-:W2:Y:S04]  /*14d20*/  LDL.64 R10, [R1+0x3e8] ;  /* 0x0003e800010a7983 */ /* 0x000ea80000100a00 */
[----:B------:R-:W2:Y:S04]  /*14d30*/  LDL.64 R26, [R1+0x408] ;  /* 0x00040800011a7983 */ /* 0x000ea80000100a00 */
[----:B------:R-:W2:Y:S01]  /*14d40*/  LDL.64 R24, [R1+0x410] ;  /* 0x0004100001187983 */ /* 0x000ea20000100a00 */
[----:B------:R-:W-:-:S02]  /*14d50*/  LOP3.LUT P5, RZ, R5, 0x1, RZ, 0xc0, !PT ;  /* 0x0000000105ff7812 */ /* 0x000fc400078ac0ff */
[----:B------:R-:W-:-:S04]  /*14d60*/  SHF.R.U32.HI R5, RZ, 0x6, R4 ;  /* 0x00000006ff057819 */ /* 0x000fc80000011604 */
[----:B------:R-:W-:Y:S02]  /*14d70*/  LOP3.LUT P4, RZ, R5, 0x1, RZ, 0xc0, !PT ;  /* 0x0000000105ff7812 */ /* 0x000fe4000788c0ff */
[----:B------:R-:W-:-:S04]  /*14d80*/  SHF.R.U32.HI R5, RZ, 0x5, R4 ;  /* 0x00000005ff057819 */ /* 0x000fc80000011604 */
[----:B------:R-:W-:Y:S02]  /*14d90*/  LOP3.LUT P6, RZ, R5, 0x1, RZ, 0xc0, !PT ;  /* 0x0000000105ff7812 */ /* 0x000fe400078cc0ff */
[----:B------:R-:W-:-:S04]  /*14da0*/  SHF.R.U32.HI R5, RZ, 0x4, R4 ;  /* 0x00000004ff057819 */ /* 0x000fc80000011604 */
[----:B------:R-:W-:Y:S01]  /*14db0*/  LOP3.LUT P2, RZ, R5, 0x1, RZ, 0xc0, !PT ;  /* 0x0000000105ff7812 */ /* 0x000fe2000784c0ff */
[----:B----4-:R-:W-:Y:S04]  /*14dc0*/  LDGSTS.E [R2+0xc000], desc[UR20][R22.64], P5 ;  /* 0x0c00000016027fae */ /* 0x010fe8000a9a1014 */
[----:B------:R-:W4:Y:S04]  /*14dd0*/  LDL.64 R22, [R1+0x418] ;  /* 0x0004180001167983 */ /* 0x000f280000100a00 */
[----:B-----5:R-:W-:Y:S04]  /*14de0*/  LDGSTS.E [R2+0xc200], desc[UR20][R20.64], P5 ;  /* 0x0c20000014027fae */ /* 0x020fe8000a9a1014 */
[----:B------:R-:W-:Y:S04]  /*14df0*/  LDGSTS.E [R2+0xc400], desc[UR20][R18.64], P5 ;  /* 0x0c40000012027fae */ /* 0x000fe8000a9a1014 */
[----:B------:R-:W-:Y:S04]  /*14e00*/  LDGSTS.E [R2+0xc600], desc[UR20][R16.64], P5 ;  /* 0x0c60000010027fae */ /* 0x000fe8000a9a1014 */
[----:B------:R-:W5:Y:S04]  /*14e10*/  LDL.64 R20, [R1+0x420] ;  /* 0x0004200001147983 */ /* 0x000f680000100a00 */
[----:B------:R-:W5:Y:S04]  /*14e20*/  LDL.64 R18, [R1+0x428] ;  /* 0x0004280001127983 */ /* 0x000f680000100a00 */
[----:B------:R-:W5:Y:S04]  /*14e30*/  LDL.64 R16, [R1+0x430] ;  /* 0x0004300001107983 */ /* 0x000f680000100a00 */
[----:B---3--:R-:W-:Y:S04]  /*14e40*/  LDGSTS.E [R2+0xc800], desc[UR20][R14.64], P4 ;  /* 0x0c8000000e027fae */ /* 0x008fe8000a1a1014 */
[----:B------:R-:W-:Y:S04]  /*14e50*/  LDGSTS.E [R2+0xca00], desc[UR20][R12.64], P4 ;  /* 0x0ca000000c027fae */ /* 0x000fe8000a1a1014 */
[----:B------:R-:W3:Y:S04]  /*14e60*/  LDL.64 R14, [R1+0x438] ;  /* 0x00043800010e7983 */ /* 0x000ee80000100a00 */
[----:B------:R-:W-:Y:S04]  /*14e70*/  LDGSTS.E [R2+0xcc00], desc[UR20][R34.64], P4 ;  /* 0x0cc0000022027fae */ /* 0x000fe8000a1a1014 */
[----:B------:R-:W3:Y:S01]  /*14e80*/  LDL.64 R12, [R1+0x440] ;  /* 0x00044000010c7983 */ /* 0x000ee20000100a00 */
[----:B------:R-:W-:-:S03]  /*14e90*/  SHF.R.U32.HI R5, RZ, 0x3, R4 ;  /* 0x00000003ff057819 */ /* 0x000fc60000011604 */
[----:B------:R-:W3:Y:S04]  /*14ea0*/  LDL.64 R34, [R1+0x4b8] ;  /* 0x0004b80001227983 */ /* 0x000ee80000100a00 */
[----:B--2---:R-:W-:Y:S04]  /*14eb0*/  LDGSTS.E [R2+0xce00], desc[UR20][R10.64], P4 ;  /* 0x0ce000000a027fae */ /* 0x004fe8000a1a1014 */
[----:B------:R-:W-:Y:S04]  /*14ec0*/  LDGSTS.E [R2+0xd000], desc[UR20][R32.64], P6 ;  /* 0x0d00000020027fae */ /* 0x000fe8000b1a1014 */
[----:B------:R-:W-:Y:S04]  /*14ed0*/  LDGSTS.E [R2+0xd200], desc[UR20][R30.64], P6 ;  /* 0x0d2000001e027fae */ /* 0x000fe8000b1a1014 */
[----:B------:R-:W-:Y:S04]  /*14ee0*/  LDGSTS.E [R2+0xd400], desc[UR20][R28.64], P6 ;  /* 0x0d4000001c027fae */ /* 0x000fe8000b1a1014 */
[----:B------:R-:W-:Y:S04]  /*14ef0*/  LDGSTS.E [R2+0xd600], desc[UR20][R26.64], P6 ;  /* 0x0d6000001a027fae */ /* 0x000fe8000b1a1014 */
[----:B------:R-:W2:Y:S04]  /*14f00*/  LDL.64 R10, [R1+0x448] ;  /* 0x00044800010a7983 */ /* 0x000ea80000100a00 */
[----:B------:R-:W-:Y:S01]  /*14f10*/  LDGSTS.E [R2+0xd800], desc[UR20][R24.64], P2 ;  /* 0x0d80000018027fae */ /* 0x000fe200091a1014 */
[----:B------:R-:W-:-:S03]  /*14f20*/  LOP3.LUT P5, RZ, R5, 0x1, RZ, 0xc0, !PT ;  /* 0x0000000105ff7812 */ /* 0x000fc600078ac0ff */
[----:B------:R-:W2:Y:S04]  /*14f30*/  LDL.64 R28, [R1+0x458] ;  /* 0x00045800011c7983 */ /* 0x000ea80000100a00 */
[----:B------:R-:W2:Y:S04]  /*14f40*/  LDL.64 R26, [R1+0x468] ;  /* 0x00046800011a7983 */ /* 0x000ea80000100a00 */
[----:B------:R-:W2:Y:S01]  /*14f50*/  LDL.64 R24, [R1+0x450] ;  /* 0x0004500001187983 */ /* 0x000ea20000100a00 */
[----:B------:R-:W-:-:S03]  /*14f60*/  SHF.R.U32.HI R5, RZ, 0x2, R4 ;  /* 0x00000002ff057819 */ /* 0x000fc60000011604 */
[----:B------:R-:W2:Y:S01]  /*14f70*/  LDL.64 R32, [R1+0x4d8] ;  /* 0x0004d80001207983 */ /* 0x000ea20000100a00 */
[----:B------:R-:W-:Y:S02]  /*14f80*/  LOP3.LUT P4, RZ, R5, 0x1, RZ, 0xc0, !PT ;  /* 0x0000000105ff7812 */ /* 0x000fe4000788c0ff */
[----:B------:R-:W1:Y:S01]  /*14f90*/  LDC R5, c[0x0][0x3a0] ;  /* 0x0000e800ff057b82 */ /* 0x000e620000000800 */
[----:B------:R-:W2:Y:S04]  /*14fa0*/  LDL.64 R30, [R1+0x4e8] ;  /* 0x0004e800011e7983 */ /* 0x000ea80000100a00 */
[----:B----4-:R4:W-:Y:S01]  /*14fb0*/  LDGSTS.E [R2+0xda00], desc[UR20][R22.64], P2 ;  /* 0x0da0000016027fae */ /* 0x0109e200091a1014 */
[----:B-1----:R-:W-:Y:S01]  /*14fc0*/  VIADD R5, R5, 0xffffff4c ;  /* 0xffffff4c05057836 */ /* 0x002fe20000000000 */
[----:B------:R-:W-:Y:S01]  /*14fd0*/  SHF.R.U32.HI R4, RZ, 0x1, R4 ;  /* 0x00000001ff047819 */ /* 0x000fe20000011604 */
[----:B----4-:R-:W1:Y:S01]  /*14fe0*/  LDC R22, c[0x0][0x3a0] ;  /* 0x0000e800ff167b82 */ /* 0x010e620000000800 */
[----:B-----5:R4:W-:Y:S04]  /*14ff0*/  LDGSTS.E [R2+0xdc00], desc[UR20][R20.64], P2 ;  /* 0x0dc0000014027fae */ /* 0x0209e800091a1014 */
[----:B------:R-:W-:Y:S04]  /*15000*/  LDGSTS.E [R2+0xde00], desc[UR20][R18.64], P2 ;  /* 0x0de0000012027fae */ /* 0x000fe800091a1014 */
[----:B------:R5:W-:Y:S01]  /*15010*/  LDGSTS.E [R2+0xe000], desc[UR20][R16.64], P5 ;  /* 0x0e00000010027fae */ /* 0x000be2000a9a1014 */
[----:B------:R-:W-:Y:S01]  /*15020*/  ISETP.GE.U32.AND P2, PT, R5, 0x7fffff0d, PT ;  /* 0x7fffff0d0500780c */ /* 0x000fe20003f46070 */
[----:B----4-:R-:W4:Y:S08]  /*15030*/  LDC R21, c[0x0][0x3a0] ;  /* 0x0000e800ff157b82 */ /* 0x010f300000000800 */
[----:B-----5:R-:W5:Y:S01]  /*15040*/  LDC R17, c[0x0][0x3a0] ;  /* 0x0000e800ff117b82 */ /* 0x020f620000000800 */
[----:B---3--:R3:W-:Y:S07]  /*15050*/  LDGSTS.E [R2+0xe200], desc[UR20][R14.64], P5 ;  /* 0x0e2000000e027fae */ /* 0x0087ee000a9a1014 */
[----:B------:R-:W1:Y:S01]  /*15060*/  LDC R16, c[0x0][0x3a0] ;  /* 0x0000e800ff107b82 */ /* 0x000e620000000800 */
[----:B------:R3:W-:Y:S01]  /*15070*/  LDGSTS.E [R2+0xe400], desc[UR20][R12.64], P5 ;  /* 0x0e4000000c027fae */ /* 0x0007e2000a9a1014 */
[----:B------:R-:W-:-:S06]  /*15080*/  IADD3 R5, PT, PT, R7, -0xb2, RZ ;  /* 0xffffff4e07057810 */ /* 0x000fcc0007ffe0ff */
[----:B---3--:R-:W3:Y:S08]  /*15090*/  LDC R14, c[0x0][0x3a0] ;  /* 0x0000e800ff0e7b82 */ /* 0x008ef00000000800 */
[----:B------:R-:W1:Y:S08]  /*150a0*/  LDC R12, c[0x0][0x3a0] ;  /* 0x0000e800ff0c7b82 */ /* 0x000e700000000800 */
[----:B------:R-:W1:Y:S08]  /*150b0*/  LDC R13, c[0x0][0x3a0] ;  /* 0x0000e800ff0d7b82 */ /* 0x000e700000000800 */
[----:B------:R-:W1:Y:S08]  /*150c0*/  LDC R20, c[0x0][0x3a0] ;  /* 0x0000e800ff147b82 */ /* 0x000e700000000800 */
[----:B------:R-:W1:Y:S01]  /*150d0*/  LDC R19, c[0x0][0x3a0] ;  /* 0x0000e800ff137b82 */ /* 0x000e620000000800 */
[----:B--2---:R2:W-:Y:S01]  /*150e0*/  LDGSTS.E [R2+0xe600], desc[UR20][R10.64], P5 ;  /* 0x0e6000000a027fae */ /* 0x0045e2000a9a1014 */
[----:B------:R-:W-:-:S06]  /*150f0*/  VIADD R7, R8, 0xffffff4f ;  /* 0xffffff4f08077836 */ /* 0x000fcc0000000000 */
[----:B--2---:R-:W2:Y:S01]  /*15100*/  LDC R10, c[0x0][0x3a0] ;  /* 0x0000e800ff0a7b82 */ /* 0x004ea20000000800 */
[----:B------:R-:W-:Y:S07]  /*15110*/  LDGSTS.E [R2+0xe800], desc[UR20][R24.64], P4 ;  /* 0x0e80000018027fae */ /* 0x000fee000a1a1014 */
[----:B------:R-:W2:Y:S01]  /*15120*/  LDC R11, c[0x0][0x3a0] ;  /* 0x0000e800ff0b7b82 */ /* 0x000ea20000000800 */
[----:B------:R-:W-:Y:S01]  /*15130*/  ISETP.GE.U32.AND P5, PT, R6, 0x7fffff0e, PT ;  /* 0x7fffff0e0600780c */ /* 0x000fe20003fa6070 */
[----:B------:R-:W-:Y:S04]  /*15140*/  LDGSTS.E [R2+0xea00], desc[UR20][R28.64], P4 ;  /* 0x0ea000001c027fae */ /* 0x000fe8000a1a1014 */
[----:B------:R-:W4:Y:S01]  /*15150*/  LDL.64 R24, [R1+0x470] ;  /* 0x0004700001187983 */ /* 0x000f220000100a00 */
[----:B------:R-:W-:-:S02]  /*15160*/  SEL R6, RZ, 0x1, P2 ;  /* 0x00000001ff067807 */ /* 0x000fc40001000000 */
[----:B------:R-:W-:Y:S01]  /*15170*/  ISETP.GE.U32.AND P2, PT, R5, 0x7fffff0f, PT ;  /* 0x7fffff0f0500780c */ /* 0x000fe20003f46070 */
[----:B------:R-:W-:Y:S01]  /*15180*/  LDGSTS.E [R2+0xec00], desc[UR20][R46.64], P4 ;  /* 0x0ec000002e027fae */ /* 0x000fe2000a1a1014 */
[----:B------:R-:W-:Y:S02]  /*15190*/  SEL R5, RZ, 0x1fffe, P5 ;  /* 0x0001fffeff057807 */ /* 0x000fe40002800000 */
[----:B------:R-:W-:Y:S01]  /*151a0*/  ISETP.GE.U32.AND P5, PT, R7, 0x7fffff10, PT ;  /* 0x7fffff100700780c */ /* 0x000fe20003fa6070 */
[----:B------:R-:W-:Y:S01]  /*151b0*/  VIADD R7, R9, 0xffffff48 ;  /* 0xffffff4809077836 */ /* 0x000fe20000000000 */
[----:B------:R-:W-:Y:S01]  /*151c0*/  SEL R8, RZ, 0x4, P2 ;  /* 0x00000004ff087807 */ /* 0x000fe20001000000 */
[----:B-1----:R-:W-:Y:S01]  /*151d0*/  VIADD R9, R12, 0xffffff49 ;  /* 0xffffff490c097836 */ /* 0x002fe20000000000 */
[----:B------:R-:W4:Y:S02]  /*151e0*/  LDL.64 R28, [R1+0x4f8] ;  /* 0x0004f800011c7983 */ /* 0x000f240000100a00 */
[----:B------:R-:W-:-:S02]  /*151f0*/  ISETP.GE.U32.AND P2, PT, R7, 0x7fffff09, PT ;  /* 0x7fffff090700780c */ /* 0x000fc40003f46070 */
[----:B------:R-:W-:Y:S01]  /*15200*/  SEL R7, RZ, 0x7fff8, P5 ;  /* 0x0007fff8ff077807 */ /* 0x000fe20002800000 */
[----:B--2---:R-:W-:Y:S01]  /*15210*/  VIADD R11, R11, 0xffffff4b ;  /* 0xffffff4b0b0b7836 */ /* 0x004fe20000000000 */
[----:B------:R-:W-:Y:S01]  /*15220*/  ISETP.GE.U32.AND P5, PT, R9, 0x7fffff0a, PT ;  /* 0x7fffff0a0900780c */ /* 0x000fe20003fa6070 */
[----:B------:R-:W-:Y:S01]  /*15230*/  VIADD R9, R10, 0xffffff4a ;  /* 0xffffff4a0a097836 */ /* 0x000fe20000000000 */
[----:B------:R-:W-:Y:S01]  /*15240*/  SEL R10, RZ, 0x1, P2 ;  /* 0x00000001ff0a7807 */ /* 0x000fe20001000000 */
[----:B------:R-:W-:Y:S03]  /*15250*/  LDGSTS.E [R2+0xee00], desc[UR20][R26.64], P4 ;  /* 0x0ee000001a027fae */ /* 0x000fe6000a1a1014 */
[----:B------:R-:W-:Y:S01]  /*15260*/  ISETP.GE.U32.AND P2, PT, R9, 0x7fffff0b, PT ;  /* 0x7fffff0b0900780c */ /* 0x000fe20003f46070 */
[----:B------:R-:W2:Y:S01]  /*15270*/  LDL.64 R46, [R1+0x528] ;  /* 0x00052800012e7983 */ /* 0x000ea20000100a00 */
[----:B------:R-:W-:-:S02]  /*15280*/  SEL R9, RZ, 0x1fffe, P5 ;  /* 0x0001fffeff097807 */ /* 0x000fc40002800000 */
[----:B------:R-:W-:Y:S01]  /*15290*/  ISETP.GE.U32.AND P5, PT, R11, 0x7fffff0c, PT ;  /* 0x7fffff0c0b00780c */ /* 0x000fe20003fa6070 */
[----:B---3--:R-:W-:-:S03]  /*152a0*/  VIADD R12, R14, 0xffffff45 ;  /* 0xffffff450e0c7836 */ /* 0x008fc60000000000 */
[----:B------:R-:W-:Y:S01]  /*152b0*/  SEL R14, RZ, 0x7fff8, P5 ;  /* 0x0007fff8ff0e7807 */ /* 0x000fe20002800000 */
[----:B------:R-:W3:Y:S01]  /*152c0*/  LDL.64 R26, [R1+0x518] ;  /* 0x00051800011a7983 */ /* 0x000ee20000100a00 */
[----:B------:R-:W-:Y:S01]  /*152d0*/  LOP3.LUT P5, RZ, R4, 0x1, RZ, 0xc0, !PT ;  /* 0x0000000104ff7812 */ /* 0x000fe200078ac0ff */
[----:B------:R-:W-:Y:S01]  /*152e0*/  VIADD R11, R13, 0xffffff44 ;  /* 0xffffff440d0b7836 */ /* 0x000fe20000000000 */
[----:B------:R-:W-:Y:S02]  /*152f0*/  SEL R15, RZ, 0x4, P2 ;  /* 0x00000004ff0f7807 */ /* 0x000fe40001000000 */
[----:B------:R-:W-:Y:S01]  /*15300*/  ISETP.GE.U32.AND P6, PT, R12, 0x7fffff06, PT ;  /* 0x7fffff060c00780c */ /* 0x000fe20003fc6070 */
[----:B-----5:R-:W-:Y:S01]  /*15310*/  VIADD R12, R17, 0xffffff46 ;  /* 0xffffff46110c7836 */ /* 0x020fe20000000000 */
[----:B------:R-:W-:Y:S02]  /*15320*/  ISETP.GE.U32.AND P2, PT, R11, 0x7fffff05, PT ;  /* 0x7fffff050b00780c */ /* 0x000fe40003f46070 */
[----:B------:R-:W-:-:S02]  /*15330*/  IADD3 R4, PT, PT, R16, -0xb9, RZ ;  /* 0xffffff4710047810 */ /* 0x000fc40007ffe0ff */
[----:B------:R-:W-:Y:S02]  /*15340*/  SEL R13, RZ, 0x1, P2 ;  /* 0x00000001ff0d7807 */ /* 0x000fe40001000000 */
[----:B------:R-:W-:-:S04]  /*15350*/  ISETP.GE.U32.AND P2, PT, R12, 0x7fffff07, PT ;  /* 0x7fffff070c00780c */ /* 0x000fc80003f46070 */
[----:B------:R-:W-:Y:S02]  /*15360*/  SEL R18, RZ, 0x4, P2 ;  /* 0x00000004ff127807 */ /* 0x000fe40001000000 */
[----:B------:R-:W-:Y:S01]  /*15370*/  ISETP.GE.U32.AND P2, PT, R4, 0x7fffff08, PT ;  /* 0x7fffff080400780c */ /* 0x000fe20003f46070 */
[----:B----4-:R-:W-:Y:S02]  /*15380*/  VIADD R4, R21, 0xffffff41 ;  /* 0xffffff4115047836 */ /* 0x010fe40000000000 */
[----:B------:R-:W1:Y:S01]  /*15390*/  LDC R21, c[0x0][0x3a0] ;  /* 0x0000e800ff157b82 */ /* 0x000e620000000800 */
[----:B------:R-:W-:Y:S02]  /*153a0*/  SEL R17, RZ, 0x7fff8, P2 ;  /* 0x0007fff8ff117807 */ /* 0x000fe40001000000 */
[----:B------:R-:W-:Y:S01]  /*153b0*/  ISETP.GE.U32.AND P2, PT, R4, 0x7fffff02, PT ;  /* 0x7fffff020400780c */ /* 0x000fe20003f46070 */
[----:B------:R-:W-:-:S04]  /*153c0*/  VIADD R4, R20, 0xffffff42 ;  /* 0xffffff4214047836 */ /* 0x000fc80000000000 */
[----:B------:R-:W4:Y:S01]  /*153d0*/  LDC R20, c[0x0][0x3a0] ;  /* 0x0000e800ff147b82 */ /* 0x000f220000000800 */
[----:B------:R-:W-:Y:S02]  /*153e0*/  SEL R12, RZ, 0x1fffe, P2 ;  /* 0x0001fffeff0c7807 */ /* 0x000fe40001000000 */
[----:B------:R-:W-:Y:S01]  /*153f0*/  ISETP.GE.U32.AND P2, PT, R4, 0x7fffff03, PT ;  /* 0x7fffff030400780c */ /* 0x000fe20003f46070 */
[----:B------:R-:W-:Y:S02]  /*15400*/  IMAD.IADD R4, R6, 0x1, R5 ;  /* 0x0000000106047824 */ /* 0x000fe400078e0205 */
[----:B------:R-:W-:Y:S01]  /*15410*/  VIADD R19, R19, 0xffffff43 ;  /* 0xffffff4313137836 */ /* 0x000fe20000000000 */
[----:B------:R-:W-:Y:S02]  /*15420*/  SEL R16, RZ, 0x4, P2 ;  /* 0x00000004ff107807 */ /* 0x000fe40001000000 */
[----:B------:R-:W-:Y:S02]  /*15430*/  LOP3.LUT R4, R4, 0x3, RZ, 0xc0, !PT ;  /* 0x0000000304047812 */ /* 0x000fe400078ec0ff */
[----:B------:R-:W-:-:S02]  /*15440*/  ISETP.GE.U32.AND P2, PT, R19, 0x7fffff04, PT ;  /* 0x7fffff041300780c */ /* 0x000fc40003f46070 */
[----:B------:R-:W-:Y:S01]  /*15450*/  IADD3 R19, PT, PT, R4, R7, R8 ;  /* 0x0000000704137210 */ /* 0x000fe20007ffe008 */
[----:B-1----:R-:W-:Y:S01]  /*15460*/  VIADD R5, R21, 0xffffff5e ;  /* 0xffffff5e15057836 */ /* 0x002fe20000000000 */
[----:B------:R-:W-:Y:S01]  /*15470*/  SEL R8, RZ, 0x7fff8, P2 ;  /* 0x0007fff8ff087807 */ /* 0x000fe20001000000 */
[----:B------:R-:W-:Y:S03]  /*15480*/  LDGSTS.E [R2+0xf000], desc[UR20][R24.64], P5 ;  /* 0x0f00000018027fae */ /* 0x000fe6000a9a1014 */
[----:B------:R-:W-:Y:S01]  /*15490*/  ISETP.GE.U32.AND P2, PT, R5, 0x7fffff1f, PT ;  /* 0x7fffff1f0500780c */ /* 0x000fe20003f46070 */
[----:B------:R-:W5:Y:S01]  /*154a0*/  LDL.64 R24, [R1+0x540] ;  /* 0x0005400001187983 */ /* 0x000f620000100a00 */
[----:B------:R-:W-:Y:S01]  /*154b0*/  UIADD3 UR27, UPT, UPT, UR27, -0xa3, URZ ;  /* 0xffffff5d1b1b7890 */ /* 0x000fe2000fffe0ff */
[----:B------:R-:W-:Y:S01]  /*154c0*/  VIADD R5, R22, 0xffffff5f ;  /* 0xffffff5f16057836 */ /* 0x000fe20000000000 */
[----:B------:R-:W-:Y:S01]  /*154d0*/  UIADD3 UR23, UPT, UPT, UR23, -0xa7, URZ ;  /* 0xffffff5917177890 */ /* 0x000fe2000fffe0ff */
[----:B------:R-:W-:Y:S01]  /*154e0*/  IMAD.IADD R4, R10, 0x1, R9 ;  /* 0x000000010a047824 */ /* 0x000fe200078e0209 */
[----:B------:R-:W-:-:S02]  /*154f0*/  UIADD3 UR26, UPT, UPT, UR26, -0xa6, URZ ;  /* 0xffffff5a1a1a7890 */ /* 0x000fc4000fffe0ff */
[----:B------:R-:W-:Y:S01]  /*15500*/  UISETP.GE.U32.AND UP3, UPT, UR28, 0x7fffff1d, UPT ;  /* 0x7fffff1d1c00788c */ /* 0x000fe2000bf66070 */
[----:B------:R-:W-:Y:S01]  /*15510*/  SEL R10, RZ, 0x4, P2 ;  /* 0x00000004ff0a7807 */ /* 0x000fe20001000000 */
[----:B------:R-:W-:Y:S01]  /*15520*/  UIADD3 UR18, UPT, UPT, UR18, -0xac, URZ ;  /* 0xffffff5412127890 */ /* 0x000fe2000fffe0ff */
[----:B------:R-:W-:Y:S01]  /*15530*/  ISETP.GE.U32.AND P2, PT, R5, 0x7fffff20, PT ;  /* 0x7fffff200500780c */ /* 0x000fe20003f46070 */
[----:B------:R-:W-:Y:S01]  /*15540*/  UIADD3 UR25, UPT, UPT, UR25, -0xa5, URZ ;  /* 0xffffff5b19197890 */ /* 0x000fe2000fffe0ff */
[----:B----4-:R-:W-:Y:S01]  /*15550*/  VIADD R23, R20, 0xffffff40 ;  /* 0xffffff4014177836 */ /* 0x010fe20000000000 */
[----:B------:R-:W-:Y:S02]  /*15560*/  UISETP.GE.U32.AND UP4, UPT, UR27, 0x7fffff1e, UPT ;  /* 0x7fffff1e1b00788c */ /* 0x000fe4000bf86070 */
[----:B------:R-:W-:Y:S02]  /*15570*/  UIADD3 UR24, UPT, UPT, UR24, -0xa8, URZ ;  /* 0xffffff5818187890 */ /* 0x000fe4000fffe0ff */
[----:B------:R-:W-:-:S02]  /*15580*/  UIADD3 UR17, UPT, UPT, UR17, -0xab, URZ ;  /* 0xffffff5511117890 */ /* 0x000fc4000fffe0ff */
[----:B------:R-:W-:Y:S02]  /*15590*/  UIADD3 UR5, UPT, UPT, UR5, -0xb0, URZ ;  /* 0xffffff5005057890 */ /* 0x000fe4000fffe0ff */
[----:B------:R-:W-:Y:S02]  /*155a0*/  UIADD3 UR4, UPT, UPT, UR4, -0xaf, URZ ;  /* 0xffffff5104047890 */ /* 0x000fe4000fffe0ff */
[----:B------:R-:W-:Y:S02]  /*155b0*/  UIADD3 UR22, UPT, UPT, UR22, -0xaa, URZ ;  /* 0xffffff5616167890 */ /* 0x000fe4000fffe0ff */
[----:B------:R-:W-:Y:S02]  /*155c0*/  UIADD3 UR19, UPT, UPT, UR19, -0xa9, URZ ;  /* 0xffffff5713137890 */ /* 0x000fe4000fffe0ff */
[----:B------:R-:W-:Y:S01]  /*155d0*/  UIADD3 UR9, UPT, UPT, UR9, -0xae, URZ ;  /* 0xffffff5209097890 */ /* 0x000fe2000fffe0ff */
[----:B------:R-:W-:Y:S01]  /*155e0*/  SEL R11, RZ, 0x1fffe, P6 ;  /* 0x0001fffeff0b7807 */ /* 0x000fe20003000000 */
[----:B------:R-:W-:Y:S01]  /*155f0*/  UISETP.GE.U32.AND UP6, UPT, UR23, 0x7fffff1a, UPT ;  /* 0x7fffff1a1700788c */ /* 0x000fe2000bfc6070 */
[----:B------:R-:W-:Y:S01]  /*15600*/  LDGSTS.E [R2+0xf200], desc[UR20][R44.64], P5 ;  /* 0x0f2000002c027fae */ /* 0x000fe2000a9a1014 */
[----:B------:R-:W-:-:S02]  /*15610*/  UISETP.GE.U32.AND UP1, UPT, UR26, 0x7fffff1b, UPT ;  /* 0x7fffff1b1a00788c */ /* 0x000fc4000bf26070 */
[----:B------:R-:W-:Y:S01]  /*15620*/  USEL UR23, URZ, 0x1, UP3 ;  /* 0x00000001ff177887 */ /* 0x000fe20009800000 */
[----:B------:R-:W-:Y:S01]  /*15630*/  SEL R9, RZ, 0x7fff8, P2 ;  /* 0x0007fff8ff097807 */ /* 0x000fe20001000000 */
[----:B------:R-:W-:Y:S01]  /*15640*/  UISETP.GE.U32.AND UP3, UPT, UR18, 0x7fffff15, UPT ;  /* 0x7fffff151200788c */ /* 0x000fe2000bf66070 */
[----:B------:R-:W-:Y:S01]  /*15650*/  LOP3.LUT R4, R4, 0x3, RZ, 0xc0, !PT ;  /* 0x0000000304047812 */ /* 0x000fe200078ec0ff */
[----:B------:R-:W-:Y:S01]  /*15660*/  UISETP.GE.U32.AND UP2, UPT, UR25, 0x7fffff1c, UPT ;  /* 0x7fffff1c1900788c */ /* 0x000fe2000bf46070 */
[----:B------:R-:W4:Y:S01]  /*15670*/  LDL.64 R20, [R1+0x840] ;  /* 0x0008400001147983 */ /* 0x000f220000100a00 */
[----:B------:R-:W-:Y:S01]  /*15680*/  USEL UR18, URZ, 0x1fffe, UP4 ;  /* 0x0001fffeff127887 */ /* 0x000fe2000a000000 */
[----:B------:R-:W-:Y:S01]  /*15690*/  ISETP.GE.U32.AND P2, PT, R23, 0x7fffff01, PT ;  /* 0x7fffff011700780c */ /* 0x000fe20003f46070 */
[----:B------:R-:W-:Y:S01]  /*156a0*/  UISETP.GE.U32.AND UP5, UPT, UR24, 0x7fffff19, UPT ;  /* 0x7fffff191800788c */ /* 0x000fe2000bfa6070 */
[----:B------:R-:W-:Y:S01]  /*156b0*/  IADD3 R6, PT, PT, R4, R14, R15 ;  /* 0x0000000e04067210 */ /* 0x000fe20007ffe00f */
[----:B------:R-:W-:Y:S01]  /*156c0*/  UISETP.GE.U32.AND UP4, UPT, UR17, 0x7fffff16, UPT ;  /* 0x7fffff161100788c */ /* 0x000fe2000bf86070 */
[----:B------:R-:W-:Y:S01]  /*156d0*/  SEL R4, RZ, 0x1, P2 ;  /* 0x00000001ff047807 */ /* 0x000fe20001000000 */
[----:B------:R-:W-:-:S02]  /*156e0*/  USEL UR17, URZ, 0x4, UP1 ;  /* 0x00000004ff117887 */ /* 0x000fc40008800000 */
[----:B------:R-:W-:Y:S01]  /*156f0*/  UIADD3 UR6, UPT, UPT, UR6, -0xad, URZ ;  /* 0xffffff5306067890 */ /* 0x000fe2000fffe0ff */
[----:B------:R-:W-:Y:S01]  /*15700*/  IADD3 R5, PT, PT, R13, R11, RZ ;  /* 0x0000000b0d057210 */ /* 0x000fe20007ffe0ff */
[----:B------:R-:W-:Y:S01]  /*15710*/  UISETP.GE.U32.AND UP1, UPT, UR5, 0x7fffff11, UPT ;  /* 0x7fffff110500788c */ /* 0x000fe2000bf26070 */
[----:B------:R-:W-:Y:S01]  /*15720*/  LDGSTS.E [R2+0xf400], desc[UR20][R38.64], P5 ;  /* 0x0f40000026027fae */ /* 0x000fe2000a9a1014 */
[----:B------:R-:W-:Y:S02]  /*15730*/  USEL UR5, URZ, 0x7fff8, UP2 ;  /* 0x0007fff8ff057887 */ /* 0x000fe40009000000 */
[----:B------:R-:W-:Y:S01]  /*15740*/  USEL UR24, URZ, 0x1, UP5 ;  /* 0x00000001ff187887 */ /* 0x000fe2000a800000 */
[----:B------:R-:W-:Y:S01]  /*15750*/  IMAD.IADD R4, R4, 0x1, R12 ;  /* 0x0000000104047824 */ /* 0x000fe200078e020c */
[----:B------:R-:W-:Y:S01]  /*15760*/  UISETP.GE.U32.AND UP2, UPT, UR4, 0x7fffff12, UPT ;  /* 0x7fffff120400788c */ /* 0x000fe2000bf46070 */
[----:B------:R-:W-:Y:S01]  /*15770*/  LOP3.LUT R5, R5, 0x3, RZ, 0xc0, !PT ;  /* 0x0000000305057812 */ /* 0x000fe200078ec0ff */
[----:B------:R-:W-:Y:S01]  /*15780*/  UISETP.GE.U32.AND UP5, UPT, UR22, 0x7fffff17, UPT ;  /* 0x7fffff171600788c */ /* 0x000fe2000bfa6070 */
[----:B------:R-:W-:Y:S01]  /*15790*/  LDGSTS.E [R2+0xf600], desc[UR20][R36.64], P5 ;  /* 0x0f60000024027fae */ /* 0x000fe2000a9a1014 */
[----:B------:R-:W-:-:S02]  /*157a0*/  USEL UR22, URZ, 0x1fffe, UP6 ;  /* 0x0001fffeff167887 */ /* 0x000fc4000b000000 */
[----:B------:R-:W-:Y:S01]  /*157b0*/  UISETP.GE.U32.AND UP6, UPT, UR19, 0x7fffff18, UPT ;  /* 0x7fffff181300788c */ /* 0x000fe2000bfc6070 */
[----:B------:R-:W4:Y:S01]  /*157c0*/  LDL.64 R38, [R1+0x560] ;  /* 0x0005600001267983 */ /* 0x000f220000100a00 */
[----:B------:R-:W-:Y:S02]  /*157d0*/  USEL UR19, URZ, 0x1, UP3 ;  /* 0x00000001ff137887 */ /* 0x000fe40009800000 */
[----:B------:R-:W-:Y:S01]  /*157e0*/  USEL UR27, URZ, 0x1, UP1 ;  /* 0x00000001ff1b7887 */ /* 0x000fe20008800000 */
[----:B------:R-:W4:Y:S01]  /*157f0*/  LDL.64 R44, [R1+0x598] ;  /* 0x00059800012c7983 */ /* 0x000f220000100a00 */
[----:B------:R-:W-:Y:S02]  /*15800*/  USEL UR28, URZ, 0x1fffe, UP2 ;  /* 0x0001fffeff1c7887 */ /* 0x000fe40009000000 */
[----:B------:R-:W-:Y:S01]  /*15810*/  UISETP.GE.U32.AND UP3, UPT, UR9, 0x7fffff13, UPT ;  /* 0x7fffff130900788c */ /* 0x000fe2000bf66070 */
[----:B------:R-:W-:Y:S01]  /*15820*/  LOP3.LUT R4, R4, 0x3, RZ, 0xc0, !PT ;  /* 0x0000000304047812 */ /* 0x000fe200078ec0ff */
[----:B------:R-:W-:-:S02]  /*15830*/  USEL UR9, URZ, 0x1fffe, UP4 ;  /* 0x0001fffeff097887 */ /* 0x000fc4000a000000 */
[----:B------:R-:W-:Y:S01]  /*15840*/  UIADD3 UR18, UPT, UPT, UR23, UR18, URZ ;  /* 0x0000001217127290 */ /* 0x000fe2000fffe0ff */
[----:B------:R-:W-:Y:S01]  /*15850*/  IADD3 R7, PT, PT, R5, R17, R18 ;  /* 0x0000001105077210 */ /* 0x000fe20007ffe012 */
[----:B------:R-:W-:Y:S01]  /*15860*/  UIADD3 UR22, UPT, UPT, UR24, UR22, URZ ;  /* 0x0000001618167290 */ /* 0x000fe2000fffe0ff */
[----:B------:R-:W-:Y:S01]  /*15870*/  LDGSTS.E [R2+0xf800], desc[UR20][R34.64], !P3 ;  /* 0x0f80000022027fae */ /* 0x000fe2000d9a1014 */
[----:B------:R-:W-:Y:S02]  /*15880*/  UISETP.GE.U32.AND UP4, UPT, UR6, 0x7fffff14, UPT ;  /* 0x7fffff140600788c */ /* 0x000fe4000bf86070 */
[----:B------:R-:W-:Y:S01]  /*15890*/  UIADD3 UR27, UPT, UPT, UR27, UR28, URZ ;  /* 0x0000001c1b1b7290 */ /* 0x000fe2000fffe0ff */
[----:B------:R-:W4:Y:S01]  /*158a0*/  LDL.64 R36, [R1+0x570] ;  /* 0x0005700001247983 */ /* 0x000f220000100a00 */
[----:B------:R-:W-:Y:S02]  /*158b0*/  UIADD3 UR9, UPT, UPT, UR19, UR9, URZ ;  /* 0x0000000913097290 */ /* 0x000fe4000fffe0ff */
[----:B------:R-:W-:Y:S01]  /*158c0*/  ULOP3.LUT UR22, UR22, 0x3, URZ, 0xc0, !UPT ;  /* 0x0000000316167892 */ /* 0x000fe2000f8ec0ff */
[----:B------:R-:W4:Y:S01]  /*158d0*/  LDL.64 R12, [R1+0x950] ;  /* 0x00095000010c7983 */ /* 0x000f220000100a00 */
[----:B------:R-:W-:-:S02]  /*158e0*/  USEL UR25, URZ, 0x4, UP3 ;  /* 0x00000004ff197887 */ /* 0x000fc40009800000 */
[----:B------:R-:W-:Y:S01]  /*158f0*/  USEL UR26, URZ, 0x7fff8, UP4 ;  /* 0x0007fff8ff1a7887 */ /* 0x000fe2000a000000 */
[----:B------:R-:W-:Y:S01]  /*15900*/  IADD3 R4, PT, PT, R4, R8, R16 ;  /* 0x0000000804047210 */ /* 0x000fe20007ffe010 */
[----:B------:R-:W-:Y:S01]  /*15910*/  ULOP3.LUT UR27, UR27, 0x3, URZ, 0xc0, !UPT ;  /* 0x000000031b1b7892 */ /* 0x000fe2000f8ec0ff */
[----:B------:R-:W4:Y:S01]  /*15920*/  LDL.64 R14, [R1+0x838] ;  /* 0x00083800010e7983 */ /* 0x000f220000100a00 */
[----:B------:R-:W-:Y:S02]  /*15930*/  USEL UR4, URZ, 0x4, UP5 ;  /* 0x00000004ff047887 */ /* 0x000fe4000a800000 */
[----:B------:R-:W-:Y:S01]  /*15940*/  USEL UR6, URZ, 0x7fff8, UP6 ;  /* 0x0007fff8ff067887 */ /* 0x000fe2000b000000 */
[----:B------:R-:W-:Y:S01]  /*15950*/  IMAD.SHL.U32 R5, R6, 0x100, RZ ;  /* 0x0000010006057824 */ /* 0x000fe200078e00ff */
[----:B------:R-:W-:Y:S01]  /*15960*/  ULOP3.LUT UR9, UR9, 0x3, URZ, 0xc0, !UPT ;  /* 0x0000000309097892 */ /* 0x000fe2000f8ec0ff */
[----:B------:R-:W-:Y:S01]  /*15970*/  LDGSTS.E [R2+0xfa00], desc[UR20][R42.64], !P3 ;  /* 0x0fa000002a027fae */ /* 0x000fe2000d9a1014 */
[----:B------:R-:W-:-:S02]  /*15980*/  UIADD3 UR5, UPT, UPT, UR22, UR5, UR17 ;  /* 0x0000000516057290 */ /* 0x000fc4000fffe011 */
[----:B------:R-:W-:Y:S01]  /*15990*/  UIADD3 UR25, UPT, UPT, UR27, UR26, UR25 ;  /* 0x0000001a1b197290 */ /* 0x000fe2000fffe019 */
[----:B------:R-:W-:Y:S01]  /*159a0*/  LOP3.LUT R4, R4, 0xf, RZ, 0xc0, !PT ;  /* 0x0000000f04047812 */ /* 0x000fe200078ec0ff */
[----:B------:R-:W-:Y:S01]  /*159b0*/  UIADD3 UR6, UPT, UPT, UR9, UR6, UR4 ;  /* 0x0000000609067290 */ /* 0x000fe2000fffe004 */
[----:B------:R-:W4:Y:S01]  /*159c0*/  LDL.64 R22, [R1+0x848] ;  /* 0x0008480001167983 */ /* 0x000f220000100a00 */
[----:B------:R-:W-:Y:S02]  /*159d0*/  ULOP3.LUT UR18, UR18, 0x3, URZ, 0xc0, !UPT ;  /* 0x0000000312127892 */ /* 0x000fe4000f8ec0ff */
[----:B------:R-:W-:Y:S01]  /*159e0*/  USHF.L.U32 UR4, UR5, 0x8, URZ ;  /* 0x0000000805047899 */ /* 0x000fe200080006ff */
[----:B------:R-:W-:Y:S01]  /*159f0*/  LOP3.LUT R6, R5, 0xf00, RZ, 0xe2, !PT ;  /* 0x00000f0005067812 */ /* 0x000fe200078ee2ff */
[----:B------:R-:W-:Y:S01]  /*15a00*/  ULOP3.LUT UR25, UR25, 0xf, URZ, 0xc0, !UPT ;  /* 0x0000000f19197892 */ /* 0x000fe2000f8ec0ff */
[----:B------:R-:W-:Y:S01]  /*15a10*/  IMAD R5, R7, 0x10, R4 ;  /* 0x0000001007057824 */ /* 0x000fe200078e0204 */
[----:B------:R-:W-:Y:S01]  /*15a20*/  ULOP3.LUT UR4, UR4, 0xf00, URZ, 0xe2, !UPT ;  /* 0x00000f0004047892 */ /* 0x000fe2000f8ee2ff */
[----:B------:R-:W-:Y:S01]  /*15a30*/  IADD3 R4, PT, PT, R9, UR18, R10 ;  /* 0x0000001209047c10 */ /* 0x000fe2000fffe00a */
[----:B------:R-:W-:Y:S01]  /*15a40*/  ULEA UR6, UR6, UR25, 0x4 ;  /* 0x0000001906067291 */ /* 0x000fe2000f8e20ff */
[----:B------:R-:W-:Y:S01]  /*15a50*/  IMAD R6, R19, 0x1000, R6 ;  /* 0x0000100013067824 */ /* 0x000fe200078e0206 */
[----:B------:R-:W-:Y:S01]  /*15a60*/  LOP3.LUT R5, R5, 0xff, RZ, 0xc0, !PT ;  /* 0x000000ff05057812 */ /* 0x000fe200078ec0ff */
[----:B------:R-:W-:Y:S01]  /*15a70*/  LDGSTS.E [R2+0xfc00], desc[UR20][R32.64], !P3 ;  /* 0x0fc0000020027fae */ /* 0x000fe2000d9a1014 */
[----:B------:R-:W-:Y:S01]  /*15a80*/  ULOP3.LUT UR6, UR6, 0xff, URZ, 0xc0, !UPT ;  /* 0x000000ff06067892 */ /* 0x000fe2000f8ec0ff */
[----:B------:R-:W-:-:S02]  /*15a90*/  LEA R4, R4, UR4, 0xc ;  /* 0x0000000404047c11 */ /* 0x000fc4000f8e60ff */
[----:B------:R-:W-:Y:S01]  /*15aa0*/  IMAD.IADD R5, R6, 0x1, R5 ;  /* 0x0000000106057824 */ /* 0x000fe200078e0205 */
[----:B------:R-:W-:Y:S02]  /*15ab0*/  LDGSTS.E [R2+0xfe00], desc[UR20][R30.64], !P3 ;  /* 0x0fe000001e027fae */ /* 0x000fe4000d9a1014 */
[----:B------:R-:W-:Y:S02]  /*15ac0*/  VIADD R4, R4, UR6 ;  /* 0x0000000604047c36 */ /* 0x000fe40008000000 */
[----:B------:R-:W4:Y:S03]  /*15ad0*/  LDL.64 R34, [R1+0x588] ;  /* 0x0005880001227983 */ /* 0x000f260000100a00 */
[----:B------:R-:W-:Y:S01]  /*15ae0*/  PRMT R4, R5, 0x5410, R4 ;  /* 0x0000541005047816 */ /* 0x000fe20000000004 */
[----:B------:R-:W4:Y:S03]  /*15af0*/  LDL.64 R32, [R1+0x5a8] ;  /* 0x0005a80001207983 */ /* 0x000f260000100a00 */
[C---:B------:R-:W-:Y:S01]  /*15b00*/  SHF.R.U64 R5, R4.reuse, 0x1f, RZ ;  /* 0x0000001f04057819 */ /* 0x040fe200000012ff */
[----:B------:R-:W4:Y:S03]  /*15b10*/  LDL.64 R30, [R1+0x5b8] ;  /* 0x0005b800011e7983 */ /* 0x000f260000100a00 */
[----:B------:R-:W-:Y:S01]  /*15b20*/  LOP3.LUT P5, RZ, R5, 0x1, RZ, 0xc0, !PT ;  /* 0x0000000105ff7812 */ /* 0x000fe200078ac0ff */
[----:B------:R-:W4:Y:S01]  /*15b30*/  LDL.64 R42, [R1+0x5c8] ;  /* 0x0005c800012a7983 */ /* 0x000f220000100a00 */
[----:B------:R-:W-:-:S03]  /*15b40*/  SHF.R.U64 R5, R4, 0x1e, RZ ;  /* 0x0000001e04057819 */ /* 0x000fc600000012ff */
[----:B------:R-:W4:Y:S01]  /*15b50*/  LDL.64 R18, [R1+0x958] ;  /* 0x0009580001127983 */ /* 0x000f220000100a00 */
[----:B------:R-:W-:-:S03]  /*15b60*/  LOP3.LUT P3, RZ, R5, 0x1, RZ, 0xc0, !PT ;  /* 0x0000000105ff7812 */ /* 0x000fc6000786c0ff */
[----:B------:R-:W4:Y:S04]  /*15b70*/  LDL.64 R8, [R1+0x820] ;  /* 0x0008200001087983 */ /* 0x000f280000100a00 */
[----:B------:R-:W-:Y:S04]  /*15b80*/  LDGSTS.E [R2+0x10000], desc[UR20][R28.64], P5 ;  /* 0x100000001c027fae */ /* 0x000fe8000a9a1014 */
[----:B------:R-:W-:Y:S04]  /*15b90*/  LDGSTS.E [R2+0x10200], desc[UR20][R40.64], P5 ;  /* 0x1020000028027fae */ /* 0x000fe8000a9a1014 */
[----:B---3--:R-:W-:Y:S04]  /*15ba0*/  LDGSTS.E [R2+0x10400], desc[UR20][R26.64], P5 ;  /* 0x104000001a027fae */ /* 0x008fe8000a9a1014 */
[----:B------:R-:W3:Y:S04]  /*15bb0*/  LDL.64 R28, [R1+0x5d8] ;  /* 0x0005d800011c7983 */ /* 0x000ee80000100a00 */
[----:B------:R-:W3:Y:S04]  /*15bc0*/  LDL.64 R40, [R1+0x5e8] ;  /* 0x0005e80001287983 */ /* 0x000ee80000100a00 */
[----:B------:R-:W3:Y:S04]  /*15bd0*/  LDL.64 R26, [R1+0x5f8] ;  /* 0x0005f800011a7983 */ /* 0x000ee80000100a00 */
[----:B--2---:R-:W-:Y:S04]  /*15be0*/  LDGSTS.E [R2+0x10600], desc[UR20][R46.64], P5 ;  /* 0x106000002e027fae */ /* 0x004fe8000a9a1014 */
[----:B------:R-:W2:Y:S04]  /*15bf0*/  LDL.64 R10, [R1+0x828] ;  /* 0x00082800010a7983 */ /* 0x000ea80000100a00 */
[----:B------:R-:W2:Y:S04]  /*15c00*/  LDL.64 R16, [R1+0x830] ;  /* 0x0008300001107983 */ /* 0x000ea80000100a00 */
[----:B------:R-:W2:Y:S04]  /*15c10*/  LDL.64 R46, [R1+0x610] ;  /* 0x00061000012e7983 */ /* 0x000ea80000100a00 */
[----:B-----5:R-:W-:Y:S01]  /*15c20*/  LDGSTS.E [R2+0x10800], desc[UR20][R24.64], P3 ;  /* 0x1080000018027fae */ /* 0x020fe200099a1014 */
[----:B------:R-:W-:-:S02]  /*15c30*/  SHF.R.U64 R6, R4, 0x1d, RZ ;  /* 0x0000001d04067819 */ /* 0x000fc400000012ff */
[----:B------:R-:W-:Y:S01]  /*15c40*/  SHF.R.U64 R5, R4, 0x1c, RZ ;  /* 0x0000001c04057819 */ /* 0x000fe200000012ff */
[----:B------:R-:W-:Y:S04]  /*15c50*/  LDGSTS.E [R2+0x10a00], desc[UR20][R48.64], P3 ;  /* 0x10a0000030027fae */ /* 0x000fe800099a1014 */
[----:B------:R-:W5:Y:S01]  /*15c60*/  LDL.64 R24, [R1+0x620] ;  /* 0x0006200001187983 */ /* 0x000f620000100a00 */
[----:B------:R-:W-:Y:S02]  /*15c70*/  LOP3.LUT P4, RZ, R6, 0x1, RZ, 0xc0, !PT ;  /* 0x0000000106ff7812 */ /* 0x000fe4000788c0ff */
[----:B------:R-:W-:Y:S01]  /*15c80*/  LOP3.LUT P6, RZ, R5, 0x1, RZ, 0xc0, !PT ;  /* 0x0000000105ff7812 */ /* 0x000fe200078cc0ff */
[----:B------:R-:W5:Y:S01]  /*15c90*/  LDL.64 R48, [R1+0x6c8] ;  /* 0x0006c80001307983 */ /* 0x000f620000100a00 */
[----:B------:R-:W-:Y:S01]  /*15ca0*/  SHF.R.U64 R5, R4, 0x1b, RZ ;  /* 0x0000001b04057819 */ /* 0x000fe200000012ff */
[----:B------:R-:W1:Y:S02]  /*15cb0*/  LDC R6, c[0x0][0x3a0] ;  /* 0x0000e800ff067b82 */ /* 0x000e640000000800 */
[----:B----4-:R-:W-:Y:S04]  /*15cc0*/  LDGSTS.E [R2+0x10c00], desc[UR20][R38.64], P3 ;  /* 0x10c0000026027fae */ /* 0x010fe800099a1014 */
[----:B------:R-:W4:Y:S04]  /*15cd0*/  LDL.64 R38, [R1+0x630] ;  /* 0x0006300001267983 */ /* 0x000f280000100a00 */
[----:B------:R-:W-:Y:S01]  /*15ce0*/  LDGSTS.E [R2+0x10e00], desc[UR20][R36.64], P3 ;  /* 0x10e0000024027fae */ /* 0x000fe200099a1014 */
[----:B------:R-:W-:-:S03]  /*15cf0*/  LOP3.LUT P3, RZ, R5, 0x1, RZ, 0xc0, !PT ;  /* 0x0000000105ff7812 */ /* 0x000fc6000786c0ff */
[----:B------:R-:W4:Y:S04]  /*15d00*/  LDL.64 R36, [R1+0x640] ;  /* 0x0006400001247983 */ /* 0x000f280000100a00 */
[----:B------:R-:W-:Y:S04]  /*15d10*/  LDGSTS.E [R2+0x11000], desc[UR20][R34.64], P4 ;  /* 0x1100000022027fae */ /* 0x000fe8000a1a1014 */
[----:B------:R-:W-:Y:S04]  /*15d20*/  LDGSTS.E [R2+0x11200], desc[UR20][R44.64], P4 ;  /* 0x112000002c027fae */ /* 0x000fe8000a1a1014 */
[----:B------:R-:W-:Y:S04]  /*15d30*/  LDGSTS.E [R2+0x11400], desc[UR20][R32.64], P4 ;  /* 0x1140000020027fae */ /* 0x000fe8000a1a1014 */
[----:B------:R-:W4:Y:S04]  /*15d40*/  LDL.64 R34, [R1+0x658] ;  /* 0x0006580001227983 */ /* 0x000f280000100a00 */
[----:B------:R-:W4:Y:S04]  /*15d50*/  LDL.64 R44, [R1+0x668] ;  /* 0x00066800012c7983 */ /* 0x000f280000100a00 */
[----:B------:R-:W4:Y:S04]  /*15d60*/  LDL.64 R32, [R1+0x688] ;  /* 0x0006880001207983 */ /* 0x000f280000100a00 */
[----:B------:R-:W-:Y:S04]  /*15d70*/  LDGSTS.E [R2+0x11600], desc[UR20][R30.64], P4 ;  /* 0x116000001e027fae */ /* 0x000fe8000a1a1014 */
        /* <DEDUP_REMOVED lines=8> */
[----:B------:R-:W3:Y:S04]  /*15e00*/  LDL.64 R26, [R1+0x960] ;  /* 0x00096000011a7983 */ /* 0x000ee80000100a00 */
[----:B--2---:R-:W-:Y:S04]  /*15e10*/  LDGSTS.E [R2+0x12000], desc[UR20][R46.64], P3 ;  /* 0x120000002e027fae */ /* 0x004fe800099a1014 */
[----:B------:R-:W2:Y:S04]  /*15e20*/  LDL.64 R46, [R1+0x6f8] ;  /* 0x0006f800012e7983 */ /* 0x000ea80000100a00 */
[----:B-----5:R-:W-:Y:S04]  /*15e30*/  LDGSTS.E [R2+0x12200], desc[UR20][R24.64], P3 ;  /* 0x1220000018027fae */ /* 0x020fe800099a1014 */
[----:B------:R-:W5:Y:S01]  /*15e40*/  LDL.64 R24, [R1+0x708] ;  /* 0x0007080001187983 */ /* 0x000f620000100a00 */
[----:B------:R-:W-:-:S04]  /*15e50*/  SHF.R.U64 R5, R4, 0x1a, RZ ;  /* 0x0000001a04057819 */ /* 0x000fc800000012ff */
[----:B------:R-:W-:Y:S02]  /*15e60*/  LOP3.LUT P5, RZ, R5, 0x1, RZ, 0xc0, !PT ;  /* 0x0000000105ff7812 */ /* 0x000fe400078ac0ff */
[----:B------:R-:W-:-:S04]  /*15e70*/  SHF.R.U64 R5, R4, 0x19, RZ ;  /* 0x0000001904057819 */ /* 0x000fc800000012ff */
[----:B------:R-:W-:Y:S02]  /*15e80*/  LOP3.LUT P4, RZ, R5, 0x1, RZ, 0xc0, !PT ;  /* 0x0000000105ff7812 */ /* 0x000fe4000788c0ff */
[----:B------:R-:W-:-:S04]  /*15e90*/  SHF.R.U64 R5, R4, 0x18, RZ ;  /* 0x0000001804057819 */ /* 0x000fc800000012ff */
[----:B------:R-:W-:Y:S01]  /*15ea0*/  LOP3.LUT P6, RZ, R5, 0x1, RZ, 0xc0, !PT ;  /* 0x0000000105ff7812 */ /* 0x000fe200078cc0ff */
[----:B----4-:R-:W-:Y:S04]  /*15eb0*/  LDGSTS.E [R2+0x12400], desc[UR20][R38.64], P3 ;  /* 0x1240000026027fae */ /* 0x010fe800099a1014 */
[----:B------:R-:W4:Y:S04]  /*15ec0*/  LDL.64 R38, [R1+0x990] ;  /* 0x0009900001267983 */ /* 0x000f280000100a00 */
[----:B------:R-:W-:Y:S04]  /*15ed0*/  LDGSTS.E [R2+0x12600], desc[UR20][R36.64], P3 ;  /* 0x1260000024027fae */ /* 0x000fe800099a1014 */
[----:B------:R-:W4:Y:S04]  /*15ee0*/  LDL.64 R36, [R1+0x720] ;  /* 0x0007200001247983 */ /* 0x000f280000100a00 */
[----:B------:R-:W-:Y:S04]  /*15ef0*/  LDGSTS.E [R2+0x12800], desc[UR20][R34.64], P5 ;  /* 0x1280000022027fae */ /* 0x000fe8000a9a1014 */
[----:B------:R-:W-:Y:S04]  /*15f00*/  LDGSTS.E [R2+0x12a00], desc[UR20][R44.64], P5 ;  /* 0x12a000002c027fae */ /* 0x000fe8000a9a1014 */
[----:B------:R-:W-:Y:S04]  /*15f10*/  LDGSTS.E [R2+0x12c00], desc[UR20][R50.64], P5 ;  /* 0x12c0000032027fae */ /* 0x000fe8000a9a1014 */
[----:B------:R-:W4:Y:S04]  /*15f20*/  LDL.64 R34, [R1+0x730] ;  /* 0x0007300001227983 */ /* 0x000f280000100a00 */
[----:B------:R-:W4:Y:S04]  /*15f30*/  LDL.64 R44, [R1+0x748] ;  /* 0x00074800012c7983 */ /* 0x000f280000100a00 */
[----:B------:R-:W-:Y:S04]  /*15f40*/  LDGSTS.E [R2+0x12e00], desc[UR20][R32.64], P5 ;  /* 0x12e0000020027fae */ /* 0x000fe8000a9a1014 */
[----:B------:R-:W-:Y:S04]  /*15f50*/  LDGSTS.E [R2+0x13000], desc[UR20][R30.64], P4 ;  /* 0x130000001e027fae */ /* 0x000fe8000a1a1014 */
[----:B------:R-:W-:Y:S04]  /*15f60*/  LDGSTS.E [R2+0x13200], desc[UR20][R42.64], P4 ;  /* 0x132000002a027fae */ /* 0x000fe8000a1a1014 */
[----:B------:R-:W4:Y:S04]  /*15f70*/  LDL.64 R32, [R1+0xa48] ;  /* 0x000a480001207983 */ /* 0x000f280000100a00 */
[----:B------:R-:W4:Y:S04]  /*15f80*/  LDL.64 R30, [R1+0x760] ;  /* 0x00076000011e7983 */ /* 0x000f280000100a00 */
[----:B------:R-:W4:Y:S04]  /*15f90*/  LDL.64 R42, [R1+0x770] ;  /* 0x00077000012a7983 */ /* 0x000f280000100a00 */
[----:B---3--:R-:W-:Y:S04]  /*15fa0*/  LDGSTS.E [R2+0x13400], desc[UR20][R28.64], P4 ;  /* 0x134000001c027fae */ /* 0x008fe8000a1a1014 */
[----:B------:R-:W-:Y:S04]  /*15fb0*/  LDGSTS.E [R2+0x13600], desc[UR20][R48.64], P4 ;  /* 0x1360000030027fae */ /* 0x000fe8000a1a1014 */
[----:B------:R-:W-:Y:S04]  /*15fc0*/  LDGSTS.E [R2+0x13800], desc[UR20][R26.64], P6 ;  /* 0x138000001a027fae */ /* 0x000fe8000b1a1014 */
[----:B------:R-:W3:Y:S04]  /*15fd0*/  LDL.64 R28, [R1+0x778] ;  /* 0x00077800011c7983 */ /* 0x000ee80000100a00 */
[----:B------:R-:W-:Y:S04]  /*15fe0*/  LDGSTS.E [R2+0x13a00], desc[UR20][R40.64], P6 ;  /* 0x13a0000028027fae */ /* 0x000fe8000b1a1014 */
[----:B------:R-:W3:Y:S04]  /*15ff0*/  LDL.64 R26, [R1+0xa50] ;  /* 0x000a5000011a7983 */ /* 0x000ee80000100a00 */
[----:B--2---:R-:W-:Y:S04]  /*16000*/  LDGSTS.E [R2+0x13c00], desc[UR20][R46.64], P6 ;  /* 0x13c000002e027fae */ /* 0x004fe8000b1a1014 */
[----:B------:R-:W2:Y:S01]  /*16010*/  LDL.64 R40, [R1+0x768] ;  /* 0x0007680001287983 */ /* 0x000ea20000100a00 */
[----:B------:R-:W-:-:S03]  /*16020*/  SHF.R.U64 R5, R4, 0x17, RZ ;  /* 0x0000001704057819 */ /* 0x000fc600000012ff */
[----:B------:R-:W2:Y:S04]  /*16030*/  LDL.64 R50, [R1+0xa60] ;  /* 0x000a600001327983 */ /* 0x000ea80000100a00 */
[----:B------:R-:W2:Y:S04]  /*16040*/  LDL.64 R48, [R1+0x700] ;  /* 0x0007000001307983 */ /* 0x000ea80000100a00 */
[----:B------:R-:W2:Y:S04]  /*16050*/  LDL.64 R46, [R1+0xa68] ;  /* 0x000a6800012e7983 */ /* 0x000ea80000100a00 */
[----:B-----5:R-:W-:Y:S04]  /*16060*/  LDGSTS.E [R2+0x13e00], desc[UR20][R24.64], P6 ;  /* 0x13e0000018027fae */ /* 0x020fe8000b1a1014 */
[----:B------:R-:W5:Y:S01]  /*16070*/  LDL.64 R24, [R1+0x758] ;  /* 0x0007580001187983 */ /* 0x000f620000100a00 */
[----:B------:R-:W-:-:S02]  /*16080*/  LOP3.LUT P3, RZ, R5, 0x1, RZ, 0xc0, !PT ;  /* 0x0000000105ff7812 */ /* 0x000fc4000786c0ff */
        /* <DEDUP_REMOVED lines=20> */
[----:B------:R-:W3:Y:S04]  /*161d0*/  LDL.64 R28, [R1+0x6f0] ;  /* 0x0006f000011c7983 */ /* 0x000ee80000100a00 */
[----:B--2---:R-:W-:Y:S04]  /*161e0*/  LDGSTS.E [R2+0x15200], desc[UR20][R40.64], P4 ;  /* 0x1520000028027fae */ /* 0x004fe8000a1a1014 */
[----:B------:R-:W2:Y:S04]  /*161f0*/  LDL.64 R26, [R1+0x6d8] ;  /* 0x0006d800011a7983 */ /* 0x000ea80000100a00 */
        /* <DEDUP_REMOVED lines=8> */
[----:B------:R-:W-:Y:S02]  /*16280*/  LOP3.LUT P5, RZ, R5, 0x1, RZ, 0xc0, !PT ;  /* 0x0000000105ff7812 */ /* 0x000fe400078ac0ff */
[C---:B------:R-:W-:Y:S01]  /*16290*/  SHF.R.U64 R5, R4.reuse, 0x11, RZ ;  /* 0x0000001104057819 */ /* 0x040fe200000012ff */
[----:B----4-:R-:W-:Y:S03]  /*162a0*/  LDGSTS.E [R2+0x15600], desc[UR20][R38.64], P4 ;  /* 0x1560000026027fae */ /* 0x010fe6000a1a1014 */
[----:B------:R-:W-:Y:S01]  /*162b0*/  LOP3.LUT P4, RZ, R5, 0x1, RZ, 0xc0, !PT ;  /* 0x0000000105ff7812 */ /* 0x000fe2000788c0ff */
[----:B------:R-:W4:Y:S04]  /*162c0*/  LDL.64 R38, [R1+0x6b0] ;  /* 0x0006b00001267983 */ /* 0x000f280000100a00 */
[----:B------:R-:W-:Y:S04]  /*162d0*/  LDGSTS.E [R2+0x15800], desc[UR20][R36.64], P6 ;  /* 0x1580000024027fae */ /* 0x000fe8000b1a1014 */
[----:B------:R-:W4:Y:S04]  /*162e0*/  LDL.64 R36, [R1+0x9a0] ;  /* 0x0009a00001247983 */ /* 0x000f280000100a00 */
[----:B------:R-:W-:Y:S04]  /*162f0*/  LDGSTS.E [R2+0x15a00], desc[UR20][R34.64], P6 ;  /* 0x15a0000022027fae */ /* 0x000fe8000b1a1014 */
[----:B------:R-:W-:Y:S04]  /*16300*/  LDGSTS.E [R2+0x15c00], desc[UR20][R54.64], P6 ;  /* 0x15c0000036027fae */ /* 0x000fe8000b1a1014 */
[----:B------:R-:W-:Y:S04]  /*16310*/  LDGSTS.E [R2+0x15e00], desc[UR20][R52.64], P6 ;  /* 0x15e0000034027fae */ /* 0x000fe8000b1a1014 */
[----:B------:R-:W-:Y:S04]  /*16320*/  LDGSTS.E [R2+0x16000], desc[UR20][R50.64], P3 ;  /* 0x1600000032027fae */ /* 0x000fe800099a1014 */
[----:B------:R-:W4:Y:S04]  /*16330*/  LDL.64 R34, [R1+0x6a0] ;  /* 0x0006a00001227983 */ /* 0x000f280000100a00 */
[----:B------:R-:W-:Y:S04]  /*16340*/  LDGSTS.E [R2+0x16200], desc[UR20][R32.64], P3 ;  /* 0x1620000020027fae */ /* 0x000fe800099a1014 */
[----:B------:R-:W-:Y:S04]  /*16350*/  LDGSTS.E [R2+0x16400], desc[UR20][R30.64], P3 ;  /* 0x164000001e027fae */ /* 0x000fe800099a1014 */
[----:B------:R-:W-:Y:S04]  /*16360*/  LDGSTS.E [R2+0x16600], desc[UR20][R48.64], P3 ;  /* 0x1660000030027fae */ /* 0x000fe800099a1014 */
[----:B------:R-:W-:Y:S04]  /*16370*/  LDGSTS.E [R2+0x16800], desc[UR20][R46.64], P5 ;  /* 0x168000002e027fae */ /* 0x000fe8000a9a1014 */
[----:B------:R-:W4:Y:S04]  /*16380*/  LDL.64 R32, [R1+0x780] ;  /* 0x0007800001207983 */ /* 0x000f280000100a00 */
[----:B------:R-:W4:Y:S04]  /*16390*/  LDL.64 R30, [R1+0x788] ;  /* 0x00078800011e7983 */ /* 0x000f280000100a00 */
[----:B---3--:R-:W-:Y:S04]  /*163a0*/  LDGSTS.E [R2+0x16a00], desc[UR20][R28.64], P5 ;  /* 0x16a000001c027fae */ /* 0x008fe8000a9a1014 */
[----:B------:R-:W-:Y:S04]  /*163b0*/  LDGSTS.E [R2+0x16c00], desc[UR20][R44.64], P5 ;  /* 0x16c000002c027fae */ /* 0x000fe8000a9a1014 */
[----:B--2---:R-:W-:Y:S04]  /*163c0*/  LDGSTS.E [R2+0x16e00], desc[UR20][R26.64], P5 ;  /* 0x16e000001a027fae */ /* 0x004fe8000a9a1014 */
[----:B------:R-:W-:Y:S04]  /*163d0*/  LDGSTS.E [R2+0x17000], desc[UR20][R42.64], P4 ;  /* 0x170000002a027fae */ /* 0x000fe8000a1a1014 */
[----:B------:R-:W2:Y:S04]  /*163e0*/  LDL.64 R28, [R1+0xa78] ;  /* 0x000a7800011c7983 */ /* 0x000ea80000100a00 */
[----:B------:R-:W-:Y:S04]  /*163f0*/  LDGSTS.E [R2+0x17200], desc[UR20][R40.64], P4 ;  /* 0x1720000028027fae */ /* 0x000fe8000a1a1014 */
[----:B------:R-:W3:Y:S01]  /*16400*/  LDL.64 R26, [R1+0x790] ;  /* 0x00079000011a7983 */ /* 0x000ee20000100a00 */
[----:B------:R-:W-:-:S03]  /*16410*/  SHF.R.U64 R5, R4, 0x10, RZ ;  /* 0x0000001004057819 */ /* 0x000fc600000012ff */
        /* <DEDUP_REMOVED lines=8> */
[----:B-----5:R-:W-:Y:S04]  /*164a0*/  LDGSTS.E [R2+0x17400], desc[UR20][R24.64], P4 ;  /* 0x1740000018027fae */ /* 0x020fe8000a1a1014 */
[----:B------:R-:W5:Y:S01]  /*164b0*/  LDL.64 R24, [R1+0x798] ;  /* 0x0007980001187983 */ /* 0x000f620000100a00 */
[----:B------:R-:W-:-:S02]  /*164c0*/  LOP3.LUT P3, RZ, R5, 0x1, RZ, 0xc0, !PT ;  /* 0x0000000105ff7812 */ /* 0x000fc4000786c0ff */
[----:B------:R-:W-:-:S04]  /*164d0*/  SHF.R.U64 R5, R4, 0xf, RZ ;  /* 0x0000000f04057819 */ /* 0x000fc800000012ff */
[----:B------:R-:W-:Y:S01]  /*164e0*/  LOP3.LUT P5, RZ, R5, 0x1, RZ, 0xc0, !PT ;  /* 0x0000000105ff7812 */ /* 0x000fe200078ac0ff */
[----:B----4-:R-:W-:Y:S04]  /*164f0*/  LDGSTS.E [R2+0x17600], desc[UR20][R38.64], P4 ;  /* 0x1760000026027fae */ /* 0x010fe8000a1a1014 */
[----:B------:R-:W4:Y:S04]  /*16500*/  LDL.64 R38, [R1+0x970] ;  /* 0x0009700001267983 */ /* 0x000f280000100a00 */
[----:B------:R-:W-:Y:S04]  /*16510*/  LDGSTS.E [R2+0x17800], desc[UR20][R36.64], P3 ;  /* 0x1780000024027fae */ /* 0x000fe800099a1014 */
[----:B------:R-:W4:Y:S04]  /*16520*/  LDL.64 R36, [R1+0x7f0] ;  /* 0x0007f00001247983 */ /* 0x000f280000100a00 */
[----:B------:R-:W-:Y:S04]  /*16530*/  LDGSTS.E [R2+0x17a00], desc[UR20][R34.64], P3 ;  /* 0x17a0000022027fae */ /* 0x000fe800099a1014 */
[----:B------:R-:W4:Y:S04]  /*16540*/  LDL.64 R34, [R1+0x7f8] ;  /* 0x0007f80001227983 */ /* 0x000f280000100a00 */
[----:B------:R-:W-:Y:S04]  /*16550*/  LDGSTS.E [R2+0x17c00], desc[UR20][R32.64], P3 ;  /* 0x17c0000020027fae */ /* 0x000fe800099a1014 */
[----:B------:R-:W-:Y:S04]  /*16560*/  LDGSTS.E [R2+0x17e00], desc[UR20][R30.64], P3 ;  /* 0x17e000001e027fae */ /* 0x000fe800099a1014 */
[----:B------:R-:W4:Y:S04]  /*16570*/  LDL.64 R32, [R1+0x800] ;  /* 0x0008000001207983 */ /* 0x000f280000100a00 */
[----:B------:R-:W4:Y:S04]  /*16580*/  LDL.64 R30, [R1+0x968] ;  /* 0x00096800011e7983 */ /* 0x000f280000100a00 */
[----:B--2---:R-:W-:Y:S04]  /*16590*/  LDGSTS.E [R2+0x18000], desc[UR20][R28.64], P5 ;  /* 0x180000001c027fae */ /* 0x004fe8000a9a1014 */
[----:B---3--:R-:W-:Y:S04]  /*165a0*/  LDGSTS.E [R2+0x18200], desc[UR20][R26.64], P5 ;  /* 0x182000001a027fae */ /* 0x008fe8000a9a1014 */
[----:B------:R-:W2:Y:S04]  /*165b0*/  LDL.64 R28, [R1+0x808] ;  /* 0x00080800011c7983 */ /* 0x000ea80000100a00 */
[----:B------:R-:W3:Y:S04]  /*165c0*/  LDL.64 R26, [R1+0x810] ;  /* 0x00081000011a7983 */ /* 0x000ee80000100a00 */
[----:B-----5:R-:W-:Y:S01]  /*165d0*/  LDGSTS.E [R2+0x18400], desc[UR20][R24.64], P5 ;  /* 0x1840000018027fae */ /* 0x020fe2000a9a1014 */
[----:B------:R-:W-:-:S03]  /*165e0*/  SHF.R.U64 R5, R4, 0xe, RZ ;  /* 0x0000000e04057819 */ /* 0x000fc600000012ff */
[----:B------:R-:W-:Y:S04]  /*165f0*/  LDGSTS.E [R2+0x18600], desc[UR20][R64.64], P5 ;  /* 0x1860000040027fae */ /* 0x000fe8000a9a1014 */
[----:B------:R-:W5:Y:S01]  /*16600*/  LDL.64 R24, [R1+0x818] ;  /* 0x0008180001187983 */ /* 0x000f620000100a00 */
[----:B------:R-:W-:Y:S02]  /*16610*/  LOP3.LUT P4, RZ, R5, 0x1, RZ, 0xc0, !PT ;  /* 0x0000000105ff7812 */ /* 0x000fe4000788c0ff */
[----:B------:R-:W-:Y:S01]  /*16620*/  SHF.R.U64 R5, R4, 0xd, RZ ;  /* 0x0000000d04057819 */ /* 0x000fe200000012ff */
[----:B------:R-:W5:Y:S03]  /*16630*/  LDL.64 R64, [R1+0xb38] ;  /* 0x000b380001407983 */ /* 0x000f660000100a00 */
[----:B------:R-:W-:-:S02]  /*16640*/  LOP3.LUT P6, RZ, R5, 0x1, RZ, 0xc0, !PT ;  /* 0x0000000105ff7812 */ /* 0x000fc400078cc0ff */
[----:B------:R-:W-:-:S04]  /*16650*/  SHF.R.U64 R5, R4, 0xc, RZ ;  /* 0x0000000c04057819 */ /* 0x000fc800000012ff */
[----:B------:R-:W-:Y:S01]  /*16660*/  LOP3.LUT P3, RZ, R5, 0x1, RZ, 0xc0, !PT ;  /* 0x0000000105ff7812 */ /* 0x000fe2000786c0ff */
[----:B------:R-:W-:Y:S01]  /*16670*/  LDGSTS.E [R2+0x18800], desc[UR20][R62.64], P4 ;  /* 0x188000003e027fae */ /* 0x000fe2000a1a1014 */
[----:B------:R-:W-:-:S03]  /*16680*/  SHF.R.U64 R5, R4, 0xb, RZ ;  /* 0x0000000b04057819 */ /* 0x000fc600000012ff */
[----:B------:R-:W-:Y:S01]  /*16690*/  LDGSTS.E [R2+0x18a00], desc[UR20][R60.64], P4 ;  /* 0x18a000003c027fae */ /* 0x000fe2000a1a1014 */
[----:B------:R-:W-:Y:S02]  /*166a0*/  LOP3.LUT P5, RZ, R5, 0x1, RZ, 0xc0, !PT ;  /* 0x0000000105ff7812 */ /* 0x000fe400078ac0ff */
[----:B------:R-:W-:Y:S01]  /*166b0*/  SHF.R.U64 R5, R4, 0xa, RZ ;  /* 0x0000000a04057819 */ /* 0x000fe200000012ff */
[----:B------:R-:W-:Y:S04]  /*166c0*/  LDGSTS.E [R2+0x18c00], desc[UR20][R58.64], P4 ;  /* 0x18c000003a027fae */ /* 0x000fe8000a1a1014 */
[----:B------:R-:W-:Y:S01]  /*166d0*/  LDGSTS.E [R2+0x18e00], desc[UR20][R56.64], P4 ;  /* 0x18e0000038027fae */ /* 0x000fe2000a1a1014 */
[----:B------:R-:W-:-:S03]  /*166e0*/  LOP3.LUT P4, RZ, R5, 0x1, RZ, 0xc0, !PT ;  /* 0x0000000105ff7812 */ /* 0x000fc6000788c0ff */
        /* <DEDUP_REMOVED lines=8> */
[----:B----4-:R-:W-:Y:S01]  /*16770*/  LDGSTS.E [R2+0x1a000], desc[UR20][R38.64], P5 ;  /* 0x1a00000026027fae */ /* 0x010fe2000a9a1014 */
[----:B------:R-:W-:-:S03]  /*16780*/  SHF.R.U64 R5, R4, 0x9, RZ ;  /* 0x0000000904057819 */ /* 0x000fc600000012ff */
[----:B------:R-:W4:Y:S04]  /*16790*/  LDL.64 R62, [R1+0xba0] ;  /* 0x000ba000013e7983 */ /* 0x000f280000100a00 */
[----:B------:R-:W-:Y:S01]  /*167a0*/  LDGSTS.E [R2+0x1a200], desc[UR20][R36.64], P5 ;  /* 0x1a20000024027fae */ /* 0x000fe2000a9a1014 */
[----:B------:R-:W-:Y:S02]  /*167b0*/  LOP3.LUT P6, RZ, R5, 0x1, RZ, 0xc0, !PT ;  /* 0x0000000105ff7812 */ /* 0x000fe400078cc0ff */
[----:B------:R-:W-:Y:S01]  /*167c0*/  SHF.R.U64 R5, R4, 0x8, RZ ;  /* 0x0000000804057819 */ /* 0x000fe200000012ff */
[----:B------:R-:W4:Y:S04]  /*167d0*/  LDL.64 R54, [R1+0xbb8] ;  /* 0x000bb80001367983 */ /* 0x000f280000100a00 */
[----:B------:R-:W4:Y:S01]  /*167e0*/  LDL.64 R46, [R1+0xbd0] ;  /* 0x000bd000012e7983 */ /* 0x000f220000100a00 */
[----:B------:R-:W-:-:S03]  /*167f0*/  LOP3.LUT P3, RZ, R5, 0x1, RZ, 0xc0, !PT ;  /* 0x0000000105ff7812 */ /* 0x000fc6000786c0ff */
[----:B------:R-:W4:Y:S01]  /*16800*/  LDL.64 R38, [R1+0xbe8] ;  /* 0x000be80001267983 */ /* 0x000f220000100a00 */
[----:B------:R-:W-:-:S03]  /*16810*/  SHF.R.U64 R5, R4, 0x7, RZ ;  /* 0x0000000704057819 */ /* 0x000fc600000012ff */
[----:B------:R-:W4:Y:S04]  /*16820*/  LDL.64 R60, [R1+0xb88] ;  /* 0x000b8800013c7983 */ /* 0x000f280000100a00 */
[----:B------:R-:W4:Y:S04]  /*16830*/  LDL.64 R52, [R1+0xba8] ;  /* 0x000ba80001347983 */ /* 0x000f280000100a00 */
[----:B------:R-:W4:Y:S04]  /*16840*/  LDL.64 R44, [R1+0xbc0] ;  /* 0x000bc000012c7983 */ /* 0x000f280000100a00 */
[----:B------:R-:W4:Y:S04]  /*16850*/  LDL.64 R36, [R1+0xbd8] ;  /* 0x000bd80001247983 */ /* 0x000f280000100a00 */
[----:B------:R-:W4:Y:S04]  /*16860*/  LDL.64 R58, [R1+0xb70] ;  /* 0x000b7000013a7983 */ /* 0x000f280000100a00 */
[----:B------:R-:W4:Y:S04]  /*16870*/  LDL.64 R50, [R1+0xb90] ;  /* 0x000b900001327983 */ /* 0x000f280000100a00 */
[----:B------:R-:W4:Y:S04]  /*16880*/  LDL.64 R42, [R1+0xbb0] ;  /* 0x000bb000012a7983 */ /* 0x000f280000100a00 */
[----:B------:R-:W4:Y:S04]  /*16890*/  LDL.64 R56, [R1+0xb58] ;  /* 0x000b580001387983 */ /* 0x000f280000100a00 */
[----:B------:R-:W-:Y:S04]  /*168a0*/  LDGSTS.E [R2+0x1a400], desc[UR20][R34.64], P5 ;  /* 0x1a40000022027fae */ /* 0x000fe8000a9a1014 */
[----:B------:R-:W4:Y:S04]  /*168b0*/  LDL.64 R48, [R1+0xb78] ;  /* 0x000b780001307983 */ /* 0x000f280000100a00 */
[----:B------:R-:W4:Y:S04]  /*168c0*/  LDL.64 R40, [R1+0xb98] ;  /* 0x000b980001287983 */ /* 0x000f280000100a00 */
[----:B------:R-:W4:Y:S04]  /*168d0*/  LDL.64 R34, [R1+0xbc8] ;  /* 0x000bc80001227983 */ /* 0x000f280000100a00 */
[----:B------:R-:W-:Y:S04]  /*168e0*/  LDGSTS.E [R2+0x1a600], desc[UR20][R32.64], P5 ;  /* 0x1a60000020027fae */ /* 0x000fe8000a9a1014 */
[----:B------:R-:W-:Y:S01]  /*168f0*/  LDGSTS.E [R2+0x1a800], desc[UR20][R30.64], P4 ;  /* 0x1a8000001e027fae */ /* 0x000fe2000a1a1014 */
[----:B------:R-:W-:-:S03]  /*16900*/  LOP3.LUT P5, RZ, R5, 0x1, RZ, 0xc0, !PT ;  /* 0x0000000105ff7812 */ /* 0x000fc600078ac0ff */
[----:B------:R-:W4:Y:S04]  /*16910*/  LDL.64 R32, [R1+0x998] ;  /* 0x0009980001207983 */ /* 0x000f280000100a00 */
[----:B------:R-:W4:Y:S04]  /*16920*/  LDL.64 R30, [R1+0xbf8] ;  /* 0x000bf800011e7983 */ /* 0x000f280000100a00 */
[----:B--2---:R-:W-:Y:S04]  /*16930*/  LDGSTS.E [R2+0x1aa00], desc[UR20][R28.64], P4 ;  /* 0x1aa000001c027fae */ /* 0x004fe8000a1a1014 */
[----:B---3--:R-:W-:Y:S04]  /*16940*/  LDGSTS.E [R2+0x1ac00], desc[UR20][R26.64], P4 ;  /* 0x1ac000001a027fae */ /* 0x008fe8000a1a1014 */
[----:B------:R-:W2:Y:S04]  /*16950*/  LDL.64 R28, [R1+0xbf0] ;  /* 0x000bf000011c7983 */ /* 0x000ea80000100a00 */
[----:B------:R-:W3:Y:S04]  /*16960*/  LDL.64 R26, [R1+0xbe0] ;  /* 0x000be000011a7983 */ /* 0x000ee80000100a00 */
[----:B-----5:R5:W-:Y:S04]  /*16970*/  LDGSTS.E [R2+0x1ae00], desc[UR20][R24.64], P4 ;  /* 0x1ae0000018027fae */ /* 0x020be8000a1a1014 */
[----:B------:R1:W-:Y:S04]  /*16980*/  LDGSTS.E [R2+0x1b000], desc[UR20][R18.64], P6 ;  /* 0x1b00000012027fae */ /* 0x0003e8000b1a1014 */
[----:B------:R1:W-:Y:S01]  /*16990*/  LDGSTS.E [R2+0x1b200], desc[UR20][R8.64], P6 ;  /* 0x1b20000008027fae */ /* 0x0003e2000b1a1014 */
[----:B-----5:R-:W5:Y:S01]  /*169a0*/  S2R R24, SR_TID.X ;  /* 0x0000000000187919 */ /* 0x020f620000002100 */
[----:B------:R-:W1:Y:S02]  /*169b0*/  LDC R25, c[0x0][0x3a0] ;  /* 0x0000e800ff197b82 */ /* 0x000e640000000800 */
[----:B------:R1:W-:Y:S04]  /*169c0*/  LDGSTS.E [R2+0x1b400], desc[UR20][R10.64], P6 ;  /* 0x1b4000000a027fae */ /* 0x0003e8000b1a1014 */
[----:B------:R1:W-:Y:S04]  /*169d0*/  LDGSTS.E [R2+0x1b600], desc[UR20][R16.64], P6 ;  /* 0x1b60000010027fae */ /* 0x0003e8000b1a1014 */
[----:B------:R1:W-:Y:S04]  /*169e0*/  LDGSTS.E [R2+0x1b800], desc[UR20][R12.64], P3 ;  /* 0x1b8000000c027fae */ /* 0x0003e800099a1014 */
[----:B------:R1:W-:Y:S04]  /*169f0*/  LDGSTS.E [R2+0x1ba00], desc[UR20][R14.64], P3 ;  /* 0x1ba000000e027fae */ /* 0x0003e800099a1014 */
[----:B------:R1:W-:Y:S04]  /*16a00*/  LDGSTS.E [R2+0x1bc00], desc[UR20][R20.64], P3 ;  /* 0x1bc0000014027fae */ /* 0x0003e800099a1014 */
[----:B------:R1:W-:Y:S02]  /*16a10*/  LDGSTS.E [R2+0x1be00], desc[UR20][R22.64], P3 ;  /* 0x1be0000016027fae */ /* 0x0003e400099a1014 */
[----:B-1----:R-:W-:-:S02]  /*16a20*/  VIADD R25, R25, 0xffffff80 ;  /* 0xffffff8019197836 */ /* 0x002fc40000000000 */
[----:B------:R1:W-:Y:S01]  /*16a30*/  LDGSTS.E [R2+0x1c000], desc[UR20][R250.64], P5 ;  /* 0x1c000000fa027fae */ /* 0x0003e2000a9a1014 */
[----:B-----5:R-:W-:-:S03]  /*16a40*/  LOP3.LUT R24, R24, 0x3f, RZ, 0xc0, !PT ;  /* 0x0000003f18187812 */ /* 0x020fc600078ec0ff */
[----:B------:R1:W-:Y:S04]  /*16a50*/  LDGSTS.E [R2+0x1c200], desc[UR20][R246.64], P5 ;  /* 0x1c200000f6027fae */ /* 0x0003e8000a9a1014 */
[----:B------:R1:W-:Y:S04]  /*16a60*/  LDGSTS.E [R2+0x1c400], desc[UR20][R242.64], P5 ;  /* 0x1c400000f2027fae */ /* 0x0003e8000a9a1014 */
[----:B------:R1:W-:Y:S01]  /*16a70*/  LDGSTS.E [R2+0x1c600], desc[UR20][R238.64], P5 ;  /* 0x1c600000ee027fae */ /* 0x0003e2000a9a1014 */
[----:B------:R-:W-:-:S03]  /*16a80*/  ISETP.GE.AND P5, PT, R24, R25, PT ;  /* 0x000000191800720c */ /* 0x000fc60003fa6270 */
[----:B------:R-:W5:Y:S01]  /*16a90*/  LDL.64 R24, [R1+0xa70] ;  /* 0x000a700001187983 */ /* 0x000f620000100a00 */
[----:B------:R-:W-:-:S04]  /*16aa0*/  SHF.R.U64 R5, R4, 0x6, RZ ;  /* 0x0000000604057819 */ /* 0x000fc800000012ff */
[----:B------:R-:W-:Y:S02]  /*16ab0*/  LOP3.LUT P4, RZ, R5, 0x1, RZ, 0xc0, !PT ;  /* 0x0000000105ff7812 */ /* 0x000fe4000788c0ff */
[----:B------:R-:W-:-:S04]  /*16ac0*/  SHF.R.U64 R5, R4, 0x5, RZ ;  /* 0x0000000504057819 */ /* 0x000fc800000012ff */
[----:B------:R-:W-:Y:S02]  /*16ad0*/  LOP3.LUT P6, RZ, R5, 0x1, RZ, 0xc0, !PT ;  /* 0x0000000105ff7812 */ /* 0x000fe400078cc0ff */
[----:B------:R-:W-:-:S04]  /*16ae0*/  SHF.R.U64 R5, R4, 0x4, RZ ;  /* 0x0000000404057819 */ /* 0x000fc800000012ff */
[----:B------:R-:W-:Y:S01]  /*16af0*/  LOP3.LUT P3, RZ, R5, 0x1, RZ, 0xc0, !PT ;  /* 0x0000000105ff7812 */ /* 0x000fe2000786c0ff */
[----:B------:R1:W-:Y:S01]  /*16b00*/  LDGSTS.E [R2+0x1c800], desc[UR20][R234.64], P4 ;  /* 0x1c800000ea027fae */ /* 0x0003e2000a1a1014 */
[----:B------:R-:W-:-:S03]  /*16b10*/  SHF.R.U64 R5, R4, 0x3, RZ ;  /* 0x0000000304057819 */ /* 0x000fc600000012ff */
[----:B------:R1:W-:Y:S04]  /*16b20*/  LDGSTS.E [R2+0x1ca00], desc[UR20][R230.64], P4 ;  /* 0x1ca00000e6027fae */ /* 0x0003e8000a1a1014 */
[----:B------:R1:W-:Y:S01]  /*16b30*/  LDGSTS.E [R2+0x1cc00], desc[UR20][R226.64], P4 ;  /* 0x1cc00000e2027fae */ /* 0x0003e2000a1a1014 */
[----:B------:R-:W-:-:S03]  /*16b40*/  VIADD R6, R6, 0x3f ;  /* 0x0000003f06067836 */ /* 0x000fc60000000000 */
[----:B------:R1:W-:Y:S01]  /*16b50*/  LDGSTS.E [R2+0x1ce00], desc[UR20][R222.64], P4 ;  /* 0x1ce00000de027fae */ /* 0x0003e2000a1a1014 */
[----:B------:R-:W-:-:S03]  /*16b60*/  LOP3.LUT P4, RZ, R5, 0x1, RZ, 0xc0, !PT ;  /* 0x0000000105ff7812 */ /* 0x000fc6000788c0ff */
[----:B------:R1:W-:Y:S01]  /*16b70*/  LDGSTS.E [R2+0x1d000], desc[UR20][R218.64], P6 ;  /* 0x1d000000da027fae */ /* 0x0003e2000b1a1014 */
[----:B------:R-:W-:-:S03]  /*16b80*/  SHF.R.U64 R5, R4, 0x2, RZ ;  /* 0x0000000204057819 */ /* 0x000fc600000012ff */
[----:B------:R1:W-:Y:S04]  /*16b90*/  LDGSTS.E [R2+0x1d200], desc[UR20][R214.64], P6 ;  /* 0x1d200000d6027fae */ /* 0x0003e8000b1a1014 */
[----:B------:R1:W-:Y:S01]  /*16ba0*/  LDGSTS.E [R2+0x1d400], desc[UR20][R210.64], P6 ;  /* 0x1d400000d2027fae */ /* 0x0003e2000b1a1014 */
[----:B------:R-:W-:-:S03]  /*16bb0*/  SEL R7, RZ, 0x4, P5 ;  /* 0x00000004ff077807 */ /* 0x000fc60002800000 */
[----:B------:R1:W-:Y:S01]  /*16bc0*/  LDGSTS.E [R2+0x1d600], desc[UR20][R206.64], P6 ;  /* 0x1d600000ce027fae */ /* 0x0003e2000b1a1014 */
[----:B------:R-:W-:-:S03]  /*16bd0*/  ISETP.GT.AND P5, PT, R6, 0xbf, PT ;  /* 0x000000bf0600780c */ /* 0x000fc60003fa4270 */
[----:B------:R1:W-:Y:S01]  /*16be0*/  LDGSTS.E [R2+0x1d800], desc[UR20][R202.64], P3 ;  /* 0x1d800000ca027fae */ /* 0x0003e200099a1014 */
[----:B------:R-:W-:-:S03]  /*16bf0*/  SHF.R.U64 R6, R4, 0x1, RZ ;  /* 0x0000000104067819 */ /* 0x000fc600000012ff */
[----:B------:R1:W-:Y:S04]  /*16c00*/  LDGSTS.E [R2+0x1da00], desc[UR20][R198.64], P3 ;  /* 0x1da00000c6027fae */ /* 0x0003e800099a1014 */
[----:B------:R1:W-:Y:S04]  /*16c10*/  LDGSTS.E [R2+0x1dc00], desc[UR20][R194.64], P3 ;  /* 0x1dc00000c2027fae */ /* 0x0003e800099a1014 */
[----:B------:R1:W-:Y:S01]  /*16c20*/  LDGSTS.E [R2+0x1de00], desc[UR20][R190.64], P3 ;  /* 0x1de00000be027fae */ /* 0x0003e200099a1014 */
[----:B------:R-:W-:Y:S02]  /*16c30*/  LOP3.LUT P3, RZ, R5, 0x1, RZ, 0xc0, !PT ;  /* 0x0000000105ff7812 */ /* 0x000fe4000786c0ff */
[----:B------:R-:W-:Y:S01]  /*16c40*/  SEL R4, R7, RZ, P5 ;  /* 0x000000ff07047207 */ /* 0x000fe20002800000 */
[----:B------:R1:W-:Y:S01]  /*16c50*/  LDGSTS.E [R2+0x1e000], desc[UR20][R186.64], P4 ;  /* 0x1e000000ba027fae */ /* 0x0003e2000a1a1014 */
[----:B------:R-:W-:Y:S01]  /*16c60*/  LOP3.LUT P5, RZ, R6, 0x1, RZ, 0xc0, !PT ;  /* 0x0000000106ff7812 */ /* 0x000fe200078ac0ff */
[----:B------:R-:W1:Y:S02]  /*16c70*/  LDC R5, c[0x0][0x3a0] ;  /* 0x0000e800ff057b82 */ /* 0x000e640000000800 */
[----:B------:R1:W-:Y:S04]  /*16c80*/  LDGSTS.E [R2+0x1e200], desc[UR20][R182.64], P4 ;  /* 0x1e200000b6027fae */ /* 0x0003e8000a1a1014 */
[----:B------:R1:W-:Y:S04]  /*16c90*/  LDGSTS.E [R2+0x1e400], desc[UR20][R178.64], P4 ;  /* 0x1e400000b2027fae */ /* 0x0003e8000a1a1014 */
[----:B------:R1:W-:Y:S01]  /*16ca0*/  LDGSTS.E [R2+0x1e600], desc[UR20][R174.64], P4 ;  /* 0x1e600000ae027fae */ /* 0x0003e2000a1a1014 */
[----:B------:R-:W-:-:S03]  /*16cb0*/  ISETP.NE.U32.AND P4, PT, R4, RZ, PT ;  /* 0x000000ff0400720c */ /* 0x000fc60003f85070 */
[----:B------:R1:W-:Y:S04]  /*16cc0*/  LDGSTS.E [R2+0x1e800], desc[UR20][R170.64], P3 ;  /* 0x1e800000aa027fae */ /* 0x0003e800099a1014 */
[----:B------:R1:W-:Y:S04]  /*16cd0*/  LDGSTS.E [R2+0x1ea00], desc[UR20][R166.64], P3 ;  /* 0x1ea00000a6027fae */ /* 0x0003e800099a1014 */
[----:B------:R1:W-:Y:S04]  /*16ce0*/  LDGSTS.E [R2+0x1ec00], desc[UR20][R162.64], P3 ;  /* 0x1ec00000a2027fae */ /* 0x0003e800099a1014 */
[----:B------:R1:W-:Y:S04]  /*16cf0*/  LDGSTS.E [R2+0x1ee00], desc[UR20][R158.64], P3 ;  /* 0x1ee000009e027fae */ /* 0x0003e800099a1014 */
[----:B------:R1:W-:Y:S04]  /*16d00*/  LDGSTS.E [R2+0x1f000], desc[UR20][R154.64], P5 ;  /* 0x1f0000009a027fae */ /* 0x0003e8000a9a1014 */
[----:B------:R1:W-:Y:S04]  /*16d10*/  LDGSTS.E [R2+0x1f200], desc[UR20][R150.64], P5 ;  /* 0x1f20000096027fae */ /* 0x0003e8000a9a1014 */
[----:B------:R1:W-:Y:S04]  /*16d20*/  LDGSTS.E [R2+0x1f400], desc[UR20][R146.64], P5 ;  /* 0x1f40000092027fae */ /* 0x0003e8000a9a1014 */
[----:B------:R1:W-:Y:S04]  /*16d30*/  LDGSTS.E [R2+0x1f600], desc[UR20][R142.64], P5 ;  /* 0x1f6000008e027fae */ /* 0x0003e8000a9a1014 */
[----:B------:R1:W-:Y:S04]  /*16d40*/  LDGSTS.E [R2+0x1f800], desc[UR20][R138.64], !P2 ;  /* 0x1f8000008a027fae */ /* 0x0003e8000d1a1014 */
[----:B------:R1:W-:Y:S04]  /*16d50*/  LDGSTS.E [R2+0x1fa00], desc[UR20][R134.64], !P2 ;  /* 0x1fa0000086027fae */ /* 0x0003e8000d1a1014 */
[----:B------:R1:W-:Y:S04]  /*16d60*/  LDGSTS.E [R2+0x1fc00], desc[UR20][R130.64], !P2 ;  /* 0x1fc0000082027fae */ /* 0x0003e8000d1a1014 */
[----:B------:R1:W-:Y:S04]  /*16d70*/  LDGSTS.E [R2+0x1fe00], desc[UR20][R126.64], !P2 ;  /* 0x1fe000007e027fae */ /* 0x0003e8000d1a1014 */
[----:B------:R-:W0:Y:S04]  /*16d80*/  LDGDEPBAR ;  /* 0x00000000000079af */ /* 0x000e280000000000 */
[----:B------:R1:W-:Y:S04]  /*16d90*/  LDGSTS.E [R83+0x48000], desc[UR20][R122.64], P4 ;  /* 0x480000007a537fae */ /* 0x0003e8000a1a1014 */
[----:B------:R1:W-:Y:S04]  /*16da0*/  LDGSTS.E [R83+0x48400], desc[UR20][R106.64], P4 ;  /* 0x484000006a537fae */ /* 0x0003e8000a1a1014 */
[----:B------:R1:W-:Y:S04]  /*16db0*/  LDGSTS.E [R83+0x48800], desc[UR20][R90.64], P4 ;  /* 0x488000005a537fae */ /* 0x0003e8000a1a1014 */
[----:B----4-:R4:W-:Y:S04]  /*16dc0*/  LDGSTS.E [R83+0x48c00], desc[UR20][R62.64], P4 ;  /* 0x48c000003e537fae */ /* 0x0109e8000a1a1014 */
        /* <DEDUP_REMOVED lines=8> */
[----:B------:R4:W-:Y:S01]  /*16e50*/  LDGSTS.E [R82+0x49100], desc[UR20][R52.64], P4 ;  /* 0x4910000034527fae */ /* 0x0009e2000a1a1014 */
[----:B-1----:R-:W-:-:S03]  /*16e60*/  IADD3 R5, PT, PT, R5, 0x3f, RZ ;  /* 0x0000003f05057810 */ /* 0x002fc60007ffe0ff */
[----:B------:R4:W-:Y:S04]  /*16e70*/  LDGSTS.E [R82+0x49500], desc[UR20][R44.64], P4 ;  /* 0x495000002c527fae */ /* 0x0009e8000a1a1014 */
[----:B------:R4:W-:Y:S04]  /*16e80*/  LDGSTS.E [R82+0x49900], desc[UR20][R36.64], P4 ;  /* 0x4990000024527fae */ /* 0x0009e8000a1a1014 */
[----:B--2---:R4:W-:Y:S04]  /*16e90*/  LDGSTS.E [R82+0x49d00], desc[UR20][R28.64], P4 ;  /* 0x49d000001c527fae */ /* 0x0049e8000a1a1014 */
[----:B------:R4:W-:Y:S01]  /*16ea0*/  LDGSTS.E [R81+0x48200], desc[UR20][R114.64], P4 ;  /* 0x4820000072517fae */ /* 0x0009e2000a1a1014 */
[----:B------:R-:W-:-:S03]  /*16eb0*/  ISETP.GE.AND P3, PT, R5, 0x80, PT ;  /* 0x000000800500780c */ /* 0x000fc60003f66270 */
[----:B------:R4:W-:Y:S04]  /*16ec0*/  LDGSTS.E [R81+0x48600], desc[UR20][R98.64], P4 ;  /* 0x4860000062517fae */ /* 0x0009e8000a1a1014 */
[----:B------:R4:W-:Y:S04]  /*16ed0*/  LDGSTS.E [R81+0x48a00], desc[UR20][R66.64], P4 ;  /* 0x48a0000042517fae */ /* 0x0009e8000a1a1014 */
[----:B------:R4:W-:Y:S04]  /*16ee0*/  LDGSTS.E [R81+0x48e00], desc[UR20][R58.64], P4 ;  /* 0x48e000003a517fae */ /* 0x0009e8000a1a1014 */
[----:B------:R4:W-:Y:S04]  /*16ef0*/  LDGSTS.E [R81+0x49200], desc[UR20][R50.64], P4 ;  /* 0x4920000032517fae */ /* 0x0009e8000a1a1014 */
[----:B------:R4:W-:Y:S04]  /*16f00*/  LDGSTS.E [R81+0x49600], desc[UR20][R42.64], P4 ;  /* 0x496000002a517fae */ /* 0x0009e8000a1a1014 */
[----:B------:R4:W-:Y:S04]  /*16f10*/  LDGSTS.E [R81+0x49a00], desc[UR20][R34.64], P4 ;  /* 0x49a0000022517fae */ /* 0x0009e8000a1a1014 */
[----:B---3--:R4:W-:Y:S04]  /*16f20*/  LDGSTS.E [R81+0x49e00], desc[UR20][R26.64], P4 ;  /* 0x49e000001a517fae */ /* 0x0089e8000a1a1014 */
[----:B------:R4:W-:Y:S04]  /*16f30*/  LDGSTS.E [R80+0x48300], desc[UR20][R110.64], P4 ;  /* 0x483000006e507fae */ /* 0x0009e8000a1a1014 */
[----:B------:R4:W-:Y:S04]  /*16f40*/  LDGSTS.E [R80+0x48700], desc[UR20][R94.64], P4 ;  /* 0x487000005e507fae */ /* 0x0009e8000a1a1014 */
[----:B------:R4:W-:Y:S04]  /*16f50*/  LDGSTS.E [R80+0x48b00], desc[UR20][R64.64], P4 ;  /* 0x48b0000040507fae */ /* 0x0009e8000a1a1014 */
[----:B------:R4:W-:Y:S04]  /*16f60*/  LDGSTS.E [R80+0x48f00], desc[UR20][R56.64], P4 ;  /* 0x48f0000038507fae */ /* 0x0009e8000a1a1014 */
[----:B------:R4:W-:Y:S01]  /*16f70*/  LDGSTS.E [R80+0x49300], desc[UR20][R48.64], P4 ;  /* 0x4930000030507fae */ /* 0x0009e2000a1a1014 */
[----:B------:R-:W-:-:S03]  /*16f80*/  UMOV UR4, URZ ;  /* 0x000000ff00047c82 */ /* 0x000fc60008000000 */
[----:B------:R4:W-:Y:S04]  /*16f90*/  LDGSTS.E [R80+0x49700], desc[UR20][R40.64], P4 ;  /* 0x4970000028507fae */ /* 0x0009e8000a1a1014 */
[----:B------:R4:W-:Y:S01]  /*16fa0*/  LDGSTS.E [R80+0x49b00], desc[UR20][R32.64], P4 ;  /* 0x49b0000020507fae */ /* 0x0009e2000a1a1014 */
[----:B------:R-:W-:-:S03]  /*16fb0*/  ISETP.GE.AND P2, PT, R5, 0x40, PT ;  /* 0x000000400500780c */ /* 0x000fc60003f46270 */
[----:B-----5:R4:W-:Y:S04]  /*16fc0*/  LDGSTS.E [R80+0x49f00], desc[UR20][R24.64], P4 ;  /* 0x49f0000018507fae */ /* 0x0209e8000a1a1014 */
[----:B------:R-:W0:Y:S01]  /*16fd0*/  LDGDEPBAR ;  /* 0x00000000000079af */ /* 0x000e220000000000 */
[----:B------:R-:W-:Y:S05]  /*16fe0*/  @!P3 BRA `(.L_x_9) ;  /* 0x000001140088b947 */ /* 0x000fea0003800000 */
[----:B------:R-:W-:Y:S01]  /*16ff0*/  STL [R1+0xa34], R68 ;  /* 0x000a344401007387 */ /* 0x000fe20000100800 */
[----:B------:R-:W-:-:S03]  /*17000*/  SHF.R.S32.HI R2, RZ, 0x1f, R5 ;  /* 0x0000001fff027819 */ /* 0x000fc60000011405 */
[----:B------:R-:W-:Y:S01]  /*17010*/  STL [R1+0xa2c], R69 ;  /* 0x000a2c4501007387 */ /* 0x000fe20000100800 */
[----:B------:R-:W-:-:S03]  /*17020*/  LEA.HI R2, R2, R5, RZ, 0x6 ;  /* 0x0000000502027211 */ /* 0x000fc600078f30ff */
[----:B------:R-:W-:Y:S04]  /*17030*/  STL [R1+0xa30], R70 ;  /* 0x000a304601007387 */ /* 0x000fe80000100800 */
[----:B------:R-:W-:Y:S04]  /*17040*/  STL [R1+0xa24], R71 ;  /* 0x000a244701007387 */ /* 0x000fe80000100800 */
[----:B------:R-:W-:Y:S04]  /*17050*/  STL [R1+0xa28], R72 ;  /* 0x000a284801007387 */ /* 0x000fe80000100800 */
[----:B------:R1:W-:Y:S04]  /*17060*/  STL [R1+0xa1c], R73 ;  /* 0x000a1c4901007387 */ /* 0x0003e80000100800 */
[----:B------:R-:W-:Y:S04]  /*17070*/  STL [R1+0xa20], R74 ;  /* 0x000a204a01007387 */ /* 0x000fe80000100800 */
[----:B------:R-:W-:Y:S04]  /*17080*/  STL [R1+0xa14], R75 ;  /* 0x000a144b01007387 */ /* 0x000fe80000100800 */
[----:B------:R-:W-:Y:S04]  /*17090*/  STL [R1+0xa18], R76 ;  /* 0x000a184c01007387 */ /* 0x000fe80000100800 */
[----:B------:R-:W-:Y:S04]  /*170a0*/  STL [R1+0xa0c], R77 ;  /* 0x000a0c4d01007387 */ /* 0x000fe80000100800 */
[----:B------:R-:W-:Y:S04]  /*170b0*/  STL [R1+0xa10], R92 ;  /* 0x000a105c01007387 */ /* 0x000fe80000100800 */
[----:B------:R2:W-:Y:S04]  /*170c0*/  STL [R1+0xa04], R93 ;  /* 0x000a045d01007387 */ /* 0x0005e80000100800 */
[----:B------:R-:W-:Y:S04]  /*170d0*/  STL [R1+0xa08], R96 ;  /* 0x000a086001007387 */ /* 0x000fe80000100800 */
[----:B------:R3:W-:Y:S04]  /*170e0*/  STL [R1+0x9fc], R97 ;  /* 0x0009fc6101007387 */ /* 0x0007e80000100800 */
        /* <DEDUP_REMOVED lines=62> */
[----:B-1--4-:R-:W4:Y:S04]  /*174d0*/  LDL.LU.64 R72, [R1] ;  /* 0x0000000001487983 */ /* 0x012f280000300a00 */
[----:B------:R-:W-:Y:S04]  /*174e0*/  STL [R1+0x1e0], R212 ;  /* 0x0001e0d401007387 */ /* 0x000fe80000100800 */
[----:B------:R-:W-:Y:S04]  /*174f0*/  STL [R1+0x1dc], R213 ;  /* 0x0001dcd501007387 */ /* 0x000fe80000100800 */
[----:B------:R-:W5:Y:S04]  /*17500*/  LDL.LU.64 R70, [R1+0x10] ;  /* 0x0000100001467983 */ /* 0x000f680000300a00 */
[----:B------:R-:W-:Y:S04]  /*17510*/  STL [R1+0x1e8], R216 ;  /* 0x0001e8d801007387 */ /* 0x000fe80000100800 */
[----:B------:R-:W-:Y:S04]  /*17520*/  STL [R1+0x1e4], R217 ;  /* 0x0001e4d901007387 */ /* 0x000fe80000100800 */
[----:B--2---:R-:W2:Y:S04]  /*17530*/  LDL.LU.64 R92, [R1+0x20] ;  /* 0x00002000015c7983 */ /* 0x004ea80000300a00 */
[----:B------:R-:W-:Y:S04]  /*17540*/  STL [R1+0x1f0], R220 ;  /* 0x0001f0dc01007387 */ /* 0x000fe80000100800 */
[----:B------:R-:W-:Y:S04]  /*17550*/  STL [R1+0x1ec], R221 ;  /* 0x0001ecdd01007387 */ /* 0x000fe80000100800 */
[----:B------:R-:W2:Y:S04]  /*17560*/  LDL.LU.64 R76, [R1+0x30] ;  /* 0x00003000014c7983 */ /* 0x000ea80000300a00 */
        /* <DEDUP_REMOVED lines=20> */
[----:B---3--:R-:W3:Y:S04]  /*176b0*/  LDL.LU.64 R96, [R1+0xa0] ;  /* 0x0000a00001607983 */ /* 0x008ee80000300a00 */
[----:B----4-:R1:W-:Y:S01]  /*176c0*/  STL [R1+0x230], R72 ;  /* 0x0002304801007387 */ /* 0x0103e20000100800 */
[----:B-----5:R-:W-:-:S03]  /*176d0*/  IMAD.MOV.U32 R78, RZ, RZ, R73 ;  /* 0x000000ffff4e7224 */ /* 0x020fc600078e0049 */
[----:B-1----:R-:W4:Y:S04]  /*176e0*/  LDL.LU.64 R72, [R1+0xb0] ;  /* 0x0000b00001487983 */ /* 0x002f280000300a00 */
[----:B------:R1:W-:Y:S04]  /*176f0*/  STL [R1+0x22c], R78 ;  /* 0x00022c4e01007387 */ /* 0x0003e80000100800 */
[----:B------:R5:W-:Y:S01]  /*17700*/  STL [R1+0x238], R70 ;  /* 0x0002384601007387 */ /* 0x000be20000100800 */
[----:B-1----:R-:W-:-:S03]  /*17710*/  IMAD.MOV.U32 R78, RZ, RZ, R71 ;  /* 0x000000ffff4e7224 */ /* 0x002fc600078e0047 */
[----:B-----5:R-:W5:Y:S04]  /*17720*/  LDL.LU.64 R70, [R1+0xc0] ;  /* 0x0000c00001467983 */ /* 0x020f680000300a00 */
[----:B------:R1:W-:Y:S04]  /*17730*/  STL [R1+0x234], R78 ;  /* 0x0002344e01007387 */ /* 0x0003e80000100800 */
[----:B--2---:R2:W-:Y:S01]  /*17740*/  STL [R1+0x240], R92 ;  /* 0x0002405c01007387 */ /* 0x0045e20000100800 */
[----:B-1----:R-:W-:-:S03]  /*17750*/  IMAD.MOV.U32 R78, RZ, RZ, R93 ;  /* 0x000000ffff4e7224 */ /* 0x002fc600078e005d */
[----:B--2---:R-:W2:Y:S04]  /*17760*/  LDL.LU.64 R92, [R1+0xd0] ;  /* 0x0000d000015c7983 */ /* 0x004ea80000300a00 */
[----:B------:R1:W-:Y:S04]  /*17770*/  STL [R1+0x23c], R78 ;  /* 0x00023c4e01007387 */ /* 0x0003e80000100800 */
[----:B------:R1:W-:Y:S02]  /*17780*/  STL [R1+0x248], R76 ;  /* 0x0002484c01007387 */ /* 0x0003e40000100800 */
[----:B-1----:R-:W-:-:S02]  /*17790*/  IMAD.MOV.U32 R78, RZ, RZ, R77 ;  /* 0x000000ffff4e7224 */ /* 0x002fc400078e004d */
[----:B------:R-:W2:Y:S04]  /*177a0*/  LDL.LU.64 R76, [R1+0xe0] ;  /* 0x0000e000014c7983 */ /* 0x000ea80000300a00 */
        /* <DEDUP_REMOVED lines=9> */
[----:B------:R3:W-:Y:S01]  /*17840*/  STL [R1+0x260], R82 ;  /* 0x0002605201007387 */ /* 0x0007e20000100800 */
[----:B-1----:R-:W-:-:S03]  /*17850*/  IMAD.MOV.U32 R78, RZ, RZ, R83 ;  /* 0x000000ffff4e7224 */ /* 0x002fc600078e0053 */
[----:B---3--:R-:W3:Y:S04]  /*17860*/  LDL.LU.64 R82, [R1+0x110] ;  /* 0x0001100001527983 */ /* 0x008ee80000300a00 */
[----:B------:R1:W-:Y:S04]  /*17870*/  STL [R1+0x25c], R78 ;  /* 0x00025c4e01007387 */ /* 0x0003e80000100800 */
[----:B------:R1:W-:Y:S02]  /*17880*/  STL [R1+0x268], R4 ;  /* 0x0002680401007387 */ /* 0x0003e40000100800 */
[----:B-1----:R-:W-:-:S02]  /*17890*/  IMAD.MOV.U32 R78, RZ, RZ, R5 ;  /* 0x000000ffff4e7224 */ /* 0x002fc400078e0005 */
[----:B------:R-:W3:Y:S04]  /*178a0*/  LDL.LU.64 R4, [R1+0x120] ;  /* 0x0001200001047983 */ /* 0x000ee80000300a00 */
[----:B------:R1:W-:Y:S04]  /*178b0*/  STL [R1+0x264], R78 ;  /* 0x0002644e01007387 */ /* 0x0003e80000100800 */
[----:B------:R1:W-:Y:S02]  /*178c0*/  STL [R1+0x270], R74 ;  /* 0x0002704a01007387 */ /* 0x0003e40000100800 */
[----:B-1----:R-:W-:-:S02]  /*178d0*/  MOV R78, R75 ;  /* 0x0000004b004e7202 */ /* 0x002fc40000000f00 */
[----:B------:R-:W3:Y:S04]  /*178e0*/  LDL.LU.64 R74, [R1+0x2c8] ;  /* 0x0002c800014a7983 */ /* 0x000ee80000300a00 */
[----:B------:R1:W-:Y:S04]  /*178f0*/  STL [R1+0x26c], R78 ;  /* 0x00026c4e01007387 */ /* 0x0003e80000100800 */
[----:B------:R1:W-:Y:S02]  /*17900*/  STL [R1+0x278], R6 ;  /* 0x0002780601007387 */ /* 0x0003e40000100800 */
[----:B-1----:R-:W-:-:S02]  /*17910*/  IMAD.MOV.U32 R78, RZ, RZ, R7 ;  /* 0x000000ffff4e7224 */ /* 0x002fc400078e0007 */
[----:B------:R-:W3:Y:S04]  /*17920*/  LDL.LU.64 R6, [R1+0x2d0] ;  /* 0x0002d00001067983 */ /* 0x000ee80000300a00 */
[----:B------:R1:W-:Y:S04]  /*17930*/  STL [R1+0x274], R78 ;  /* 0x0002744e01007387 */ /* 0x0003e80000100800 */
[----:B------:R1:W-:Y:S02]  /*17940*/  STL [R1+0x280], R96 ;  /* 0x0002806001007387 */ /* 0x0003e40000100800 */
[----:B-1----:R-:W-:-:S02]  /*17950*/  IMAD.MOV.U32 R78, RZ, RZ, R97 ;  /* 0x000000ffff4e7224 */ /* 0x002fc400078e0061 */
[----:B------:R-:W3:Y:S04]  /*17960*/  LDL.LU.64 R96, [R1+0x2d8] ;  /* 0x0002d80001607983 */ /* 0x000ee80000300a00 */
[----:B------:R1:W-:Y:S04]  /*17970*/  STL [R1+0x27c], R78 ;  /* 0x00027c4e01007387 */ /* 0x0003e80000100800 */
[----:B----4-:R4:W-:Y:S01]  /*17980*/  STL [R1+0x288], R72 ;  /* 0x0002884801007387 */ /* 0x0109e20000100800 */
[----:B-1----:R-:W-:-:S03]  /*17990*/  IMAD.MOV.U32 R78, RZ, RZ, R73 ;  /* 0x000000ffff4e7224 */ /* 0x002fc600078e0049 */
[----:B----4-:R-:W4:Y:S04]  /*179a0*/  LDL.LU.64 R72, [R1+0x2e0] ;  /* 0x0002e00001487983 */ /* 0x010f280000300a00 */
[----:B------:R1:W-:Y:S04]  /*179b0*/  STL [R1+0x284], R78 ;  /* 0x0002844e01007387 */ /* 0x0003e80000100800 */
[----:B-----5:R5:W-:Y:S01]  /*179c0*/  STL [R1+0x290], R70 ;  /* 0x0002904601007387 */ /* 0x020be20000100800 */
        /* <DEDUP_REMOVED lines=19> */
[----:B---3--:R3:W-:Y:S01]  /*17b00*/  STL [R1+0x2b8], R82 ;  /* 0x0002b85201007387 */ /* 0x0087e20000100800 */
[----:B-1----:R-:W-:-:S03]  /*17b10*/  MOV R78, R83 ;  /* 0x00000053004e7202 */ /* 0x002fc60000000f00 */
[----:B---3--:R-:W3:Y:S04]  /*17b20*/  LDL.LU.64 R82, [R1+0x310] ;  /* 0x0003100001527983 */ /* 0x008ee80000300a00 */
        /* <DEDUP_REMOVED lines=34> */
[----:B-1----:R-:W-:-:S02]  /*17d50*/  MOV R78, R69 ;  /* 0x00000045004e7202 */ /* 0x002fc40000000f00 */
[----:B------:R-:W2:Y:S04]  /*17d60*/  LDL.LU.64 R68, [R1+0x358] ;  /* 0x0003580001447983 */ /* 0x000ea80000300a00 */
[----:B------:R1:W-:Y:S04]  /*17d70*/  STL [R1+0x2fc], R78 ;  /* 0x0002fc4e01007387 */ /* 0x0003e80000100800 */
[----:B------:R1:W-:Y:S02]  /*17d80*/  STL [R1+0x308], R80 ;  /* 0x0003085001007387 */ /* 0x0003e40000100800 */
[----:B-1----:R-:W-:-:S02]  /*17d90*/  IMAD.MOV.U32 R78, RZ, RZ, R81 ;  /* 0x000000ffff4e7224 */ /* 0x002fc400078e0051 */
[----:B------:R-:W2:Y:S04]  /*17da0*/  LDL.LU.64 R80, [R1+0x360] ;  /* 0x0003600001507983 */ /* 0x000ea80000300a00 */
[----:B------:R1:W-:Y:S04]  /*17db0*/  STL [R1+0x304], R78 ;  /* 0x0003044e01007387 */ /* 0x0003e80000100800 */
[----:B---3--:R3:W-:Y:S01]  /*17dc0*/  STL [R1+0x310], R82 ;  /* 0x0003105201007387 */ /* 0x0087e20000100800 */
        /* <DEDUP_REMOVED lines=28> */
[----:B-1----:R-:W-:-:S03]  /*17f90*/  MOV R78, R93 ;  /* 0x0000005d004e7202 */ /* 0x002fc60000000f00 */
        /* <DEDUP_REMOVED lines=35> */
[----:B-1----:R-:W-:-:S03]  /*181d0*/  MOV R78, R73 ;  /* 0x00000049004e7202 */ /* 0x002fc60000000f00 */
        /* <DEDUP_REMOVED lines=179> */
[----:B-1----:R-:W-:-:S03]  /*18d10*/  MOV R78, R71 ;  /* 0x00000047004e7202 */ /* 0x002fc60000000f00 */
        /* <DEDUP_REMOVED lines=49> */
[----:B------:R-:W-:Y:S04]  /*19030*/  STL [R1+0x554], R78 ;  /* 0x0005544e01007387 */ /* 0x000fe80000100800 */
[----:B------:R1:W-:Y:S04]  /*19040*/  STL [R1+0x560], R76 ;  /* 0x0005604c01007387 */ /* 0x0003e80000100800 */
[----:B------:R-:W2:Y:S01]  /*19050*/  LDL.LU.64 R100, [R1+0x720] ;  /* 0x0007200001647983 */ /* 0x000ea20000300a00 */
[----:B-1----:R-:W-:-:S05]  /*19060*/  IMAD.MOV.U32 R76, RZ, RZ, R77 ;  /* 0x000000ffff4c7224 */ /* 0x002fca00078e004d */
[----:B------:R1:W-:Y:S04]  /*19070*/  STL [R1+0x55c], R76 ;  /* 0x00055c4c01007387 */ /* 0x0003e80000100800 */
[----:B------:R1:W-:Y:S02]  /*19080*/  STL [R1+0x568], R68 ;  /* 0x0005684401007387 */ /* 0x0003e40000100800 */
[----:B-1----:R-:W-:Y:S02]  /*19090*/  IMAD.MOV.U32 R76, RZ, RZ, R69 ;  /* 0x000000ffff4c7224 */ /* 0x002fe400078e0045 */
        /* <DEDUP_REMOVED lines=8> */
[----:B---3--:R-:W3:Y:S04]  /*19120*/  LDL.64 R82, [R1+0xa48] ;  /* 0x000a480001527983 */ /* 0x008ee80000100a00 */
[----:B------:R1:W-:Y:S04]  /*19130*/  STL [R1+0x574], R76 ;  /* 0x0005744c01007387 */ /* 0x0003e80000100800 */
[----:B------:R1:W-:Y:S02]  /*19140*/  STL [R1+0x580], R4 ;  /* 0x0005800401007387 */ /* 0x0003e40000100800 */
[----:B-1----:R-:W-:-:S02]  /*19150*/  IMAD.MOV.U32 R76, RZ, RZ, R5 ;  /* 0x000000ffff4c7224 */ /* 0x002fc400078e0005 */
[----:B------:R-:W3:Y:S04]  /*19160*/  LDL.LU.64 R4, [R1+0x760] ;  /* 0x0007600001047983 */ /* 0x000ee80000300a00 */
[----:B------:R1:W-:Y:S04]  /*19170*/  STL [R1+0x57c], R76 ;  /* 0x00057c4c01007387 */ /* 0x0003e80000100800 */
[----:B------:R1:W-:Y:S04]  /*19180*/  STL [R1+0x588], R74 ;  /* 0x0005884a01007387 */ /* 0x0003e80000100800 */
[----:B-1----:R-:W3:Y:S01]  /*19190*/  LDL.LU.64 R76, [R1+0x770] ;  /* 0x00077000014c7983 */ /* 0x002ee20000300a00 */
[----:B------:R-:W-:-:S05]  /*191a0*/  MOV R74, R75 ;  /* 0x0000004b004a7202 */ /* 0x000fca0000000f00 */
[----:B------:R1:W-:Y:S04]  /*191b0*/  STL [R1+0x584], R74 ;  /* 0x0005844a01007387 */ /* 0x0003e80000100800 */
[----:B------:R1:W-:Y:S02]  /*191c0*/  STL [R1+0x590], R6 ;  /* 0x0005900601007387 */ /* 0x0003e40000100800 */
[----:B-1----:R-:W-:Y:S02]  /*191d0*/  IMAD.MOV.U32 R74, RZ, RZ, R7 ;  /* 0x000000ffff4a7224 */ /* 0x002fe400078e0007 */
[----:B------:R-:W3:Y:S04]  /*191e0*/  LDL.LU.64 R6, [R1+0x778] ;  /* 0x0007780001067983 */ /* 0x000ee80000300a00 */
[----:B------:R1:W-:Y:S04]  /*191f0*/  STL [R1+0x58c], R74 ;  /* 0x00058c4a01007387 */ /* 0x0003e80000100800 */
[----:B------:R4:W-:Y:S04]  /*19200*/  STL [R1+0x598], R96 ;  /* 0x0005986001007387 */ /* 0x0009e80000100800 */
[----:B-1----:R-:W3:Y:S01]  /*19210*/  LDL.LU.64 R74, [R1+0xa50] ;  /* 0x000a5000014a7983 */ /* 0x002ee20000300a00 */
[----:B------:R-:W-:-:S03]  /*19220*/  IMAD.MOV.U32 R78, RZ, RZ, R97 ;  /* 0x000000ffff4e7224 */ /* 0x000fc600078e0061 */
[----:B----4-:R1:W-:Y:S04]  /*19230*/  STL [R1+0x5a0], R72 ;  /* 0x0005a04801007387 */ /* 0x0103e80000100800 */
[----:B------:R-:W-:Y:S04]  /*19240*/  STL [R1+0x594], R78 ;  /* 0x0005944e01007387 */ /* 0x000fe80000100800 */
[----:B------:R-:W4:Y:S01]  /*19250*/  LDL.LU.64 R96, [R1+0x768] ;  /* 0x0007680001607983 */ /* 0x000f220000300a00 */
[----:B-1----:R-:W-:-:S03]  /*19260*/  IMAD.MOV.U32 R72, RZ, RZ, R73 ;  /* 0x000000ffff487224 */ /* 0x002fc600078e0049 */
[----:B-----5:R1:W-:Y:S04]  /*19270*/  STL [R1+0x5a8], R70 ;  /* 0x0005a84601007387 */ /* 0x0203e80000100800 */
[----:B------:R5:W-:Y:S01]  /*19280*/  STL [R1+0x59c], R72 ;  /* 0x00059c4801007387 */ /* 0x000be20000100800 */
[----:B-1----:R-:W-:-:S03]  /*19290*/  IMAD.MOV.U32 R70, RZ, RZ, R71 ;  /* 0x000000ffff467224 */ /* 0x002fc600078e0047 */
[----:B-----5:R-:W5:Y:S04]  /*192a0*/  LDL.LU.64 R72, [R1+0x758] ;  /* 0x0007580001487983 */ /* 0x020f680000300a00 */
[----:B--2---:R-:W-:Y:S01]  /*192b0*/  STL [R1+0x5b0], R92 ;  /* 0x0005b05c01007387 */ /* 0x004fe20000100800 */
[----:B------:R-:W-:-:S03]  /*192c0*/  IMAD.MOV.U32 R78, RZ, RZ, R93 ;  /* 0x000000ffff4e7224 */ /* 0x000fc600078e005d */
[----:B------:R1:W-:Y:S04]  /*192d0*/  STL [R1+0x5a4], R70 ;  /* 0x0005a44601007387 */ /* 0x0003e80000100800 */
[----:B-1----:R-:W2:Y:S04]  /*192e0*/  LDL.LU.64 R70, [R1+0x750] ;  /* 0x0007500001467983 */ /* 0x002ea80000300a00 */
[----:B------:R-:W-:Y:S04]  /*192f0*/  STL [R1+0x5b8], R100 ;  /* 0x0005b86401007387 */ /* 0x000fe80000100800 */
[----:B------:R1:W-:Y:S04]  /*19300*/  STL [R1+0x5ac], R78 ;  /* 0x0005ac4e01007387 */ /* 0x0003e80000100800 */
[----:B------:R-:W2:Y:S01]  /*19310*/  LDL.LU.64 R92, [R1+0xa58] ;  /* 0x000a5800015c7983 */ /* 0x000ea20000300a00 */
[----:B-1----:R-:W-:-:S03]  /*19320*/  IMAD.MOV.U32 R78, RZ, RZ, R101 ;  /* 0x000000ffff4e7224 */ /* 0x002fc600078e0065 */
[----:B------:R-:W-:Y:S04]  /*19330*/  STL [R1+0x5c0], R68 ;  /* 0x0005c04401007387 */ /* 0x000fe80000100800 */
        /* <DEDUP_REMOVED lines=19> */
[----:B------:R-:W-:Y:S04]  /*19470*/  STL [R1+0x5dc], R78 ;  /* 0x0005dc4e01007387 */ /* 0x000fe80000100800 */
[----:B------:R1:W-:Y:S02]  /*19480*/  STL [R1+0x5e8], R6 ;  /* 0x0005e80601007387 */ /* 0x0003e40000100800 */
[----:B-1----:R-:W-:-:S02]  /*19490*/  IMAD.MOV.U32 R6, RZ, RZ, R7 ;  /* 0x000000ffff067224 */ /* 0x002fc400078e0007 */
[----:B------:R-:W-:Y:S04]  /*194a0*/  STL [R1+0x5f0], R74 ;  /* 0x0005f04a01007387 */ /* 0x000fe80000100800 */
[----:B------:R1:W-:Y:S04]  /*194b0*/  STL [R1+0x5e4], R6 ;  /* 0x0005e40601007387 */ /* 0x0003e80000100800 */
[----:B-1----:R-:W3:Y:S01]  /*194c0*/  LDL.LU.64 R6, [R1+0x710] ;  /* 0x0007100001067983 */ /* 0x002ee20000300a00 */
[----:B------:R-:W-:-:S03]  /*194d0*/  IMAD.MOV.U32 R74, RZ, RZ, R75 ;  /* 0x000000ffff4a7224 */ /* 0x000fc600078e004b */
[----:B----4-:R-:W-:Y:S01]  /*194e0*/  STL [R1+0x5f8], R96 ;  /* 0x0005f86001007387 */ /* 0x010fe20000100800 */
[----:B------:R-:W-:-:S03]  /*194f0*/  IMAD.MOV.U32 R78, RZ, RZ, R97 ;  /* 0x000000ffff4e7224 */ /* 0x000fc600078e0061 */
[----:B------:R1:W-:Y:S04]  /*19500*/  STL [R1+0x5ec], R74 ;  /* 0x0005ec4a01007387 */ /* 0x0003e80000100800 */
[----:B-1----:R-:W4:Y:S04]  /*19510*/  LDL.LU.64 R74, [R1+0x700] ;  /* 0x00070000014a7983 */ /* 0x002f280000300a00 */
[----:B-----5:R1:W-:Y:S04]  /*19520*/  STL [R1+0x600], R72 ;  /* 0x0006004801007387 */ /* 0x0203e80000100800 */
[----:B------:R5:W-:Y:S01]  /*19530*/  STL [R1+0x5f4], R78 ;  /* 0x0005f44e01007387 */ /* 0x000be20000100800 */
[----:B-1----:R-:W-:-:S03]  /*19540*/  IMAD.MOV.U32 R72, RZ, RZ, R73 ;  /* 0x000000ffff487224 */ /* 0x002fc600078e0049 */
[----:B-----5:R-:W5:Y:S04]  /*19550*/  LDL.LU.64 R78, [R1+0xa68] ;  /* 0x000a6800014e7983 */ /* 0x020f680000300a00 */
[----:B--2---:R1:W-:Y:S04]  /*19560*/  STL [R1+0x608], R70 ;  /* 0x0006084601007387 */ /* 0x0043e80000100800 */
[----:B------:R2:W-:Y:S01]  /*19570*/  STL [R1+0x5fc], R72 ;  /* 0x0005fc4801007387 */ /* 0x0005e20000100800 */
[----:B-1----:R-:W-:-:S03]  /*19580*/  IMAD.MOV.U32 R70, RZ, RZ, R71 ;  /* 0x000000ffff467224 */ /* 0x002fc600078e0047 */
[----:B--2---:R-:W2:Y:S01]  /*19590*/  LDL.LU.64 R72, [R1+0x6f0] ;  /* 0x0006f00001487983 */ /* 0x004ea20000300a00 */
[----:B------:R-:W-:-:S03]  /*195a0*/  IMAD.MOV.U32 R84, RZ, RZ, R93 ;  /* 0x000000ffff547224 */ /* 0x000fc600078e005d */
[----:B------:R-:W-:Y:S04]  /*195b0*/  STL [R1+0x610], R92 ;  /* 0x0006105c01007387 */ /* 0x000fe80000100800 */
[----:B------:R1:W-:Y:S04]  /*195c0*/  STL [R1+0x604], R70 ;  /* 0x0006044601007387 */ /* 0x0003e80000100800 */
[----:B-1----:R-:W2:Y:S04]  /*195d0*/  LDL.LU.64 R70, [R1+0x6e0] ;  /* 0x0006e00001467983 */ /* 0x002ea80000300a00 */
        /* <DEDUP_REMOVED lines=9> */
[----:B------:R-:W-:Y:S04]  /*19670*/  STL [R1+0x61c], R84 ;  /* 0x00061c5401007387 */ /* 0x000fe80000100800 */
[----:B---3--:R1:W-:Y:S04]  /*19680*/  STL [R1+0x628], R82 ;  /* 0x0006285201007387 */ /* 0x0083e80000100800 */
[----:B------:R-:W3:Y:S01]  /*19690*/  LDL.LU.64 R96, [R1+0x6c0] ;  /* 0x0006c00001607983 */ /* 0x000ee20000300a00 */
[----:B-1----:R-:W-:-:S03]  /*196a0*/  IMAD.MOV.U32 R82, RZ, RZ, R83 ;  /* 0x000000ffff527224 */ /* 0x002fc600078e0053 */
[----:B------:R1:W-:Y:S04]  /*196b0*/  STL [R1+0x630], R4 ;  /* 0x0006300401007387 */ /* 0x0003e80000100800 */
[----:B------:R1:W-:Y:S02]  /*196c0*/  STL [R1+0x624], R82 ;  /* 0x0006245201007387 */ /* 0x0003e40000100800 */
[----:B-1----:R-:W-:Y:S02]  /*196d0*/  IMAD.MOV.U32 R4, RZ, RZ, R5 ;  /* 0x000000ffff047224 */ /* 0x002fe400078e0005 */
[----:B------:R-:W3:Y:S04]  /*196e0*/  LDL.LU.64 R82, [R1+0x6b0] ;  /* 0x0006b00001527983 */ /* 0x000ee80000300a00 */
[----:B------:R-:W-:Y:S04]  /*196f0*/  STL [R1+0x638], R76 ;  /* 0x0006384c01007387 */ /* 0x000fe80000100800 */
[----:B------:R1:W-:Y:S04]  /*19700*/  STL [R1+0x62c], R4 ;  /* 0x00062c0401007387 */ /* 0x0003e80000100800 */
[----:B-1----:R-:W3:Y:S01]  /*19710*/  LDL.LU.64 R4, [R1+0x9a0] ;  /* 0x0009a00001047983 */ /* 0x002ee20000300a00 */
[----:B------:R-:W-:-:S03]  /*19720*/  IMAD.MOV.U32 R76, RZ, RZ, R77 ;  /* 0x000000ffff4c7224 */ /* 0x000fc600078e004d */
[----:B------:R-:W3:Y:S04]  /*19730*/  LDL.LU.64 R92, [R1+0x6a0] ;  /* 0x0006a000015c7983 */ /* 0x000ee80000300a00 */
[----:B------:R1:W-:Y:S04]  /*19740*/  STL [R1+0x634], R76 ;  /* 0x0006344c01007387 */ /* 0x0003e80000100800 */
[----:B------:R1:W-:Y:S02]  /*19750*/  STL [R1+0x640], R6 ;  /* 0x0006400601007387 */ /* 0x0003e40000100800 */
[----:B-1----:R-:W-:-:S02]  /*19760*/  IMAD.MOV.U32 R76, RZ, RZ, R7 ;  /* 0x000000ffff4c7224 */ /* 0x002fc400078e0007 */
[----:B------:R-:W3:Y:S04]  /*19770*/  LDL.LU.64 R6, [R1+0x780] ;  /* 0x0007800001067983 */ /* 0x000ee80000300a00 */
[----:B------:R1:W-:Y:S04]  /*19780*/  STL [R1+0x63c], R76 ;  /* 0x00063c4c01007387 */ /* 0x0003e80000100800 */
[----:B----4-:R4:W-:Y:S04]  /*19790*/  STL [R1+0x648], R74 ;  /* 0x0006484a01007387 */ /* 0x0109e80000100800 */
[----:B-1----:R-:W3:Y:S01]  /*197a0*/  LDL.LU.64 R76, [R1+0x788] ;  /* 0x00078800014c7983 */ /* 0x002ee20000300a00 */
[----:B----4-:R-:W-:-:S05]  /*197b0*/  IMAD.MOV.U32 R74, RZ, RZ, R75 ;  /* 0x000000ffff4a7224 */ /* 0x010fca00078e004b */
[----:B------:R1:W-:Y:S04]  /*197c0*/  STL [R1+0x644], R74 ;  /* 0x0006444a01007387 */ /* 0x0003e80000100800 */
[----:B-----5:R4:W-:Y:S04]  /*197d0*/  STL [R1+0x650], R78 ;  /* 0x0006504e01007387 */ /* 0x0209e80000100800 */
[----:B-1----:R-:W5:Y:S01]  /*197e0*/  LDL.LU.64 R74, [R1+0xa78] ;  /* 0x000a7800014a7983 */ /* 0x002f620000300a00 */
[----:B----4-:R-:W-:-:S03]  /*197f0*/  IMAD.MOV.U32 R78, RZ, RZ, R79 ;  /* 0x000000ffff4e7224 */ /* 0x010fc600078e004f */
[----:B--2---:R-:W-:Y:S04]  /*19800*/  STL [R1+0x658], R72 ;  /* 0x0006584801007387 */ /* 0x004fe80000100800 */
[----:B------:R1:W-:Y:S02]  /*19810*/  STL [R1+0x64c], R78 ;  /* 0x00064c4e01007387 */ /* 0x0003e40000100800 */
[----:B-1----:R-:W-:Y:S02]  /*19820*/  IMAD.MOV.U32 R78, RZ, RZ, R73 ;  /* 0x000000ffff4e7224 */ /* 0x002fe400078e0049 */
[----:B------:R-:W2:Y:S04]  /*19830*/  LDL.LU.64 R72, [R1+0x790] ;  /* 0x0007900001487983 */ /* 0x000ea80000300a00 */
[----:B------:R1:W-:Y:S04]  /*19840*/  STL [R1+0x654], R78 ;  /* 0x0006544e01007387 */ /* 0x0003e80000100800 */
[----:B------:R4:W-:Y:S04]  /*19850*/  STL [R1+0x660], R70 ;  /* 0x0006604601007387 */ /* 0x0009e80000100800 */
[----:B------:R-:W-:Y:S01]  /*19860*/  STL [R1+0x668], R100 ;  /* 0x0006686401007387 */ /* 0x000fe20000100800 */
[----:B-1----:R-:W-:Y:S01]  /*19870*/  IMAD.MOV.U32 R78, RZ, RZ, R101 ;  /* 0x000000ffff4e7224 */ /* 0x002fe200078e0065 */
[----:B----4-:R-:W-:-:S05]  /*19880*/  MOV R70, R71 ;  /* 0x0000004700467202 */ /* 0x010fca0000000f00 */
[----:B------:R1:W-:Y:S04]  /*19890*/  STL [R1+0x65c], R70 ;  /* 0x00065c4601007387 */ /* 0x0003e80000100800 */
[----:B-1----:R-:W4:Y:S04]  /*198a0*/  LDL.LU.64 R70, [R1+0x798] ;  /* 0x0007980001467983 */ /* 0x002f280000300a00 */
[----:B------:R-:W-:Y:S04]  /*198b0*/  STL [R1+0x670], R68 ;  /* 0x0006704401007387 */ /* 0x000fe80000100800 */
[----:B------:R1:W-:Y:S02]  /*198c0*/  STL [R1+0x664], R78 ;  /* 0x0006644e01007387 */ /* 0x0003e40000100800 */
[----:B-1----:R-:W-:-:S02]  /*198d0*/  IMAD.MOV.U32 R78, RZ, RZ, R69 ;  /* 0x000000ffff4e7224 */ /* 0x002fc400078e0045 */
[----:B------:R-:W4:Y:S04]  /*198e0*/  LDL.LU.64 R68, [R1+0x7a0] ;  /* 0x0007a00001447983 */ /* 0x000f280000300a00 */
[----:B------:R1:W-:Y:S04]  /*198f0*/  STL [R1+0x66c], R78 ;  /* 0x00066c4e01007387 */ /* 0x0003e80000100800 */
[----:B------:R3:W-:Y:S01]  /*19900*/  STL [R1+0x678], R80 ;  /* 0x0006785001007387 */ /* 0x0007e20000100800 */
[----:B-1----:R-:W-:-:S03]  /*19910*/  IMAD.MOV.U32 R78, RZ, RZ, R81 ;  /* 0x000000ffff4e7224 */ /* 0x002fc600078e0051 */
[----:B---3--:R-:W-:Y:S04]  /*19920*/  STL [R1+0x680], R96 ;  /* 0x0006806001007387 */ /* 0x008fe80000100800 */
[----:B------:R1:W-:Y:S04]  /*19930*/  STL [R1+0x674], R78 ;  /* 0x0006744e01007387 */ /* 0x0003e80000100800 */
[----:B------:R-:W3:Y:S01]  /*19940*/  LDL.LU.64 R80, [R1+0x988] ;  /* 0x0009880001507983 */ /* 0x000ee20000300a00 */
[----:B-1----:R-:W-:-:S03]  /*19950*/  IMAD.MOV.U32 R78, RZ, RZ, R97 ;  /* 0x000000ffff4e7224 */ /* 0x002fc600078e0061 */
[----:B------:R-:W-:Y:S04]  /*19960*/  STL [R1+0x688], R82 ;  /* 0x0006885201007387 */ /* 0x000fe80000100800 */
[----:B------:R1:W-:Y:S02]  /*19970*/  STL [R1+0x67c], R78 ;  /* 0x00067c4e01007387 */ /* 0x0003e40000100800 */
[----:B-1----:R-:W-:Y:S02]  /*19980*/  IMAD.MOV.U32 R78, RZ, RZ, R83 ;  /* 0x000000ffff4e7224 */ /* 0x002fe400078e0053 */
[----:B------:R-:W3:Y:S04]  /*19990*/  LDL.LU.64 R82, [R1+0x7a8] ;  /* 0x0007a80001527983 */ /* 0x000ee80000300a00 */
[----:B------:R-:W-:Y:S04]  /*199a0*/  STL [R1+0x684], R78 ;  /* 0x0006844e01007387 */ /* 0x000fe80000100800 */
[----:B------:R1:W-:Y:S04]  /*199b0*/  STL [R1+0x690], R4 ;  /* 0x0006900401007387 */ /* 0x0003e80000100800 */
[----:B------:R-:W-:Y:S01]  /*199c0*/  STL [R1+0x698], R92 ;  /* 0x0006985c01007387 */ /* 0x000fe20000100800 */
[----:B-1----:R-:W-:-:S02]  /*199d0*/  IMAD.MOV.U32 R4, RZ, RZ, R5 ;  /* 0x000000ffff047224 */ /* 0x002fc400078e0005 */
[----:B------:R-:W-:-:S03]  /*199e0*/  IMAD.MOV.U32 R78, RZ, RZ, R93 ;  /* 0x000000ffff4e7224 */ /* 0x000fc600078e005d */
[----:B------:R1:W-:Y:S04]  /*199f0*/  STL [R1+0x68c], R4 ;  /* 0x00068c0401007387 */ /* 0x0003e80000100800 */
[----:B-1----:R-:W3:Y:S04]  /*19a00*/  LDL.LU.64 R4, [R1+0x7b0] ;  /* 0x0007b00001047983 */ /* 0x002ee80000300a00 */
[----:B------:R-:W-:Y:S04]  /*19a10*/  STL [R1+0x6a0], R6 ;  /* 0x0006a00601007387 */ /* 0x000fe80000100800 */
[----:B------:R1:W-:Y:S02]  /*19a20*/  STL [R1+0x694], R78 ;  /* 0x0006944e01007387 */ /* 0x0003e40000100800 */
[----:B-1----:R-:W-:-:S02]  /*19a30*/  IMAD.MOV.U32 R78, RZ, RZ, R7 ;  /* 0x000000ffff4e7224 */ /* 0x002fc400078e0007 */
[----:B------:R-:W3:Y:S04]  /*19a40*/  LDL.LU.64 R6, [R1+0x7b8] ;  /* 0x0007b80001067983 */ /* 0x000ee80000300a00 */
[----:B------:R-:W-:Y:S04]  /*19a50*/  STL [R1+0x69c], R78 ;  /* 0x00069c4e01007387 */ /* 0x000fe80000100800 */
[----:B------:R1:W-:Y:S02]  /*19a60*/  STL [R1+0x6a8], R76 ;  /* 0x0006a84c01007387 */ /* 0x0003e40000100800 */
[----:B-1----:R-:W-:-:S02]  /*19a70*/  MOV R76, R77 ;  /* 0x0000004d004c7202 */ /* 0x002fc40000000f00 */
[----:B-----5:R1:W-:Y:S04]  /*19a80*/  STL [R1+0x6b0], R74 ;  /* 0x0006b04a01007387 */ /* 0x0203e80000100800 */
[----:B------:R-:W-:Y:S04]  /*19a90*/  STL [R1+0x6a4], R76 ;  /* 0x0006a44c01007387 */ /* 0x000fe80000100800 */
[----:B------:R-:W5:Y:S01]  /*19aa0*/  LDL.LU.64 R112, [R1+0x980] ;  /* 0x0009800001707983 */ /* 0x000f620000300a00 */
[----:B-1----:R-:W-:-:S03]  /*19ab0*/  IMAD.MOV.U32 R74, RZ, RZ, R75 ;  /* 0x000000ffff4a7224 */ /* 0x002fc600078e004b */
[----:B------:R-:W5:Y:S04]  /*19ac0*/  LDL.LU.64 R108, [R1+0x7c0] ;  /* 0x0007c000016c7983 */ /* 0x000f680000300a00 */
[----:B------:R-:W-:Y:S04]  /*19ad0*/  STL [R1+0x6ac], R74 ;  /* 0x0006ac4a01007387 */ /* 0x000fe80000100800 */
[----:B--2---:R1:W-:Y:S04]  /*19ae0*/  STL [R1+0x6b8], R72 ;  /* 0x0006b84801007387 */ /* 0x0043e80000100800 */
[----:B------:R-:W2:Y:S04]  /*19af0*/  LDL.LU.64 R104, [R1+0x7c8] ;  /* 0x0007c80001687983 */ /* 0x000ea80000300a00 */
[----:B------:R-:W2:Y:S01]  /*19b00*/  LDL.LU.64 R78, [R1+0x7d0] ;  /* 0x0007d000014e7983 */ /* 0x000ea20000300a00 */
[----:B-1----:R-:W-:-:S05]  /*19b10*/  IMAD.MOV.U32 R72, RZ, RZ, R73 ;  /* 0x000000ffff487224 */ /* 0x002fca00078e0049 */
[----:B------:R-:W-:Y:S04]  /*19b20*/  STL [R1+0x6b4], R72 ;  /* 0x0006b44801007387 */ /* 0x000fe80000100800 */
[----:B----4-:R1:W-:Y:S04]  /*19b30*/  STL [R1+0x6c0], R70 ;  /* 0x0006c04601007387 */ /* 0x0103e80000100800 */
[----:B------:R-:W4:Y:S04]  /*19b40*/  LDL.LU.64 R100, [R1+0x978] ;  /* 0x0009780001647983 */ /* 0x000f280000300a00 */
[----:B------:R-:W4:Y:S01]  /*19b50*/  LDL.LU.64 R96, [R1+0x7d8] ;  /* 0x0007d80001607983 */ /* 0x000f220000300a00 */
[----:B-1----:R-:W-:-:S05]  /*19b60*/  IMAD.MOV.U32 R70, RZ, RZ, R71 ;  /* 0x000000ffff467224 */ /* 0x002fca00078e0047 */
[----:B------:R-:W-:Y:S04]  /*19b70*/  STL [R1+0x6bc], R70 ;  /* 0x0006bc4601007387 */ /* 0x000fe80000100800 */
[----:B------:R1:W-:Y:S04]  /*19b80*/  STL [R1+0x6c8], R68 ;  /* 0x0006c84401007387 */ /* 0x0003e80000100800 */
[----:B------:R-:W4:Y:S04]  /*19b90*/  LDL.LU.64 R92, [R1+0x7e0] ;  /* 0x0007e000015c7983 */ /* 0x000f280000300a00 */
[----:B------:R-:W4:Y:S01]  /*19ba0*/  LDL.LU.64 R76, [R1+0x7e8] ;  /* 0x0007e800014c7983 */ /* 0x000f220000300a00 */
[----:B-1----:R-:W-:-:S05]  /*19bb0*/  IMAD.MOV.U32 R68, RZ, RZ, R69 ;  /* 0x000000ffff447224 */ /* 0x002fca00078e0045 */
[----:B------:R1:W-:Y:S04]  /*19bc0*/  STL [R1+0x6c4], R68 ;  /* 0x0006c44401007387 */ /* 0x0003e80000100800 */
[----:B---3--:R3:W-:Y:S04]  /*19bd0*/  STL [R1+0x6d0], R80 ;  /* 0x0006d05001007387 */ /* 0x0087e80000100800 */
[----:B------:R-:W4:Y:S01]  /*19be0*/  LDL.LU.64 R74, [R1+0x970] ;  /* 0x00097000014a7983 */ /* 0x000f220000300a00 */
[----:B-1----:R-:W-:-:S03]  /*19bf0*/  IMAD.MOV.U32 R68, RZ, RZ, R81 ;  /* 0x000000ffff447224 */ /* 0x002fc600078e0051 */
[----:B------:R-:W4:Y:S04]  /*19c00*/  LDL.LU.64 R72, [R1+0x7f0] ;  /* 0x0007f00001487983 */ /* 0x000f280000300a00 */
[----:B------:R1:W-:Y:S04]  /*19c10*/  STL [R1+0x6cc], R68 ;  /* 0x0006cc4401007387 */ /* 0x0003e80000100800 */
[----:B------:R-:W-:Y:S01]  /*19c20*/  STL [R1+0x6d8], R82 ;  /* 0x0006d85201007387 */ /* 0x000fe20000100800 */
[----:B---3--:R-:W-:-:S03]  /*19c30*/  IMAD.MOV.U32 R80, RZ, RZ, R83 ;  /* 0x000000ffff507224 */ /* 0x008fc600078e0053 */
[----:B------:R-:W3:Y:S04]  /*19c40*/  LDL.LU.64 R70, [R1+0x7f8] ;  /* 0x0007f80001467983 */ /* 0x000ee80000300a00 */
[----:B-1----:R-:W3:Y:S04]  /*19c50*/  LDL.LU.64 R68, [R1+0x800] ;  /* 0x0008000001447983 */ /* 0x002ee80000300a00 */
[----:B------:R1:W-:Y:S04]  /*19c60*/  STL [R1+0x6d4], R80 ;  /* 0x0006d45001007387 */ /* 0x0003e80000100800 */
[----:B------:R1:W-:Y:S04]  /*19c70*/  STL [R1+0x6e0], R4 ;  /* 0x0006e00401007387 */ /* 0x0003e80000100800 */
[----:B-1----:R-:W3:Y:S04]  /*19c80*/  LDL.LU.64 R80, [R1+0x968] ;  /* 0x0009680001507983 */ /* 0x002ee80000300a00 */
[----:B------:R-:W3:Y:S01]  /*19c90*/  LDL.LU.64 R82, [R1+0x808] ;  /* 0x0008080001527983 */ /* 0x000ee20000300a00 */
[----:B------:R-:W-:-:S05]  /*19ca0*/  IMAD.MOV.U32 R4, RZ, RZ, R5 ;  /* 0x000000ffff047224 */ /* 0x000fca00078e0005 */
[----:B------:R1:W-:Y:S04]  /*19cb0*/  STL [R1+0x6dc], R4 ;  /* 0x0006dc0401007387 */ /* 0x0003e80000100800 */
[----:B------:R1:W-:Y:S01]  /*19cc0*/  STL [R1+0x6e8], R6 ;  /* 0x0006e80601007387 */ /* 0x0003e20000100800 */
[----:B------:R-:W-:-:S03]  /*19cd0*/  IMAD.MOV.U32 R84, RZ, RZ, R7 ;  /* 0x000000ffff547224 */ /* 0x000fc600078e0007 */
[----:B-1----:R-:W3:Y:S04]  /*19ce0*/  LDL.LU.64 R4, [R1+0x810] ;  /* 0x0008100001047983 */ /* 0x002ee80000300a00 */
[----:B------:R-:W3:Y:S04]  /*19cf0*/  LDL.LU.64 R6, [R1+0x818] ;  /* 0x0008180001067983 */ /* 0x000ee80000300a00 */
[----:B------:R5:W-:Y:S02]  /*19d00*/  STL [R1+0x6e4], R84 ;  /* 0x0006e45401007387 */ /* 0x000be40000100800 */
[----:B-----5:R-:W-:-:S02]  /*19d10*/  MOV R84, R113 ;  /* 0x0000007100547202 */ /* 0x020fc40000000f00 */
[----:B------:R-:W-:Y:S04]  /*19d20*/  STL [R1+0x6f0], R112 ;  /* 0x0006f07001007387 */ /* 0x000fe80000100800 */
[----:B------:R-:W-:Y:S04]  /*19d30*/  STL [R1+0x6f8], R108 ;  /* 0x0006f86c01007387 */ /* 0x000fe80000100800 */
[----:B------:R1:W-:Y:S02]  /*19d40*/  STL [R1+0x6ec], R84 ;  /* 0x0006ec5401007387 */ /* 0x0003e40000100800 */
[----:B-1----:R-:W-:-:S02]  /*19d50*/  IMAD.MOV.U32 R84, RZ, RZ, R109 ;  /* 0x000000ffff547224 */ /* 0x002fc400078e006d */
[----:B--2---:R-:W-:Y:S04]  /*19d60*/  STL [R1+0x700], R104 ;  /* 0x0007006801007387 */ /* 0x004fe80000100800 */
[----:B------:R1:W-:Y:S04]  /*19d70*/  STL [R1+0x6f4], R84 ;  /* 0x0006f45401007387 */ /* 0x0003e80000100800 */
[----:B------:R2:W-:Y:S01]  /*19d80*/  STL [R1+0x708], R78 ;  /* 0x0007084e01007387 */ /* 0x0005e20000100800 */
[----:B-1----:R-:W-:Y:S02]  /*19d90*/  IMAD.MOV.U32 R84, RZ, RZ, R105 ;  /* 0x000000ffff547224 */ /* 0x002fe400078e0069 */
[----:B--2---:R-:W-:-:S03]  /*19da0*/  IMAD.MOV.U32 R78, RZ, RZ, R79 ;  /* 0x000000ffff4e7224 */ /* 0x004fc600078e004f */
[----:B------:R-:W-:Y:S04]  /*19db0*/  STL [R1+0x6fc], R84 ;  /* 0x0006fc5401007387 */ /* 0x000fe80000100800 */
[----:B----4-:R-:W-:Y:S04]  /*19dc0*/  STL [R1+0x710], R100 ;  /* 0x0007106401007387 */ /* 0x010fe80000100800 */
[----:B------:R1:W-:Y:S04]  /*19dd0*/  STL [R1+0x704], R78 ;  /* 0x0007044e01007387 */ /* 0x0003e80000100800 */
[----:B------:R-:W-:Y:S01]  /*19de0*/  STL [R1+0x718], R96 ;  /* 0x0007186001007387 */ /* 0x000fe20000100800 */
[----:B-1----:R-:W-:-:S05]  /*19df0*/  IMAD.MOV.U32 R78, RZ, RZ, R101 ;  /* 0x000000ffff4e7224 */ /* 0x002fca00078e0065 */
[----:B------:R1:W-:Y:S04]  /*19e00*/  STL [R1+0x70c], R78 ;  /* 0x00070c4e01007387 */ /* 0x0003e80000100800 */
[----:B------:R-:W-:Y:S01]  /*19e10*/  STL [R1+0x720], R92 ;  /* 0x0007205c01007387 */ /* 0x000fe20000100800 */
[----:B-1----:R-:W-:-:S05]  /*19e20*/  IMAD.MOV.U32 R78, RZ, RZ, R97 ;  /* 0x000000ffff4e7224 */ /* 0x002fca00078e0061 */
[----:B------:R1:W-:Y:S04]  /*19e30*/  STL [R1+0x714], R78 ;  /* 0x0007144e01007387 */ /* 0x0003e80000100800 */
[----:B------:R2:W-:Y:S01]  /*19e40*/  STL [R1+0x728], R76 ;  /* 0x0007284c01007387 */ /* 0x0005e20000100800 */
[----:B-1----:R-:W-:Y:S02]  /*19e50*/  IMAD.MOV.U32 R78, RZ, RZ, R93 ;  /* 0x000000ffff4e7224 */ /* 0x002fe400078e005d */
[----:B--2---:R-:W-:-:S03]  /*19e60*/  IMAD.MOV.U32 R76, RZ, RZ, R77 ;  /* 0x000000ffff4c7224 */ /* 0x004fc600078e004d */
[----:B------:R-:W-:Y:S04]  /*19e70*/  STL [R1+0x71c], R78 ;  /* 0x00071c4e01007387 */ /* 0x000fe80000100800 */
[----:B------:R1:W-:Y:S04]  /*19e80*/  STL [R1+0x730], R74 ;  /* 0x0007304a01007387 */ /* 0x0003e80000100800 */
[----:B------:R-:W-:Y:S04]  /*19e90*/  STL [R1+0x724], R76 ;  /* 0x0007244c01007387 */ /* 0x000fe80000100800 */
[----:B------:R2:W-:Y:S01]  /*19ea0*/  STL [R1+0x738], R72 ;  /* 0x0007384801007387 */ /* 0x0005e20000100800 */
[----:B-1----:R-:W-:-:S05]  /*19eb0*/  IMAD.MOV.U32 R74, RZ, RZ, R75 ;  /* 0x000000ffff4a7224 */ /* 0x002fca00078e004b */
[----:B------:R-:W-:Y:S01]  /*19ec0*/  STL [R1+0x72c], R74 ;  /* 0x00072c4a01007387 */ /* 0x000fe20000100800 */
[----:B--2---:R-:W-:-:S03]  /*19ed0*/  MOV R72, R73 ;  /* 0x0000004900487202 */ /* 0x004fc60000000f00 */
[----:B---3--:R1:W-:Y:S04]  /*19ee0*/  STL [R1+0x740], R70 ;  /* 0x0007404601007387 */ /* 0x0083e80000100800 */
[----:B------:R-:W-:Y:S04]  /*19ef0*/  STL [R1+0x734], R72 ;  /* 0x0007344801007387 */ /* 0x000fe80000100800 */
[----:B------:R2:W-:Y:S01]  /*19f00*/  STL [R1+0x748], R68 ;  /* 0x0007484401007387 */ /* 0x0005e20000100800 */
[----:B-1----:R-:W-:-:S05]  /*19f10*/  IMAD.MOV.U32 R70, RZ, RZ, R71 ;  /* 0x000000ffff467224 */ /* 0x002fca00078e0047 */
[----:B------:R-:W-:Y:S01]  /*19f20*/  STL [R1+0x73c], R70 ;  /* 0x00073c4601007387 */ /* 0x000fe20000100800 */
[----:B--2---:R-:W-:-:S03]  /*19f30*/  IMAD.MOV.U32 R68, RZ, RZ, R69 ;  /* 0x000000ffff447224 */ /* 0x004fc600078e0045 */
[----:B------:R-:W-:Y:S04]  /*19f40*/  STL [R1+0x750], R80 ;  /* 0x0007505001007387 */ /* 0x000fe80000100800 */
        /* <DEDUP_REMOVED lines=8> */
[----:B------:R-:W-:Y:S04]  /*19fd0*/  STL [R1+0x768], R6 ;  /* 0x0007680601007387 */ /* 0x000fe80000100800 */
[----:B------:R1:W-:Y:S04]  /*19fe0*/  STL [R1+0x75c], R4 ;  /* 0x00075c0401007387 */ /* 0x0003e80000100800 */
[----:B------:R-:W-:Y:S01]  /*19ff0*/  STL [R1+0x770], R18 ;  /* 0x0007701201007387 */ /* 0x000fe20000100800 */
[----:B-1----:R-:W-:-:S05]  /*1a000*/  IMAD.MOV.U32 R4, RZ, RZ, R7 ;  /* 0x000000ffff047224 */ /* 0x002fca00078e0007 */
        /* <DEDUP_REMOVED lines=8> */
[----:B-1----:R-:W-:-:S05]  /*1a090*/  MOV R4, R11 ;  /* 0x0000000b00047202 */ /* 0x002fca0000000f00 */
        /* <DEDUP_REMOVED lines=203> */
[----:B-1----:R-:W-:Y:S01]  /*1ad50*/  IMAD.MOV.U32 R4, RZ, RZ, R27 ;  /* 0x000000ffff047224 */ /* 0x002fe200078e001b */
[----:B------:R-:W-:-:S04]  /*1ad60*/  SHF.R.S32.HI R2, RZ, 0x6, R2 ;  /* 0x00000006ff027819 */ /* 0x000fc80000011402 */
[----:B------:R1:W-:Y:S02]  /*1ad70*/  STL [R1+0x9a0], R4 ;  /* 0x0009a00401007387 */ /* 0x0003e40000100800 */
[----:B-1----:R-:W-:-:S05]  /*1ad80*/  IMAD.MOV.U32 R4, RZ, RZ, R25 ;  /* 0x000000ffff047224 */ /* 0x002fca00078e0019 */
[----:B------:R1:W-:Y:S02]  /*1ad90*/  STL [R1+0x9a8], R4 ;  /* 0x0009a80401007387 */ /* 0x0003e40000100800 */
[----:B-1----:R-:W-:-:S05]  /*1ada0*/  VIMNMX R4, PT, PT, R2, 0x2, !PT ;  /* 0x0000000202047848 */ /* 0x002fca0007fe0100 */
[----:B------:R-:W-:-:S05]  /*1adb0*/  VIADD R5, R4, 0xfffffffe ;  /* 0xfffffffe04057836 */ /* 0x000fca0000000000 */
[----:B------:R1:W-:Y:S01]  /*1adc0*/  STL [R1+0xa44], R5 ;  /* 0x000a440501007387 */ /* 0x0003e20000100800 */
[----:B------:R-:W-:Y:S02]  /*1add0*/  HFMA2 R4, -RZ, RZ, 0, 0 ;  /* 0x00000000ff047431 */ /* 0x000fe400000001ff */
[----:B------:R-:W-:Y:S02]  /*1ade0*/  VIADD R2, R2, 0xfffffffd ;  /* 0xfffffffd02027836 */ /* 0x000fe40000000000 */
[----:B------:R-:W-:Y:S01]  /*1adf0*/  IMAD.MOV.U32 R2, RZ, RZ, RZ ;  /* 0x000000ffff027224 */ /* 0x000fe200078e00ff */
[----:B------:R-:W-:Y:S01]  /*1ae00*/  UMOV UR17, 0x1 ;  /* 0x0000000100117882 */ /* 0x000fe20000000000 */
[----:B------:R-:W-:Y:S01]  /*1ae10*/  UMOV UR18, 0x2 ;  /* 0x0000000200127882 */ /* 0x000fe20000000000 */
[----:B------:R-:W-:Y:S01]  /*1ae20*/  UMOV UR5, URZ ;  /* 0x000000ff00057c82 */ /* 0x000fe20008000000 */
[----:B------:R-:W-:Y:S01]  /*1ae30*/  UMOV UR6, URZ ;  /* 0x000000ff00067c82 */ /* 0x000fe20008000000 */
[----:B-1----:R-:W-:-:S05]  /*1ae40*/  UMOV UR9, URZ ;  /* 0x000000ff00097c82 */ /* 0x002fca0008000000 */
.L_x_12:
[----:B------:R-:W-:Y:S01]  /*1ae50*/  IMAD.U32 R4, R4, -0x80000000, RZ ;  /* 0x8000000004047824 */ /* 0x000fe200078e00ff */
[----:B------:R-:W-:-:S03]  /*1ae60*/  UIADD3 UR6, UPT, UPT, UR6, 0x1, URZ ;  /* 0x0000000106067890 */ /* 0x000fc6000fffe0ff */
[----:B------:R-:W1:Y:S01]  /*1ae70*/  SYNCS.PHASECHK.TRANS64.TRYWAIT P3, [UR8], R4 ;  /* 0x00000004ff0075a7 */ /* 0x000e620008061108 */
[----:B------:R-:W-:-:S04]  /*1ae80*/  UISETP.GT.AND UP1, UPT, UR6, 0x1, UPT ;  /* 0x000000010600788c */ /* 0x000fc8000bf24270 */
[----:B------:R-:W-:-:S04]  /*1ae90*/  USEL UR6, UR6, URZ, !UP1 ;  /* 0x000000ff06067287 */ /* 0x000fc8000c800000 */
[----:B------:R-:W-:Y:S01]  /*1aea0*/  ULEA UR19, UR6, UR7, 0x11 ;  /* 0x0000000706137291 */ /* 0x000fe2000f8e88ff */
[----:B-1----:R-:W-:Y:S11]  /*1aeb0*/  @!P3 BRA `(.L_x_10) ;  /* 0x0000012c00d8b947 */ /* 0x002ff60003800000 */
.L_x_18:
[----:B------:R-:W-:-:S04]  /*1aec0*/  DEPBAR.LE SB0, 0x2 ;  /* 0x000080800000791a */ /* 0x000fc80000000000 */
[----:B------:R-:W-:Y:S06]  /*1aed0*/  BAR.SYNC.DEFER_BLOCKING 0x0 ;  /* 0x0000000000007b1d */ /* 0x000fec0000010000 */
[----:B------:R-:W-:Y:S04]  /*1aee0*/  STL [R1+0xc04], R252 ;  /* 0x000c04fc01007387 */ /* 0x000fe80000100800 */
[----:B------:R-:W-:Y:S04]  /*1aef0*/  STL [R1+0xc00], R2 ;  /* 0x000c000201007387 */ /* 0x000fe80000100800 */
[----:B------:R-:W1:Y:S04]  /*1af00*/  LDSM.16.M88.4 R48, [R0+UR19+0x15000] ;  /* 0x015000130030783b */ /* 0x000e680008000200 */
[----:B------:R-:W2:Y:S04]  /*1af10*/  LDSM.16.M88.4 R136, [R0+UR19+0x17000] ;  /* 0x017000130088783b */ /* 0x000ea80008000200 */
[----:B------:R-:W-:Y:S04]  /*1af20*/  LDSM.16.M88.4 R8, [R0+UR19+0x1800] ;  /* 0x001800130008783b */ /* 0x000fe80008000200 */
[----:B------:R-:W3:Y:S04]  /*1af30*/  LDSM.16.M88.4 R12, [R0+UR19+0x3000] ;  /* 0x00300013000c783b */ /* 0x000ee80008000200 */
[----:B------:R-:W4:Y:S04]  /*1af40*/  LDSM.16.M88.4 R16, [R0+UR19+0x5000] ;  /* 0x005000130010783b */ /* 0x000f280008000200 */
[----:B------:R-:W4:Y:S04]  /*1af50*/  LDSM.16.M88.4 R96, [R0+UR19+0xd800] ;  /* 0x00d800130060783b */ /* 0x000f280008000200 */
[----:B------:R-:W4:Y:S04]  /*1af60*/  LDSM.16.M88.4 R168, [R0+UR19+0x1a000] ;  /* 0x01a0001300a8783b */ /* 0x000f280008000200 */
[----:B------:R-:W4:Y:S04]  /*1af70*/  LDSM.16.M88.4 R92, [R0+UR19+0xb800] ;  /* 0x00b80013005c783b */ /* 0x000f280008000200 */
[----:B------:R-:W4:Y:S04]  /*1af80*/  LDSM.16.M88.4 R88, [R0+UR19+0x9800] ;  /* 0x009800130058783b */ /* 0x000f280008000200 */
[----:B------:R-:W4:Y:S04]  /*1af90*/  LDSM.16.M88.4 R84, [R0+UR19+0x7800] ;  /* 0x007800130054783b */ /* 0x000f280008000200 */
[----:B-1----:R-:W-:Y:S01]  /*1afa0*/  STL [R1+0x4], R49 ;  /* 0x0000043101007387 */ /* 0x002fe20000100800 */
[----:B------:R-:W-:-:S02]  /*1afb0*/  IMAD.MOV.U32 R178, RZ, RZ, R48 ;  /* 0x000000ffffb27224 */ /* 0x000fc400078e0030 */
[----:B------:R-:W-:Y:S01]  /*1afc0*/  IMAD.MOV.U32 R69, RZ, RZ, R50 ;  /* 0x000000ffff457224 */ /* 0x000fe200078e0032 */
[----:B--2---:R-:W-:Y:S01]  /*1afd0*/  STL [R1+0x44], R137 ;  /* 0x0000448901007387 */ /* 0x004fe20000100800 */
[----:B------:R-:W-:Y:S02]  /*1afe0*/  IMAD.MOV.U32 R182, RZ, RZ, R136 ;  /* 0x000000ffffb67224 */ /* 0x000fe400078e0088 */
[----:B------:R-:W-:Y:S01]  /*1aff0*/  IMAD.MOV.U32 R68, RZ, RZ, R51 ;  /* 0x000000ffff447224 */ /* 0x000fe200078e0033 */
[----:B------:R-:W-:Y:S04]  /*1b000*/  STL.64 [R1+0x48], R138 ;  /* 0x0000488a01007387 */ /* 0x000fe80000100a00 */
[----:B------:R-:W1:Y:S01]  /*1b010*/  LDSM.16.M88.4 R136, [R0+UR19+0x17800] ;  /* 0x017800130088783b */ /* 0x000e620008000200 */
[----:B---3--:R-:W-:-:S02]  /*1b020*/  IMAD.MOV.U32 R142, RZ, RZ, R12 ;  /* 0x000000ffff8e7224 */ /* 0x008fc400078e000c */
[----:B----4-:R-:W-:Y:S01]  /*1b030*/  IMAD.MOV.U32 R146, RZ, RZ, R16 ;  /* 0x000000ffff927224 */ /* 0x010fe200078e0010 */
[----:B------:R-:W2:Y:S01]  /*1b040*/  LDSM.16.M88.4 R80, [R0+UR19+0x5800] ;  /* 0x005800130050783b */ /* 0x000ea20008000200 */
[----:B------:R-:W-:-:S03]  /*1b050*/  MOV R163, R96 ;  /* 0x0000006000a37202 */ /* 0x000fc60000000f00 */
[----:B------:R-:W3:Y:S01]  /*1b060*/  LDSM.16.M88.4 R124, [R0+UR19+0xe000] ;  /* 0x00e00013007c783b */ /* 0x000ee20008000200 */
[----:B------:R-:W-:-:S03]  /*1b070*/  IMAD.MOV.U32 R96, RZ, RZ, R168 ;  /* 0x000000ffff607224 */ /* 0x000fc600078e00a8 */
[----:B------:R-:W4:Y:S01]  /*1b080*/  LDSM.16.M88.4 R76, [R0+UR19+0x3800] ;  /* 0x00380013004c783b */ /* 0x000f220008000200 */
[----:B------:R-:W-:Y:S02]  /*1b090*/  IMAD.MOV.U32 R16, RZ, RZ, R170 ;  /* 0x000000ffff107224 */ /* 0x000fe400078e00aa */
[----:B------:R-:W-:Y:S01]  /*1b0a0*/  IMAD.MOV.U32 R12, RZ, RZ, R171 ;  /* 0x000000ffff0c7224 */ /* 0x000fe200078e00ab */
[----:B------:R-:W4:Y:S01]  /*1b0b0*/  LDSM.16.M88.4 R72, [R0+UR19+0x2000] ;  /* 0x002000130048783b */ /* 0x000f220008000200 */
[----:B------:R-:W-:Y:S02]  /*1b0c0*/  IMAD.MOV.U32 R159, RZ, RZ, R92 ;  /* 0x000000ffff9f7224 */ /* 0x000fe400078e005c */
[----:B------:R-:W-:Y:S01]  /*1b0d0*/  IMAD.MOV.U32 R155, RZ, RZ, R88 ;  /* 0x000000ffff9b7224 */ /* 0x000fe200078e0058 */
[----:B------:R-:W-:Y:S01]  /*1b0e0*/  LDSM.16.M88.4 R4, [R0+UR19] ;  /* 0x000000130004783b */ /* 0x000fe20008000200 */
[----:B------:R-:W-:Y:S02]  /*1b0f0*/  IMAD.MOV.U32 R188, RZ, RZ, R96 ;  /* 0x000000ffffbc7224 */ /* 0x000fe400078e0060 */
[----:B------:R-:W-:Y:S01]  /*1b100*/  IMAD.MOV.U32 R151, RZ, RZ, R84 ;  /* 0x000000ffff977224 */ /* 0x000fe200078e0054 */
[----:B------:R-:W-:Y:S04]  /*1b110*/  LDSM.16.M88.4 R132, [R0+UR19+0x800] ;  /* 0x000800130084783b */ /* 0x000fe80008000200 */
[----:B------:R-:W4:Y:S04]  /*1b120*/  LDSM.16.M88.4 R244, [R0+UR19+0x2800] ;  /* 0x0028001300f4783b */ /* 0x000f280008000200 */
[----:B------:R-:W4:Y:S04]  /*1b130*/  LDSM.16.M88.4 R36, [R0+UR19+0xf000] ;  /* 0x00f000130024783b */ /* 0x000f280008000200 */
[----:B------:R-:W-:Y:S01]  /*1b140*/  LDSM.16.M88.4 R240, [R0+UR19+0x1000] ;  /* 0x0010001300f0783b */ /* 0x000fe20008000200 */
[----:B-1----:R-:W-:-:S03]  /*1b150*/  IMAD.MOV.U32 R183, RZ, RZ, R136 ;  /* 0x000000ffffb77224 */ /* 0x002fc600078e0088 */
[----:B------:R-:W-:Y:S04]  /*1b160*/  STL [R1+0x34], R137 ;  /* 0x0000348901007387 */ /* 0x000fe80000100800 */
[----:B------:R-:W-:Y:S01]  /*1b170*/  STL.64 [R1+0x38], R138 ;  /* 0x0000388a01007387 */ /* 0x000fe20000100a00 */
[----:B--2---:R-:W-:-:S03]  /*1b180*/  IMAD.MOV.U32 R147, RZ, RZ, R80 ;  /* 0x000000ffff937224 */ /* 0x004fc600078e0050 */
[----:B------:R-:W1:Y:S01]  /*1b190*/  LDSM.16.M88.4 R136, [R0+UR19+0x18000] ;  /* 0x018000130088783b */ /* 0x000e620008000200 */
[----:B---3--:R-:W-:Y:S02]  /*1b1a0*/  IMAD.MOV.U32 R164, RZ, RZ, R124 ;  /* 0x000000ffffa47224 */ /* 0x008fe400078e007c */
[----:B------:R-:W-:Y:S01]  /*1b1b0*/  IMAD.MOV.U32 R96, RZ, RZ, R126 ;  /* 0x000000ffff607224 */ /* 0x000fe200078e007e */
[----:B------:R-:W2:Y:S01]  /*1b1c0*/  LDSM.16.M88.4 R236, [R0+UR19+0x4800] ;  /* 0x0048001300ec783b */ /* 0x000ea20008000200 */
[----:B----4-:R-:W-:Y:S02]  /*1b1d0*/  IMAD.MOV.U32 R143, RZ, RZ, R76 ;  /* 0x000000ffff8f7224 */ /* 0x010fe400078e004c */
[----:B------:R-:W-:Y:S01]  /*1b1e0*/  IMAD.MOV.U32 R140, RZ, RZ, R72 ;  /* 0x000000ffff8c7224 */ /* 0x000fe200078e0048 */
[----:B------:R-:W3:Y:S04]  /*1b1f0*/  LDSM.16.M88.4 R32, [R0+UR19+0xd000] ;  /* 0x00d000130020783b */ /* 0x000ee80008000200 */
[----:B------:R-:W4:Y:S04]  /*1b200*/  LDSM.16.M88.4 R128, [R0+UR19+0xe800] ;  /* 0x00e800130080783b */ /* 0x000f280008000200 */
[----:B------:R-:W4:Y:S01]  /*1b210*/  LDSM.16.M88.4 R232, [R0+UR19+0x4000] ;  /* 0x0040001300e8783b */ /* 0x000f220008000200 */
[----:B------:R-:W-:-:S03]  /*1b220*/  IMAD.MOV.U32 R141, RZ, RZ, R244 ;  /* 0x000000ffff8d7224 */ /* 0x000fc600078e00f4 */
[----:B------:R-:W4:Y:S01]  /*1b230*/  LDSM.16.M88.4 R224, [R0+UR19+0x6000] ;  /* 0x0060001300e0783b */ /* 0x000f220008000200 */
[----:B------:R-:W-:-:S03]  /*1b240*/  IMAD.MOV.U32 R166, RZ, RZ, R36 ;  /* 0x000000ffffa67224 */ /* 0x000fc600078e0024 */
[----:B------:R-:W4:Y:S04]  /*1b250*/  LDSM.16.M88.4 R228, [R0+UR19+0x6800] ;  /* 0x0068001300e4783b */ /* 0x000f280008000200 */
[----:B------:R-:W4:Y:S04]  /*1b260*/  LDSM.16.M88.4 R28, [R0+UR19+0xb000] ;  /* 0x00b00013001c783b */ /* 0x000f280008000200 */
[----:B------:R-:W4:Y:S04]  /*1b270*/  LDSM.16.M88.4 R216, [R0+UR19+0x8000] ;  /* 0x0080001300d8783b */ /* 0x000f280008000200 */
[----:B------:R-:W4:Y:S01]  /*1b280*/  LDSM.16.M88.4 R220, [R0+UR19+0x8800] ;  /* 0x0088001300dc783b */ /* 0x000f220008000200 */
[----:B-1----:R-:W-:Y:S01]  /*1b290*/  IMAD.MOV.U32 R184, RZ, RZ, R136 ;  /* 0x000000ffffb87224 */ /* 0x002fe200078e0088 */
[----:B------:R-:W-:-:S02]  /*1b2a0*/  MOV R71, R138 ;  /* 0x0000008a00477202 */ /* 0x000fc40000000f00 */
[----:B------:R-:W-:Y:S01]  /*1b2b0*/  STL [R1+0x24], R137 ;  /* 0x0000248901007387 */ /* 0x000fe20000100800 */
[----:B------:R-:W-:Y:S01]  /*1b2c0*/  IMAD.MOV.U32 R70, RZ, RZ, R139 ;  /* 0x000000ffff467224 */ /* 0x000fe200078e008b */
[----:B--2---:R-:W-:Y:S02]  /*1b2d0*/  MOV R145, R236 ;  /* 0x000000ec00917202 */ /* 0x004fe40000000f00 */
[----:B------:R-:W1:Y:S01]  /*1b2e0*/  LDSM.16.M88.4 R136, [R0+UR19+0x18800] ;  /* 0x018800130088783b */ /* 0x000e620008000200 */
[----:B---3--:R-:W-:-:S03]  /*1b2f0*/  IMAD.MOV.U32 R162, RZ, RZ, R32 ;  /* 0x000000ffffa27224 */ /* 0x008fc600078e0020 */
[----:B------:R-:W2:Y:S01]  /*1b300*/  LDSM.16.M88.4 R24, [R0+UR19+0x9000] ;  /* 0x009000130018783b */ /* 0x000ea20008000200 */
[----:B----4-:R-:W-:-:S03]  /*1b310*/  IMAD.MOV.U32 R165, RZ, RZ, R128 ;  /* 0x000000ffffa57224 */ /* 0x010fc600078e0080 */
[----:B------:R-:W3:Y:S01]  /*1b320*/  LDSM.16.M88.4 R212, [R0+UR19+0xa800] ;  /* 0x00a8001300d4783b */ /* 0x000ee20008000200 */
[----:B------:R-:W-:-:S03]  /*1b330*/  IMAD.MOV.U32 R144, RZ, RZ, R232 ;  /* 0x000000ffff907224 */ /* 0x000fc600078e00e8 */
[----:B------:R-:W4:Y:S01]  /*1b340*/  LDSM.16.M88.4 R20, [R0+UR19+0x7000] ;  /* 0x007000130014783b */ /* 0x000f220008000200 */
        /* <DEDUP_REMOVED lines=9> */
[----:B------:R-:W4:Y:S04]  /*1b3e0*/  LDSM.16.M88.4 R100, [R0+UR19+0xf800] ;  /* 0x00f800130064783b */ /* 0x000f280008000200 */
[----:B------:R-:W4:Y:S04]  /*1b3f0*/  LDSM.16.M88.4 R116, [R0+UR19+0x10000] ;  /* 0x010000130074783b */ /* 0x000f280008000200 */
[----:B-1----:R-:W-:Y:S01]  /*1b400*/  STL [R1+0x14], R137 ;  /* 0x0000148901007387 */ /* 0x002fe20000100800 */
[----:B------:R-:W-:-:S03]  /*1b410*/  IMAD.MOV.U32 R185, RZ, RZ, R136 ;  /* 0x000000ffffb97224 */ /* 0x000fc600078e0088 */
[----:B------:R-:W-:Y:S01]  /*1b420*/  STL.64 [R1+0x18], R138 ;  /* 0x0000188a01007387 */ /* 0x000fe20000100a00 */
[----:B--2---:R-:W-:-:S03]  /*1b430*/  MOV R154, R24 ;  /* 0x00000018009a7202 */ /* 0x004fc60000000f00 */
[----:B------:R-:W1:Y:S01]  /*1b440*/  LDSM.16.M88.4 R136, [R0+UR19+0x19000] ;  /* 0x019000130088783b */ /* 0x000e620008000200 */
[----:B---3--:R-:W-:-:S03]  /*1b450*/  IMAD.MOV.U32 R157, RZ, RZ, R212 ;  /* 0x000000ffff9d7224 */ /* 0x008fc600078e00d4 */
[----:B------:R-:W-:Y:S01]  /*1b460*/  LDSM.16.M88.4 R120, [R0+UR19+0x10800] ;  /* 0x010800130078783b */ /* 0x000fe20008000200 */
[----:B----4-:R-:W-:-:S03]  /*1b470*/  IMAD.MOV.U32 R150, RZ, RZ, R20 ;  /* 0x000000ffff967224 */ /* 0x010fc600078e0014 */
[----:B------:R-:W-:Y:S01]  /*1b480*/  LDSM.16.M88.4 R40, [R0+UR19+0x11000] ;  /* 0x011000130028783b */ /* 0x000fe20008000200 */
[----:B------:R-:W-:-:S03]  /*1b490*/  IMAD.MOV.U32 R156, RZ, RZ, R208 ;  /* 0x000000ffff9c7224 */ /* 0x000fc600078e00d0 */
[----:B------:R-:W-:Y:S01]  /*1b4a0*/  LDSM.16.M88.4 R104, [R0+UR19+0x11800] ;  /* 0x011800130068783b */ /* 0x000fe20008000200 */
[----:B------:R-:W-:-:S03]  /*1b4b0*/  IMAD.MOV.U32 R160, RZ, RZ, R200 ;  /* 0x000000ffffa07224 */ /* 0x000fc600078e00c8 */
[----:B------:R-:W2:Y:S01]  /*1b4c0*/  LDSM.16.M88.4 R108, [R0+UR19+0x12000] ;  /* 0x01200013006c783b */ /* 0x000ea20008000200 */
[----:B------:R-:W-:-:S03]  /*1b4d0*/  IMAD.MOV.U32 R161, RZ, RZ, R204 ;  /* 0x000000ffffa17224 */ /* 0x000fc600078e00cc */
[----:B------:R-:W3:Y:S01]  /*1b4e0*/  LDSM.16.M88.4 R112, [R0+UR19+0x12800] ;  /* 0x012800130070783b */ /* 0x000ee20008000200 */
        /* <DEDUP_REMOVED lines=9> */
[----:B------:R-:W-:Y:S04]  /*1b580*/  STL.64 [R1+0x88], R138 ;  /* 0x0000888a01007387 */ /* 0x000fe80000100a00 */
[----:B------:R-:W1:Y:S04]  /*1b590*/  LDSM.16.M88.4 R136, [R0+UR19+0x19800] ;  /* 0x019800130088783b */ /* 0x000e680008000200 */
[----:B------:R-:W1:Y:S04]  /*1b5a0*/  LDSM.16.M88.4 R48, [R0+UR19+0x16000] ;  /* 0x016000130030783b */ /* 0x000e680008000200 */
[----:B------:R-:W1:Y:S01]  /*1b5b0*/  LDSM.16.M88.4 R52, [R0+UR19+0x16800] ;  /* 0x016800130034783b */ /* 0x000e620008000200 */
[----:B--2---:R-:W-:-:S02]  /*1b5c0*/  IMAD.MOV.U32 R172, RZ, RZ, R108 ;  /* 0x000000ffffac7224 */ /* 0x004fc400078e006c */
[----:B---3--:R-:W-:Y:S02]  /*1b5d0*/  IMAD.MOV.U32 R173, RZ, RZ, R112 ;  /* 0x000000ffffad7224 */ /* 0x008fe400078e0070 */
[----:B------:R-:W-:Y:S01]  /*1b5e0*/  IMAD.MOV.U32 R112, RZ, RZ, R68 ;  /* 0x000000ffff707224 */ /* 0x000fe200078e0044 */
[----:B------:R-:W-:Y:S01]  /*1b5f0*/  UIADD3 UR5, UPT, UPT, UR5, 0x1, URZ ;  /* 0x0000000105057890 */ /* 0x000fe2000fffe0ff */
[----:B----4-:R-:W-:Y:S01]  /*1b600*/  IMAD.MOV.U32 R175, RZ, RZ, R56 ;  /* 0x000000ffffaf7224 */ /* 0x010fe200078e0038 */
        /* <DEDUP_REMOVED lines=9> */
[----:B-1----:R-:W-:Y:S01]  /*1b6a0*/  IMAD.MOV.U32 R3, RZ, RZ, R139 ;  /* 0x000000ffff037224 */ /* 0x002fe200078e008b */
[----:B------:R1:W-:Y:S01]  /*1b6b0*/  STL [R1+0x74], R137 ;  /* 0x0000748901007387 */ /* 0x0003e20000100800 */
[----:B------:R-:W-:Y:S02]  /*1b6c0*/  IMAD.MOV.U32 R139, RZ, RZ, R8 ;  /* 0x000000ffff8b7224 */ /* 0x000fe400078e0008 */
[----:B------:R-:W-:Y:S01]  /*1b6d0*/  IMAD.MOV.U32 R8, RZ, RZ, R169 ;  /* 0x000000ffff087224 */ /* 0x000fe200078e00a9 */
[----:B------:R-:W-:Y:S01]  /*1b6e0*/  MOV R180, R48 ;  /* 0x0000003000b47202 */ /* 0x000fe20000000f00 */
[----:B------:R-:W2:Y:S01]  /*1b6f0*/  LDSM.16.M88.4 R168, [R0+UR19+0x1a800] ;  /* 0x01a8001300a8783b */ /* 0x000ea20008000200 */
[----:B------:R-:W-:-:S02]  /*1b700*/  IMAD.MOV.U32 R2, RZ, RZ, R138 ;  /* 0x000000ffff027224 */ /* 0x000fc400078e008a */
[----:B------:R-:W-:Y:S01]  /*1b710*/  IMAD.MOV.U32 R187, RZ, RZ, R136 ;  /* 0x000000ffffbb7224 */ /* 0x000fe200078e0088 */
[----:B------:R-:W-:Y:S01]  /*1b720*/  MOV R60, R8 ;  /* 0x00000008003c7202 */ /* 0x000fe20000000f00 */
[----:B------:R-:W-:Y:S01]  /*1b730*/  IMAD.MOV.U32 R136, RZ, RZ, R4 ;  /* 0x000000ffff887224 */ /* 0x000fe200078e0004 */
[----:B-1----:R-:W-:Y:S01]  /*1b740*/  MOV R137, R132 ;  /* 0x0000008400897202 */ /* 0x002fe20000000f00 */
        /* <DEDUP_REMOVED lines=12> */
[----:B------:R-:W-:Y:S01]  /*1b810*/  IMAD.MOV.U32 R11, RZ, RZ, R79 ;  /* 0x000000ffff0b7224 */ /* 0x000fe200078e004f */
[----:B------:R-:W-:Y:S01]  /*1b820*/  MOV R79, R82 ;  /* 0x00000052004f7202 */ /* 0x000fe20000000f00 */
[----:B------:R-:W-:Y:S02]  /*1b830*/  IMAD.MOV.U32 R23, RZ, RZ, R91 ;  /* 0x000000ffff177224 */ /* 0x000fe400078e005b */
[----:B------:R-:W-:Y:S02]  /*1b840*/  IMAD.MOV.U32 R91, RZ, RZ, R94 ;  /* 0x000000ffff5b7224 */ /* 0x000fe400078e005e */
[----:B------:R-:W-:-:S02]  /*1b850*/  IMAD.MOV.U32 R82, RZ, RZ, R22 ;  /* 0x000000ffff527224 */ /* 0x000fc400078e0016 */
[----:B------:R-:W-:Y:S01]  /*1b860*/  IMAD.MOV.U32 R94, RZ, RZ, R34 ;  /* 0x000000ffff5e7224 */ /* 0x000fe200078e0022 */
[----:B--2---:R-:W-:Y:S01]  /*1b870*/  STL [R1+0x54], R169 ;  /* 0x000054a901007387 */ /* 0x004fe20000100800 */
[----:B------:R-:W-:Y:S01]  /*1b880*/  MOV R92, R168 ;  /* 0x000000a8005c7202 */ /* 0x000fe20000000f00 */
[----:B------:R-:W-:Y:S02]  /*1b890*/  IMAD.MOV.U32 R22, RZ, RZ, R27 ;  /* 0x000000ffff167224 */ /* 0x000fe400078e001b */
[----:B------:R-:W-:Y:S01]  /*1b8a0*/  STL.64 [R1+0x58], R170 ;  /* 0x000058aa01007387 */ /* 0x000fe20000100a00 */
[----:B------:R-:W-:Y:S02]  /*1b8b0*/  IMAD.MOV.U32 R34, RZ, RZ, R39 ;  /* 0x000000ffff227224 */ /* 0x000fe400078e0027 */
[----:B------:R-:W-:Y:S01]  /*1b8c0*/  IMAD.MOV.U32 R189, RZ, RZ, R92 ;  /* 0x000000ffffbd7224 */ /* 0x000fe200078e005c */
[----:B------:R-:W1:Y:S01]  /*1b8d0*/  LDSM.16.M88.4 R168, [R0+UR19+0x1b000] ;  /* 0x01b0001300a8783b */ /* 0x000e620008000200 */
        /* <DEDUP_REMOVED lines=16> */
[----:B------:R-:W-:Y:S01]  /*1b9e0*/  IMAD.MOV.U32 R9, RZ, RZ, R247 ;  /* 0x000000ffff097224 */ /* 0x000fe200078e00f7 */
[----:B-1----:R-:W-:Y:S01]  /*1b9f0*/  STL [R1+0xc4], R169 ;  /* 0x0000c4a901007387 */ /* 0x002fe20000100800 */
[----:B------:R-:W-:-:S03]  /*1ba00*/  IMAD.MOV.U32 R88, RZ, RZ, R168 ;  /* 0x000000ffff587224 */ /* 0x000fc600078e00a8 */
[----:B------:R-:W-:Y:S01]  /*1ba10*/  STL.64 [R1+0xc8], R170 ;  /* 0x0000c8aa01007387 */ /* 0x000fe20000100a00 */
[----:B------:R-:W-:Y:S02]  /*1ba20*/  IMAD.MOV.U32 R190, RZ, RZ, R88 ;  /* 0x000000ffffbe7224 */ /* 0x000fe400078e0058 */
[----:B------:R-:W-:Y:S01]  /*1ba30*/  IMAD.MOV.U32 R88, RZ, RZ, R210 ;  /* 0x000000ffff587224 */ /* 0x000fe200078e00d2 */
[----:B------:R-:W1:Y:S04]  /*1ba40*/  LDSM.16.M88.4 R168, [R0+UR19+0x1b800] ;  /* 0x01b8001300a8783b */ /* 0x000e680008000200 */
[----:B-1----:R-:W-:Y:S01]  /*1ba50*/  STL [R1+0xb4], R169 ;  /* 0x0000b4a901007387 */ /* 0x002fe20000100800 */
[----:B------:R-:W-:-:S03]  /*1ba60*/  IMAD.MOV.U32 R84, RZ, RZ, R168 ;  /* 0x000000ffff547224 */ /* 0x000fc600078e00a8 */
[----:B------:R-:W-:Y:S01]  /*1ba70*/  STL.64 [R1+0xb8], R170 ;  /* 0x0000b8aa01007387 */ /* 0x000fe20000100a00 */
[----:B------:R-:W-:Y:S02]  /*1ba80*/  IMAD.MOV.U32 R191, RZ, RZ, R84 ;  /* 0x000000ffffbf7224 */ /* 0x000fe400078e0054 */
[----:B------:R-:W-:Y:S01]  /*1ba90*/  IMAD.MOV.U32 R84, RZ, RZ, R218 ;  /* 0x000000ffff547224 */ /* 0x000fe200078e00da */
[----:B------:R-:W1:Y:S04]  /*1baa0*/  LDSM.16.M88.4 R168, [R0+UR19+0x1c000] ;  /* 0x01c0001300a8783b */ /* 0x000e680008000200 */
[----:B-1----:R-:W-:Y:S01]  /*1bab0*/  STL [R1+0xa4], R169 ;  /* 0x0000a4a901007387 */ /* 0x002fe20000100800 */
[----:B------:R-:W-:Y:S02]  /*1bac0*/  IMAD.MOV.U32 R80, RZ, RZ, R168 ;  /* 0x000000ffff507224 */ /* 0x000fe400078e00a8 */
[----:B------:R-:W-:Y:S01]  /*1bad0*/  IMAD.MOV.U32 R124, RZ, RZ, R170 ;  /* 0x000000ffff7c7224 */ /* 0x000fe200078e00aa */
[----:B------:R-:W-:Y:S01]  /*1bae0*/  STL [R1+0xac], R171 ;  /* 0x0000acab01007387 */ /* 0x000fe20000100800 */
[----:B------:R-:W-:-:S02]  /*1baf0*/  IMAD.MOV.U32 R192, RZ, RZ, R80 ;  /* 0x000000ffffc07224 */ /* 0x000fc400078e0050 */
        /* <DEDUP_REMOVED lines=11> */
[----:B------:R-:W-:Y:S02]  /*1bbb0*/  STL [R1+0x108], R170 ;  /* 0x000108aa01007387 */ /* 0x000fe40000100800 */
[----:B------:R-:W-:Y:S01]  /*1bbc0*/  MOV R194, R72 ;  /* 0x0000004800c27202 */ /* 0x000fe20000000f00 */
[----:B------:R-:W-:Y:S01]  /*1bbd0*/  IMAD.MOV.U32 R72, RZ, RZ, R74 ;  /* 0x000000ffff487224 */ /* 0x000fe200078e004a */
[----:B------:R-:W1:Y:S01]  /*1bbe0*/  LDSM.16.M88.4 R168, [R0+UR19+0x1d800] ;  /* 0x01d8001300a8783b */ /* 0x000e620008000200 */
[----:B------:R-:W-:-:S02]  /*1bbf0*/  IMAD.MOV.U32 R74, RZ, RZ, R14 ;  /* 0x000000ffff4a7224 */ /* 0x000fc400078e000e */
[----:B------:R-:W-:Y:S02]  /*1bc00*/  IMAD.MOV.U32 R14, RZ, RZ, R19 ;  /* 0x000000ffff0e7224 */ /* 0x000fe400078e0013 */
[----:B------:R-:W-:Y:S01]  /*1bc10*/  IMAD.MOV.U32 R19, RZ, RZ, R87 ;  /* 0x000000ffff137224 */ /* 0x000fe200078e0057 */
[----:B------:R-:W-:Y:S01]  /*1bc20*/  MOV R87, R90 ;  /* 0x0000005a00577202 */ /* 0x000fe20000000f00 */
[----:B------:R-:W-:Y:S02]  /*1bc30*/  IMAD.MOV.U32 R90, RZ, RZ, R30 ;  /* 0x000000ffff5a7224 */ /* 0x000fe400078e001e */
[----:B------:R-:W-:Y:S02]  /*1bc40*/  IMAD.MOV.U32 R30, RZ, RZ, R35 ;  /* 0x000000ffff1e7224 */ /* 0x000fe400078e0023 */
[----:B------:R-:W-:Y:S01]  /*1bc50*/  IMAD.MOV.U32 R35, RZ, RZ, R103 ;  /* 0x000000ffff237224 */ /* 0x000fe200078e0067 */
[----:B------:R-:W-:Y:S01]  /*1bc60*/  MOV R103, R106 ;  /* 0x0000006a00677202 */ /* 0x000fe20000000f00 */
[----:B------:R-:W-:Y:S01]  /*1bc70*/  IMAD.MOV.U32 R106, RZ, RZ, R46 ;  /* 0x000000ffff6a7224 */ /* 0x000fe200078e002e */
[----:B-1----:R-:W-:Y:S01]  /*1bc80*/  MOV R36, R168 ;  /* 0x000000a800247202 */ /* 0x002fe20000000f00 */
[----:B------:R-:W-:-:S02]  /*1bc90*/  IMAD.MOV.U32 R2, RZ, RZ, R169 ;  /* 0x000000ffff027224 */ /* 0x000fc400078e00a9 */
[----:B------:R-:W-:Y:S02]  /*1bca0*/  IMAD.MOV.U32 R3, RZ, RZ, R170 ;  /* 0x000000ffff037224 */ /* 0x000fe400078e00aa */
[----:B------:R-:W-:Y:S02]  /*1bcb0*/  IMAD.MOV.U32 R244, RZ, RZ, R171 ;  /* 0x000000fffff47224 */ /* 0x000fe400078e00ab */
[----:B------:R-:W1:Y:S01]  /*1bcc0*/  LDSM.16.M88.4 R168, [R0+UR19+0x1e000] ;  /* 0x01e0001300a8783b */ /* 0x000e620008000200 */
[----:B------:R-:W-:Y:S01]  /*1bcd0*/  IMAD.MOV.U32 R195, RZ, RZ, R36 ;  /* 0x000000ffffc37224 */ /* 0x000fe200078e0024 */
[----:B------:R-:W-:Y:S01]  /*1bce0*/  MOV R36, R119 ;  /* 0x0000007700247202 */ /* 0x000fe20000000f00 */
[----:B-1----:R-:W-:Y:S02]  /*1bcf0*/  IMAD.MOV.U32 R32, RZ, RZ, R168 ;  /* 0x000000ffff207224 */ /* 0x002fe400078e00a8 */
[----:B------:R-:W-:Y:S02]  /*1bd00*/  IMAD.MOV.U32 R240, RZ, RZ, R169 ;  /* 0x000000fffff07224 */ /* 0x000fe400078e00a9 */
[----:B------:R-:W-:-:S02]  /*1bd10*/  IMAD.MOV.U32 R128, RZ, RZ, R170 ;  /* 0x000000ffff807224 */ /* 0x000fc400078e00aa */
[----:B------:R-:W-:Y:S02]  /*1bd20*/  IMAD.MOV.U32 R236, RZ, RZ, R171 ;  /* 0x000000ffffec7224 */ /* 0x000fe400078e00ab */
[----:B------:R-:W1:Y:S01]  /*1bd30*/  LDSM.16.M88.4 R168, [R0+UR19+0x1e800] ;  /* 0x01e8001300a8783b */ /* 0x000e620008000200 */
[----:B------:R-:W-:Y:S02]  /*1bd40*/  IMAD.MOV.U32 R196, RZ, RZ, R32 ;  /* 0x000000ffffc47224 */ /* 0x000fe400078e0020 */
[----:B------:R-:W-:Y:S01]  /*1bd50*/  IMAD.MOV.U32 R46, RZ, RZ, R112 ;  /* 0x000000ffff2e7224 */ /* 0x000fe200078e0070 */
[----:B-1----:R-:W-:Y:S01]  /*1bd60*/  MOV R28, R168 ;  /* 0x000000a8001c7202 */ /* 0x002fe20000000f00 */
[----:B------:R-:W-:Y:S02]  /*1bd70*/  IMAD.MOV.U32 R232, RZ, RZ, R169 ;  /* 0x000000ffffe87224 */ /* 0x000fe400078e00a9 */
[----:B------:R-:W-:Y:S02]  /*1bd80*/  IMAD.MOV.U32 R228, RZ, RZ, R170 ;  /* 0x000000ffffe47224 */ /* 0x000fe400078e00aa */
[----:B------:R-:W-:-:S02]  /*1bd90*/  IMAD.MOV.U32 R224, RZ, RZ, R171 ;  /* 0x000000ffffe07224 */ /* 0x000fc400078e00ab */
[----:B------:R-:W1:Y:S01]  /*1bda0*/  LDSM.16.M88.4 R168, [R0+UR19+0x1f000] ;  /* 0x01f0001300a8783b */ /* 0x000e620008000200 */
[----:B------:R-:W-:Y:S01]  /*1bdb0*/  IMAD.MOV.U32 R197, RZ, RZ, R28 ;  /* 0x000000ffffc57224 */ /* 0x000fe200078e001c */
[----:B------:R-:W-:Y:S01]  /*1bdc0*/  MOV R28, R203 ;  /* 0x000000cb001c7202 */ /* 0x000fe20000000f00 */
[----:B------:R-:W-:Y:S02]  /*1bdd0*/  IMAD.MOV.U32 R62, RZ, RZ, R252 ;  /* 0x000000ffff3e7224 */ /* 0x000fe400078e00fc */
[----:B------:R-:W-:Y:S02]  /*1bde0*/  IMAD.MOV.U32 R32, RZ, RZ, R127 ;  /* 0x000000ffff207224 */ /* 0x000fe400078e007f */
[----:B-1----:R-:W-:Y:S02]  /*1bdf0*/  IMAD.MOV.U32 R24, RZ, RZ, R168 ;  /* 0x000000ffff187224 */ /* 0x002fe400078e00a8 */
[----:B------:R-:W-:Y:S02]  /*1be00*/  IMAD.MOV.U32 R220, RZ, RZ, R169 ;  /* 0x000000ffffdc7224 */ /* 0x000fe400078e00a9 */
[----:B------:R-:W-:-:S02]  /*1be10*/  IMAD.MOV.U32 R216, RZ, RZ, R170 ;  /* 0x000000ffffd87224 */ /* 0x000fc400078e00aa */
[----:B------:R-:W-:Y:S02]  /*1be20*/  IMAD.MOV.U32 R212, RZ, RZ, R171 ;  /* 0x000000ffffd47224 */ /* 0x000fe400078e00ab */
[----:B------:R-:W1:Y:S01]  /*1be30*/  LDSM.16.M88.4 R168, [R0+UR19+0x1f800] ;  /* 0x01f8001300a8783b */ /* 0x000e620008000200 */
[----:B------:R-:W-:Y:S02]  /*1be40*/  IMAD.MOV.U32 R198, RZ, RZ, R24 ;  /* 0x000000ffffc67224 */ /* 0x000fe400078e0018 */
[----:B------:R-:W-:Y:S02]  /*1be50*/  IMAD.MOV.U32 R112, RZ, RZ, R50 ;  /* 0x000000ffff707224 */ /* 0x000fe400078e0032 */
[----:B------:R-:W-:Y:S01]  /*1be60*/  IMAD.MOV.U32 R127, RZ, RZ, R3 ;  /* 0x000000ffff7f7224 */ /* 0x000fe200078e0003 */
[----:B-1----:R-:W-:Y:S01]  /*1be70*/  MOV R20, R168 ;  /* 0x000000a800147202 */ /* 0x002fe20000000f00 */
[----:B------:R-:W-:Y:S02]  /*1be80*/  IMAD.MOV.U32 R208, RZ, RZ, R169 ;  /* 0x000000ffffd07224 */ /* 0x000fe400078e00a9 */
[----:B------:R-:W-:-:S02]  /*1be90*/  IMAD.MOV.U32 R204, RZ, RZ, R170 ;  /* 0x000000ffffcc7224 */ /* 0x000fc400078e00aa */
[----:B------:R-:W-:Y:S01]  /*1bea0*/  IMAD.MOV.U32 R200, RZ, RZ, R171 ;  /* 0x000000ffffc87224 */ /* 0x000fe200078e00ab */
[----:B------:R-:W-:Y:S01]  /*1beb0*/  MOV R171, R104 ;  /* 0x0000006800ab7202 */ /* 0x000fe20000000f00 */
[----:B------:R-:W-:Y:S02]  /*1bec0*/  IMAD.MOV.U32 R168, RZ, RZ, R116 ;  /* 0x000000ffffa87224 */ /* 0x000fe400078e0074 */
[----:B------:R-:W-:Y:S02]  /*1bed0*/  IMAD.MOV.U32 R169, RZ, RZ, R120 ;  /* 0x000000ffffa97224 */ /* 0x000fe400078e0078 */
[----:B------:R-:W-:Y:S02]  /*1bee0*/  IMAD.MOV.U32 R170, RZ, RZ, R40 ;  /* 0x000000ffffaa7224 */ /* 0x000fe400078e0028 */
[----:B------:R-:W-:Y:S01]  /*1bef0*/  IMAD.MOV.U32 R199, RZ, RZ, R20 ;  /* 0x000000ffffc77224 */ /* 0x000fe200078e0014 */
[----:B------:R-:W1:Y:S01]  /*1bf00*/  S2R R3, SR_TID.X ;  /* 0x0000000000037919 */ /* 0x000e620000002100 */
[----:B------:R-:W-:Y:S01]  /*1bf10*/  IMAD.MOV.U32 R104, RZ, RZ, R110 ;  /* 0x000000ffff687224 */ /* 0x000fe200078e006e */
[----:B------:R-:W-:Y:S01]  /*1bf20*/  MOV R20, R219 ;  /* 0x000000db00147202 */ /* 0x000fe20000000f00 */
[----:B------:R-:W-:Y:S01]  /*1bf30*/  IMAD.MOV.U32 R116, RZ, RZ, R71 ;  /* 0x000000ffff747224 */ /* 0x000fe200078e0047 */
[----:B------:R2:W-:Y:S01]  /*1bf40*/  STTM.x64 tmem[UR11+0x100], R136 ;  /* 0x00010088000079ed */ /* 0x0005e2000834000b */
        /* <DEDUP_REMOVED lines=16> */
[----:B--2---:R-:W-:Y:S01]  /*1c050*/  IMAD.MOV.U32 R167, RZ, RZ, R105 ;  /* 0x000000ffffa77224 */ /* 0x004fe200078e0069 */
        /* <DEDUP_REMOVED lines=21> */
[----:B------:R-:W-:-:S02]  /*1c1b0*/  IMAD.MOV.U32 R101, RZ, RZ, R122 ;  /* 0x000000ffff657224 */ /* 0x000fc400078e007a */
[----:B------:R-:W-:Y:S01]  /*1c1c0*/  IMAD.MOV.U32 R37, RZ, RZ, R123 ;  /* 0x000000ffff257224 */ /* 0x000fe200078e007b */
[----:B------:R-:W4:Y:S01]  /*1c1d0*/  LDL.LU R51, [R1+0x3c] ;  /* 0x00003c0001337983 */ /* 0x000f220000300800 */
[----:B------:R-:W-:Y:S02]  /*1c1e0*/  IMAD.MOV.U32 R184, RZ, RZ, R60 ;  /* 0x000000ffffb87224 */ /* 0x000fe400078e003c */
[----:B------:R-:W-:Y:S01]  /*1c1f0*/  IMAD.MOV.U32 R160, RZ, RZ, R125 ;  /* 0x000000ffffa07224 */ /* 0x000fe200078e007d */
[----:B------:R-:W2:Y:S01]  /*1c200*/  LDL.LU R180, [R1+0x24] ;  /* 0x0000240001b47983 */ /* 0x000ea20000300800 */
[----:B------:R-:W-:Y:S02]  /*1c210*/  IMAD.MOV.U32 R172, RZ, RZ, R61 ;  /* 0x000000ffffac7224 */ /* 0x000fe400078e003d */
        /* <DEDUP_REMOVED lines=26> */
[----:B------:R-:W3:Y:S01]  /*1c3c0*/  LDL.LU R121, [R1+0x58] ;  /* 0x0000580001797983 */ /* 0x000ee20000300800 */
[----:B------:R-:W-:Y:S02]  /*1c3d0*/  IMAD.MOV.U32 R151, RZ, RZ, R89 ;  /* 0x000000ffff977224 */ /* 0x000fe400078e0059 */
[----:B------:R-:W-:Y:S01]  /*1c3e0*/  IMAD.MOV.U32 R152, RZ, RZ, R209 ;  /* 0x000000ffff987224 */ /* 0x000fe200078e00d1 */
[----:B------:R-:W4:Y:S01]  /*1c3f0*/  LDL.LU R57, [R1+0x5c] ;  /* 0x00005c0001397983 */ /* 0x000f220000300800 */
        /* <DEDUP_REMOVED lines=21> */
[----:B------:R-:W-:Y:S01]  /*1c550*/  IMAD.MOV.U32 R73, RZ, RZ, R246 ;  /* 0x000000ffff497224 */ /* 0x000fe200078e00f6 */
[----:B------:R-:W-:Y:S01]  /*1c560*/  MOV R47, R251 ;  /* 0x000000fb002f7202 */ /* 0x000fe20000000f00 */
[----:B------:R-:W-:Y:S01]  /*1c570*/  IMAD.MOV.U32 R77, RZ, RZ, R238 ;  /* 0x000000ffff4d7224 */ /* 0x000fe200078e00ee */
[----:B------:R-:W4:Y:S01]  /*1c580*/  LDL.LU R60, [R1+0xac] ;  /* 0x0000ac00013c7983 */ /* 0x000f220000300800 */
[----:B------:R-:W-:-:S02]  /*1c590*/  IMAD.MOV.U32 R81, RZ, RZ, R230 ;  /* 0x000000ffff517224 */ /* 0x000fc400078e00e6 */
[----:B------:R-:W-:Y:S01]  /*1c5a0*/  IMAD.MOV.U32 R85, RZ, RZ, R222 ;  /* 0x000000ffff557224 */ /* 0x000fe200078e00de */
[----:B------:R-:W2:Y:S01]  /*1c5b0*/  LDL.LU R189, [R1+0x94] ;  /* 0x0000940001bd7983 */ /* 0x000ea20000300800 */
[----:B------:R-:W-:Y:S02]  /*1c5c0*/  IMAD.MOV.U32 R89, RZ, RZ, R214 ;  /* 0x000000ffff597224 */ /* 0x000fe400078e00d6 */
[----:B------:R-:W-:Y:S01]  /*1c5d0*/  IMAD.MOV.U32 R93, RZ, RZ, R206 ;  /* 0x000000ffff5d7224 */ /* 0x000fe200078e00ce */
[----:B------:R-:W3:Y:S01]  /*1c5e0*/  LDL.LU R125, [R1+0x98] ;  /* 0x00009800017d7983 */ /* 0x000ee20000300800 */
[----:B------:R-:W-:Y:S02]  /*1c5f0*/  IMAD.MOV.U32 R109, RZ, RZ, R66 ;  /* 0x000000ffff6d7224 */ /* 0x000fe400078e0042 */
        /* <DEDUP_REMOVED lines=10> */
[----:B------:R1:W5:Y:S01]  /*1c6a0*/  LDL.LU R252, [R1+0xc04] ;  /* 0x000c040001fc7983 */ /* 0x0003620000300800 */
[----:B------:R-:W-:-:S03]  /*1c6b0*/  IMAD.MOV.U32 R29, RZ, RZ, R207 ;  /* 0x000000ffff1d7224 */ /* 0x000fc600078e00cf */
[----:B------:R1:W5:Y:S01]  /*1c6c0*/  LDL.LU R2, [R1+0xc00] ;  /* 0x000c000001027983 */ /* 0x0003620000300800 */
[----:B------:R-:W-:Y:S01]  /*1c6d0*/  MOV R55, R64 ;  /* 0x0000004000377202 */ /* 0x000fe20000000f00 */
[----:B------:R-:W-:Y:S01]  /*1c6e0*/  IMAD.MOV.U32 R129, RZ, RZ, R228 ;  /* 0x000000ffff817224 */ /* 0x000fe200078e00e4 */
[----:B------:R-:W-:Y:S01]  /*1c6f0*/  MOV R67, R200 ;  /* 0x000000c800437202 */ /* 0x000fe20000000f00 */
[----:B------:R-:W-:Y:S02]  /*1c700*/  IMAD.MOV.U32 R130, RZ, RZ, R216 ;  /* 0x000000ffff827224 */ /* 0x000fe400078e00d8 */
[----:B------:R-:W-:Y:S02]  /*1c710*/  IMAD.MOV.U32 R131, RZ, RZ, R204 ;  /* 0x000000ffff837224 */ /* 0x000fe400078e00cc */
[----:B------:R-:W-:Y:S02]  /*1c720*/  IMAD.MOV.U32 R63, RZ, RZ, R244 ;  /* 0x000000ffff3f7224 */ /* 0x000fe400078e00f4 */
[----:B------:R-:W-:-:S02]  /*1c730*/  IMAD.MOV.U32 R64, RZ, RZ, R236 ;  /* 0x000000ffff407224 */ /* 0x000fc400078e00ec */
[----:B------:R-:W-:Y:S02]  /*1c740*/  IMAD.MOV.U32 R65, RZ, RZ, R224 ;  /* 0x000000ffff417224 */ /* 0x000fe400078e00e0 */
[----:B------:R-:W-:Y:S01]  /*1c750*/  IMAD.MOV.U32 R66, RZ, RZ, R212 ;  /* 0x000000ffff427224 */ /* 0x000fe200078e00d4 */
[----:B------:R-:W-:Y:S02]  /*1c760*/  UISETP.GT.AND UP1, UPT, UR5, 0x2, UPT ;  /* 0x000000020500788c */ /* 0x000fe4000bf24270 */
[----:B------:R-:W-:Y:S02]  /*1c770*/  ULEA UR8, UR17, UR7, 0x3 ;  /* 0x0000000711087291 */ /* 0x000fe4000f8e18ff */
[----:B------:R-:W-:Y:S02]  /*1c780*/  USEL UR5, UR5, URZ, !UP1 ;  /* 0x000000ff05057287 */ /* 0x000fe4000c800000 */
[----:B------:R-:W-:Y:S01]  /*1c790*/  UIADD3 UR8, UPT, UPT, UR8, 0x4c000, URZ ;  /* 0x0004c00008087890 */ /* 0x000fe2000fffe0ff */
[----:B------:R-:W-:Y:S01]  /*1c7a0*/  UMOV UR4, UR9 ;  /* 0x0000000900047c82 */ /* 0x000fe20008000000 */
[----:B-1----:R-:W-:Y:S01]  /*1c7b0*/  LOP3.LUT R3, R3, 0x7f, RZ, 0xc0, !PT ;  /* 0x0000007f03037812 */ /* 0x002fe200078ec0ff */
[----:B--2---:R1:W-:Y:S01]  /*1c7c0*/  STTM.x64 tmem[UR11+0x140], R132 ;  /* 0x00014084000079ed */ /* 0x0043e2000834000b */
[----:B---3--:R1:W-:Y:S01]  /*1c7d0*/  STTM.x64 tmem[UR11+0x180], R68 ;  /* 0x00018044000079ed */ /* 0x0083e2000834000b */
[----:B----4-:R1:W-:Y:S01]  /*1c7e0*/  STTM.x64 tmem[UR11+0x1c0], R4 ;  /* 0x0001c004000079ed */ /* 0x0103e2000834000b */
[----:B------:R-:W2:Y:S02]  /*1c7f0*/  FENCE.VIEW.ASYNC.T ;  /* 0x00000000000073c6 */ /* 0x000ea40000000200 */
[----:B--2---:R-:W-:Y:S06]  /*1c800*/  BAR.SYNC.DEFER_BLOCKING 0x0 ;  /* 0x0000000000007b1d */ /* 0x004fec0000010000 */
[----:B------:R-:W-:Y:S05]  /*1c810*/  @P0 BRA `(.L_x_11) ;  /* 0x0000000800500947 */ /* 0x000fea0003800000 */
[----:B------:R-:W-:Y:S01]  /*1c820*/  ULEA UR26, UR5, UR7, 0xe ;  /* 0x00000007051a7291 */ /* 0x000fe2000f8e70ff */
[----:B-1----:R-:W-:Y:S01]  /*1c830*/  MOV.SPILL R4, UR13 ;  /* 0x0000000d00047c02 */ /* 0x002fe20009000f00 */
[----:B------:R-:W-:Y:S01]  /*1c840*/  UMOV UR27, URZ ;  /* 0x000000ff001b7c82 */ /* 0x000fe20008000000 */
[----:B------:R-:W-:Y:S01]  /*1c850*/  UIADD3 UR77, UPT, UPT, UR10, 0x108, URZ ;  /* 0x000001080a4d7890 */ /* 0x000fe2000fffe0ff */
[----:B------:R-:W-:Y:S01]  /*1c860*/  MOV.SPILL R5, UR12 ;  /* 0x0000000c00057c02 */ /* 0x000fe20009000f00 */
[----:B------:R-:W-:Y:S02]  /*1c870*/  UIADD3 UR26, UPT, UPT, UR26, 0x40000, URZ ;  /* 0x000400001a1a7890 */ /* 0x000fe4000fffe0ff */
[----:B------:R-:W-:Y:S02]  /*1c880*/  UIADD3 UR35, UPT, UPT, UR10, 0x110, URZ ;  /* 0x000001100a237890 */ /* 0x000fe4000fffe0ff */
[----:B------:R-:W-:Y:S01]  /*1c890*/  USHF.R.U32.HI UR26, URZ, 0x4, UR26 ;  /* 0x00000004ff1a7899 */ /* 0x000fe2000801161a */
[----:B------:R-:W-:Y:S01]  /*1c8a0*/  UMOV UR38, 0x0 ;  /* 0x0000000000267882 */ /* 0x000fe20000000000 */
[----:B------:R-:W-:-:S02]  /*1c8b0*/  UMOV UR39, 0x8100910 ;  /* 0x0810091000277882 */ /* 0x000fc40000000000 */
[----:B------:R-:W-:Y:S01]  /*1c8c0*/  USGXT.U32 UR26, UR26, 0xe ;  /* 0x0000000e1a1a789a */ /* 0x000fe20008000000 */
[----:B------:R-:W-:Y:S01]  /*1c8d0*/  UMOV UR60, 0x0 ;  /* 0x00000000003c7882 */ /* 0x000fe20000000000 */
[----:B------:R-:W-:Y:S02]  /*1c8e0*/  UMOV UR61, 0x8100910 ;  /* 0x08100910003d7882 */ /* 0x000fe40000000000 */
[----:B------:R-:W-:Y:S01]  /*1c8f0*/  UIADD3 UR28, UP1, UPT, UR26, 0x2, URZ ;  /* 0x000000021a1c7890 */ /* 0x000fe2000ff3e0ff */
[----:B------:R-:W-:Y:S01]  /*1c900*/  UMOV UR58, 0x0 ;  /* 0x00000000003a7882 */ /* 0x000fe20000000000 */
[----:B------:R-:W-:Y:S02]  /*1c910*/  UMOV UR59, 0x8100910 ;  /* 0x08100910003b7882 */ /* 0x000fe40000000000 */
[----:B------:R-:W-:Y:S02]  /*1c920*/  UIADD3.X UR29, UPT, UPT, UR27, 0x40004040, URZ, UP1, !UPT ;  /* 0x400040401b1d7890 */ /* 0x000fe40008ffe4ff */
[----:B------:R-:W-:-:S02]  /*1c930*/  UIADD3 UR30, UP1, UPT, UR28, 0x2, URZ ;  /* 0x000000021c1e7890 */ /* 0x000fc4000ff3e0ff */
[----:B------:R-:W-:Y:S02]  /*1c940*/  UIADD3 UR32, UP2, UPT, UR28, 0x4, URZ ;  /* 0x000000041c207890 */ /* 0x000fe4000ff5e0ff */
[----:B------:R-:W-:Y:S01]  /*1c950*/  UIADD3.X UR31, UPT, UPT, UR29, URZ, URZ, UP1, !UPT ;  /* 0x000000ff1d1f7290 */ /* 0x000fe20008ffe4ff */
[----:B------:R-:W-:Y:S01]  /*1c960*/  UMOV UR27, 0x40004040 ;  /* 0x40004040001b7882 */ /* 0x000fe20000000000 */
[----:B------:R-:W-:Y:S01]  /*1c970*/  UIADD3 UR34, UP1, UPT, UR28, 0x1fe, URZ ;  /* 0x000001fe1c227890 */ /* 0x000fe2000ff3e0ff */
[----:B------:R-:W-:Y:S01]  /*1c980*/  UTCHMMA tmem[UR16], gdesc[UR26], tmem[UR10], tmem[UR38], idesc[UR39], UPT ;  /* 0x00ff261a100079ea */ /* 0x000fe2000b80000a */
[----:B------:R-:W-:Y:S02]  /*1c990*/  UIADD3 UR37, UPT, UPT, UR10, 0x118, URZ ;  /* 0x000001180a257890 */ /* 0x000fe4000fffe0ff */
[----:B------:R-:W-:Y:S01]  /*1c9a0*/  UTCHMMA tmem[UR77], gdesc[UR28], tmem[UR10], tmem[UR60], idesc[UR61], UPT ;  /* 0x00ff3c1c4d0079ea */ /* 0x000fe2000b80000a */
[----:B------:R-:W-:Y:S02]  /*1c9b0*/  UIADD3.X UR33, UPT, UPT, UR29, URZ, URZ, UP2, !UPT ;  /* 0x000000ff1d217290 */ /* 0x000fe400097fe4ff */
[----:B------:R1:W-:Y:S01]  /*1c9c0*/  UTCHMMA tmem[UR35], gdesc[UR30], tmem[UR10], tmem[UR58], idesc[UR59], UPT ;  /* 0x00ff3a1e230079ea */ /* 0x0003e2000b80000a */
[----:B------:R-:W-:Y:S01]  /*1c9d0*/  UIADD3 UR36, UP2, UPT, UR28, 0x200, URZ ;  /* 0x000002001c247890 */ /* 0x000fe2000ff5e0ff */
[----:B------:R-:W-:Y:S01]  /*1c9e0*/  UMOV UR56, 0x0 ;  /* 0x0000000000387882 */ /* 0x000fe20000000000 */
[----:B------:R-:W-:Y:S01]  /*1c9f0*/  UMOV UR57, 0x8100910 ;  /* 0x0810091000397882 */ /* 0x000fe20000000000 */
[----:B------:R-:W-:-:S03]  /*1ca00*/  UIADD3 UR74, UPT, UPT, UR10, 0x120, URZ ;  /* 0x000001200a4a7890 */ /* 0x000fc6000fffe0ff */
[----:B------:R2:W-:Y:S01]  /*1ca10*/  UTCHMMA tmem[UR37], gdesc[UR32], tmem[UR10], tmem[UR56], idesc[UR57], UPT ;  /* 0x00ff3820250079ea */ /* 0x0005e2000b80000a */
[----:B------:R-:W-:Y:S02]  /*1ca20*/  UIADD3 UR9, UPT, UPT, UR10, 0x128, URZ ;  /* 0x000001280a097890 */ /* 0x000fe4000fffe0ff */
[----:B-1----:R-:W-:Y:S02]  /*1ca30*/  UIADD3.X UR35, UPT, UPT, UR29, URZ, URZ, UP1, !UPT ;  /* 0x000000ff1d237290 */ /* 0x002fe40008ffe4ff */
[----:B------:R-:W-:Y:S02]  /*1ca40*/  UIADD3 UR38, UP1, UPT, UR28, 0x202, URZ ;  /* 0x000002021c267890 */ /* 0x000fe4000ff3e0ff */
[----:B------:R-:W-:Y:S02]  /*1ca50*/  UIADD3 UR22, UPT, UPT, UR10, 0x130, URZ ;  /* 0x000001300a167890 */ /* 0x000fe4000fffe0ff */
[----:B------:R-:W-:Y:S02]  /*1ca60*/  UIADD3.X UR39, UPT, UPT, UR29, URZ, URZ, UP1, !UPT ;  /* 0x000000ff1d277290 */ /* 0x000fe40008ffe4ff */
[----:B------:R-:W-:-:S02]  /*1ca70*/  UIADD3 UR60, UP1, UPT, UR28, 0x204, URZ ;  /* 0x000002041c3c7890 */ /* 0x000fc4000ff3e0ff */
[----:B--2---:R-:W-:Y:S02]  /*1ca80*/  UIADD3.X UR37, UPT, UPT, UR29, URZ, URZ, UP2, !UPT ;  /* 0x000000ff1d257290 */ /* 0x004fe400097fe4ff */
[----:B------:R-:W-:Y:S02]  /*1ca90*/  UIADD3 UR23, UPT, UPT, UR10, 0x138, URZ ;  /* 0x000001380a177890 */ /* 0x000fe4000fffe0ff */
[----:B------:R-:W-:Y:S02]  /*1caa0*/  UIADD3.X UR61, UPT, UPT, UR29, URZ, URZ, UP1, !UPT ;  /* 0x000000ff1d3d7290 */ /* 0x000fe40008ffe4ff */
[----:B------:R-:W-:Y:S02]  /*1cab0*/  UIADD3 UR24, UPT, UPT, UR10, 0x40, URZ ;  /* 0x000000400a187890 */ /* 0x000fe4000fffe0ff */
[----:B------:R-:W-:Y:S02]  /*1cac0*/  UIADD3 UR25, UPT, UPT, UR10, 0x140, URZ ;  /* 0x000001400a197890 */ /* 0x000fe4000fffe0ff */
[----:B------:R-:W-:-:S02]  /*1cad0*/  UIADD3 UR62, UPT, UPT, UR10, 0x40, URZ ;  /* 0x000000400a3e7890 */ /* 0x000fc4000fffe0ff */
[----:B------:R-:W-:Y:S02]  /*1cae0*/  UIADD3 UR63, UPT, UPT, UR10, 0x148, URZ ;  /* 0x000001480a3f7890 */ /* 0x000fe4000fffe0ff */
        /* <DEDUP_REMOVED lines=24> */
[----:B------:R-:W-:Y:S01]  /*1cc70*/  UIADD3 UR75, UPT, UPT, UR10, 0x40, URZ ;  /* 0x000000400a4b7890 */ /* 0x000fe2000fffe0ff */
[----:B------:R-:W-:Y:S01]  /*1cc80*/  UTCHMMA tmem[UR25], gdesc[UR26], tmem[UR24], tmem[UR48], idesc[UR49], UPT ;  /* 0x00ff301a190079ea */ /* 0x000fe2000b800018 */
        /* <DEDUP_REMOVED lines=13> */
[----:B-1----:R-:W-:Y:S01]  /*1cd60*/  UIADD3 UR40, UPT, UPT, UR10, 0x80, URZ ;  /* 0x000000800a287890 */ /* 0x002fe2000fffe0ff */
[----:B------:R1:W-:Y:S01]  /*1cd70*/  UTCHMMA tmem[UR67], gdesc[UR32], tmem[UR66], tmem[UR54], idesc[UR55], UPT ;  /* 0x00ff3620430079ea */ /* 0x0003e2000b800042 */
[----:B------:R-:W-:Y:S01]  /*1cd80*/  UIADD3 UR41, UPT, UPT, UR10, 0x190, URZ ;  /* 0x000001900a297890 */ /* 0x000fe2000fffe0ff */
[----:B------:R-:W-:Y:S01]  /*1cd90*/  UMOV UR12, 0x0 ;  /* 0x00000000000c7882 */ /* 0x000fe20000000000 */
[----:B------:R-:W-:Y:S01]  /*1cda0*/  UMOV UR13, 0x8100910 ;  /* 0x08100910000d7882 */ /* 0x000fe20000000000 */
[----:B--2---:R-:W-:Y:S01]  /*1cdb0*/  UIADD3 UR9, UPT, UPT, UR10, 0x80, URZ ;  /* 0x000000800a097890 */ /* 0x004fe2000fffe0ff */
[----:B------:R2:W-:Y:S01]  /*1cdc0*/  UTCHMMA tmem[UR69], gdesc[UR34], tmem[UR68], tmem[UR12], idesc[UR13], UPT ;  /* 0x00ff0c22450079ea */ /* 0x0005e2000b800044 */
[----:B------:R-:W-:Y:S01]  /*1cdd0*/  UIADD3 UR43, UPT, UPT, UR10, 0x198, URZ ;  /* 0x000001980a2b7890 */ /* 0x000fe2000fffe0ff */
[----:B------:R1:W-:Y:S01]  /*1cde0*/  UTCHMMA tmem[UR71], gdesc[UR36], tmem[UR70], tmem[UR44], idesc[UR45], UPT ;  /* 0x00ff2c24470079ea */ /* 0x0003e2000b800046 */
[----:B------:R-:W-:Y:S01]  /*1cdf0*/  UIADD3 UR42, UPT, UPT, UR10, 0x80, URZ ;  /* 0x000000800a2a7890 */ /* 0x000fe2000fffe0ff */
[----:B------:R1:W-:Y:S01]  /*1ce00*/  UTCHMMA tmem[UR73], gdesc[UR38], tmem[UR72], tmem[UR44], idesc[UR45], UPT ;  /* 0x00ff2c26490079ea */ /* 0x0003e2000b800048 */
[----:B---3--:R-:W-:Y:S01]  /*1ce10*/  UIADD3 UR47, UPT, UPT, UR10, 0x1a0, URZ ;  /* 0x000001a00a2f7890 */ /* 0x008fe2000fffe0ff */
[----:B------:R-:W-:Y:S01]  /*1ce20*/  UTCHMMA tmem[UR76], gdesc[UR60], tmem[UR75], tmem[UR44], idesc[UR45], UPT ;  /* 0x00ff2c3c4c0079ea */ /* 0x000fe2000b80004b */
[----:B------:R-:W-:Y:S01]  /*1ce30*/  UIADD3 UR46, UPT, UPT, UR10, 0x80, URZ ;  /* 0x000000800a2e7890 */ /* 0x000fe2000fffe0ff */
[----:B------:R-:W-:Y:S01]  /*1ce40*/  UTCHMMA tmem[UR58], gdesc[UR26], tmem[UR77], tmem[UR48], idesc[UR49], UPT ;  /* 0x00ff301a3a0079ea */ /* 0x000fe2000b80004d */
[----:B------:R-:W-:Y:S01]  /*1ce50*/  UIADD3 UR74, UPT, UPT, UR10, 0x1a8, URZ ;  /* 0x000001a80a4a7890 */ /* 0x000fe2000fffe0ff */
[----:B------:R3:W-:Y:S01]  /*1ce60*/  UTCHMMA tmem[UR56], gdesc[UR28], tmem[UR57], tmem[UR50], idesc[UR51], UPT ;  /* 0x00ff321c380079ea */ /* 0x0007e2000b800039 */
[----:B------:R-:W-:Y:S01]  /*1ce70*/  UIADD3 UR59, UPT, UPT, UR10, 0x80, URZ ;  /* 0x000000800a3b7890 */ /* 0x000fe2000fffe0ff */
[----:B------:R2:W-:Y:S01]  /*1ce80*/  UTCHMMA tmem[UR41], gdesc[UR30], tmem[UR40], tmem[UR52], idesc[UR53], UPT ;  /* 0x00ff341e290079ea */ /* 0x0005e2000b800028 */
[----:B----4-:R-:W-:Y:S01]  /*1ce90*/  UIADD3 UR63, UPT, UPT, UR10, 0x1b0, URZ ;  /* 0x000001b00a3f7890 */ /* 0x010fe2000fffe0ff */
[----:B------:R4:W-:Y:S01]  /*1cea0*/  UTCHMMA tmem[UR43], gdesc[UR32], tmem[UR9], tmem[UR54], idesc[UR55], UPT ;  /* 0x00ff36202b0079ea */ /* 0x0009e2000b800009 */
[----:B------:R-:W-:-:S02]  /*1ceb0*/  UIADD3 UR62, UPT, UPT, UR10, 0x80, URZ ;  /* 0x000000800a3e7890 */ /* 0x000fc4000fffe0ff */
[----:B------:R-:W-:Y:S02]  /*1cec0*/  UIADD3 UR65, UPT, UPT, UR10, 0x1b8, URZ ;  /* 0x000001b80a417890 */ /* 0x000fe4000fffe0ff */
[----:B------:R-:W-:Y:S02]  /*1ced0*/  UIADD3 UR64, UPT, UPT, UR10, 0xc0, URZ ;  /* 0x000000c00a407890 */ /* 0x000fe4000fffe0ff */
[----:B-1----:R-:W-:Y:S02]  /*1cee0*/  UIADD3 UR67, UPT, UPT, UR10, 0x1c0, URZ ;  /* 0x000001c00a437890 */ /* 0x002fe4000fffe0ff */
[----:B------:R-:W-:Y:S02]  /*1cef0*/  UIADD3 UR66, UPT, UPT, UR10, 0xc0, URZ ;  /* 0x000000c00a427890 */ /* 0x000fe4000fffe0ff */
[----:B--2---:R-:W-:Y:S02]  /*1cf00*/  UIADD3 UR68, UPT, UPT, UR10, 0x1c8, URZ ;  /* 0x000001c80a447890 */ /* 0x004fe4000fffe0ff */
[----:B------:R-:W-:-:S02]  /*1cf10*/  UIADD3 UR69, UPT, UPT, UR10, 0xc0, URZ ;  /* 0x000000c00a457890 */ /* 0x000fc4000fffe0ff */
[----:B------:R-:W-:Y:S02]  /*1cf20*/  UIADD3 UR71, UPT, UPT, UR10, 0x1d0, URZ ;  /* 0x000001d00a477890 */ /* 0x000fe4000fffe0ff */
[----:B------:R-:W-:Y:S02]  /*1cf30*/  UIADD3 UR70, UPT, UPT, UR10, 0xc0, URZ ;  /* 0x000000c00a467890 */ /* 0x000fe4000fffe0ff */
[----:B------:R-:W-:Y:S01]  /*1cf40*/  UIADD3 UR73, UPT, UPT, UR10, 0x1d8, URZ ;  /* 0x000001d80a497890 */ /* 0x000fe2000fffe0ff */
[----:B---3--:R-:W-:Y:S01]  /*1cf50*/  UMOV UR56, 0x0 ;  /* 0x0000000000387882 */ /* 0x008fe20000000000 */
        /* <DEDUP_REMOVED lines=12> */
[----:B------:R-:W-:Y:S01]  /*1d020*/  UIADD3 UR76, UPT, UPT, UR10, 0xc0, URZ ;  /* 0x000000c00a4c7890 */ /* 0x000fe2000fffe0ff */
[----:B------:R3:W-:Y:S01]  /*1d030*/  UTCHMMA tmem[UR65], gdesc[UR60], tmem[UR62], tmem[UR22], idesc[UR23], UPT ;  /* 0x00ff163c410079ea */ /* 0x0007e2000b80003e */
[----:B----4-:R-:W-:Y:S01]  /*1d040*/  UIADD3 UR43, UPT, UPT, UR10, 0x1f0, URZ ;  /* 0x000001f00a2b7890 */ /* 0x010fe2000fffe0ff */
[----:B------:R-:W-:Y:S01]  /*1d050*/  UMOV UR24, 0x0 ;  /* 0x0000000000187882 */ /* 0x000fe20000000000 */
[----:B------:R-:W-:Y:S01]  /*1d060*/  UMOV UR25, 0x8100910 ;  /* 0x0810091000197882 */ /* 0x000fe20000000000 */
[----:B-1----:R-:W-:Y:S01]  /*1d070*/  UIADD3 UR42, UPT, UPT, UR10, 0xc0, URZ ;  /* 0x000000c00a2a7890 */ /* 0x002fe2000fffe0ff */
[----:B------:R4:W-:Y:S01]  /*1d080*/  UTCHMMA tmem[UR67], gdesc[UR26], tmem[UR64], tmem[UR24], idesc[UR25], UPT ;  /* 0x00ff181a430079ea */ /* 0x0009e2000b800040 */
[----:B--2---:R-:W-:Y:S01]  /*1d090*/  UIADD3 UR46, UPT, UPT, UR10, 0x1f8, URZ ;  /* 0x000001f80a2e7890 */ /* 0x004fe2000fffe0ff */
[----:B------:R4:W-:Y:S01]  /*1d0a0*/  UTCHMMA tmem[UR68], gdesc[UR28], tmem[UR66], tmem[UR44], idesc[UR45], UPT ;  /* 0x00ff2c1c440079ea */ /* 0x0009e2000b800042 */
[----:B------:R4:W-:Y:S01]  /*1d0b0*/  UTCHMMA tmem[UR71], gdesc[UR30], tmem[UR69], tmem[UR48], idesc[UR49], UPT ;  /* 0x00ff301e470079ea */ /* 0x0009e2000b800045 */
[----:B------:R4:W-:Y:S01]  /*1d0c0*/  UTCHMMA tmem[UR73], gdesc[UR32], tmem[UR70], tmem[UR50], idesc[UR51], UPT ;  /* 0x00ff3220490079ea */ /* 0x0009e2000b800046 */
[----:B------:R-:W-:Y:S01]  /*1d0d0*/  UMOV UR9, URZ ;  /* 0x000000ff00097c82 */ /* 0x000fe20008000000 */
[----:B------:R4:W-:Y:S01]  /*1d0e0*/  UTCHMMA tmem[UR75], gdesc[UR34], tmem[UR72], tmem[UR52], idesc[UR53], UPT ;  /* 0x00ff34224b0079ea */ /* 0x0009e2000b800048 */
[----:B------:R4:W-:Y:S01]  /*1d0f0*/  UTCHMMA tmem[UR77], gdesc[UR36], tmem[UR58], tmem[UR54], idesc[UR55], UPT ;  /* 0x00ff36244d0079ea */ /* 0x0009e2000b80003a */
[----:B------:R-:W-:Y:S01]  /*1d100*/  UMOV UR9, UR8 ;  /* 0x0000000800097c82 */ /* 0x000fe20008000000 */
[----:B------:R4:W-:Y:S01]  /*1d110*/  UTCHMMA tmem[UR43], gdesc[UR38], tmem[UR76], tmem[UR56], idesc[UR57], UPT ;  /* 0x00ff38262b0079ea */ /* 0x0009e2000b80004c */
[----:B------:R4:W-:Y:S01]  /*1d120*/  UTCHMMA tmem[UR46], gdesc[UR60], tmem[UR42], tmem[UR40], idesc[UR41], UPT ;  /* 0x00ff283c2e0079ea */ /* 0x0009e2000b80002a */
[----:B------:R4:W-:Y:S01]  /*1d130*/  UTCBAR [UR9], URZ ;  /* 0x000000ff090073e9 */ /* 0x0009e200080000ff */
[----:B---3--:R-:W-:-:S02]  /*1d140*/  R2UR.FILL UR13, R4 ;  /* 0x00000000040d72ca */ /* 0x008fc400004e0000 */
[----:B------:R-:W-:-:S15]  /*1d150*/  R2UR.FILL UR12, R5 ;  /* 0x00000000050c72ca */ /* 0x000fde00004e0000 */
.L_x_11:
[----:B-1----:R-:W2:Y:S01]  /*1d160*/  LDL.LU R7, [R1+0xa2c] ;  /* 0x000a2c0001077983 */ /* 0x002ea20000300800 */
[----:B------:R-:W1:Y:S03]  /*1d170*/  LDC R4, c[0x0][0x3a0] ;  /* 0x0000e800ff047b82 */ /* 0x000e660000000800 */
[----:B------:R-:W3:Y:S04]  /*1d180*/  LDL.LU R6, [R1+0xa34] ;  /* 0x000a340001067983 */ /* 0x000ee80000300800 */
[----:B----4-:R-:W4:Y:S01]  /*1d190*/  LDL.LU R20, [R1+0xa24] ;  /* 0x000a240001147983 */ /* 0x010f220000300800 */
[----:B------:R-:W1:Y:S03]  /*1d1a0*/  LDC R11, c[0x0][0x3a0] ;  /* 0x0000e800ff0b7b82 */ /* 0x000e660000000800 */
[----:B------:R-:W4:Y:S04]  /*1d1b0*/  LDL.LU R19, [R1+0xa30] ;  /* 0x000a300001137983 */ /* 0x000f280000300800 */
[----:B------:R-:W4:Y:S04]  /*1d1c0*/  LDL.LU R10, [R1+0xa1c] ;  /* 0x000a1c00010a7983 */ /* 0x000f280000300800 */
[----:B------:R-:W4:Y:S04]  /*1d1d0*/  LDL.LU R8, [R1+0xa28] ;  /* 0x000a280001087983 */ /* 0x000f280000300800 */
[----:B------:R-:W4:Y:S01]  /*1d1e0*/  LDL.LU R18, [R1+0xa14] ;  /* 0x000a140001127983 */ /* 0x000f220000300800 */
[----:B-1----:R-:W-:-:S03]  /*1d1f0*/  VIADD R4, R4, 0x3f ;  /* 0x0000003f04047836 */ /* 0x002fc60000000000 */
[----:B------:R-:W4:Y:S02]  /*1d200*/  LDL.LU R17, [R1+0xa20] ;  /* 0x000a200001117983 */ /* 0x000f240000300800 */
[----:B------:R-:W-:Y:S02]  /*1d210*/  SHF.R.S32.HI R5, RZ, 0x1f, R4 ;  /* 0x0000001fff057819 */ /* 0x000fe40000011404 */
[----:B------:R-:W4:Y:S02]  /*1d220*/  LDL.LU R12, [R1+0xa0c] ;  /* 0x000a0c00010c7983 */ /* 0x000f240000300800 */
[----:B------:R-:W-:Y:S01]  /*1d230*/  LEA.HI R5, R5, R4, RZ, 0x6 ;  /* 0x0000000405057211 */ /* 0x000fe200078f30ff */
[----:B------:R-:W-:Y:S01]  /*1d240*/  VIADD R11, R11, 0xffffff40 ;  /* 0xffffff400b0b7836 */ /* 0x000fe20000000000 */
[----:B------:R-:W4:Y:S02]  /*1d250*/  LDL.LU R9, [R1+0xa18] ;  /* 0x000a180001097983 */ /* 0x000f240000300800 */
[----:B------:R-:W-:Y:S01]  /*1d260*/  SHF.R.S32.HI R5, RZ, 0x6, R5 ;  /* 0x00000006ff057819 */ /* 0x000fe20000011405 */
[----:B-----5:R-:W-:-:S04]  /*1d270*/  IMAD R4, R2, -0x40, R11 ;  /* 0xffffffc002047824 */ /* 0x020fc800078e020b */
[----:B------:R-:W-:Y:S01]  /*1d280*/  VIADD R5, R5, 0xfffffffd ;  /* 0xfffffffd05057836 */ /* 0x000fe20000000000 */
[----:B------:R-:W-:Y:S01]  /*1d290*/  BAR.SYNC.DEFER_BLOCKING 0x0 ;  /* 0x0000000000007b1d */ /* 0x000fe20000010000 */
[----:B------:R-:W-:-:S03]  /*1d2a0*/  ISETP.GT.AND P4, PT, R4, RZ, PT ;  /* 0x000000ff0400720c */ /* 0x000fc60003f84270 */
[----:B------:R-:W-:Y:S02]  /*1d2b0*/  ISETP.GE.AND P3, PT, R2, R5, PT ;  /* 0x000000050200720c */ /* 0x000fe40003f66270 */
[----:B------:R-:W-:Y:S02]  /*1d2c0*/  SEL R5, RZ, 0x4, !P4 ;  /* 0x00000004ff057807 */ /* 0x000fe40006000000 */
[----:B---3--:R-:W-:-:S04]  /*1d2d0*/  IADD3 R6, P4, PT, R6, UR14, RZ ;  /* 0x0000000e06067c10 */ /* 0x008fc8000ff9e0ff */
[----:B--2---:R-:W-:Y:S01]  /*1d2e0*/  IADD3.X R7, PT, PT, R7, UR15, RZ, P4, !PT ;  /* 0x0000000f07077c10 */ /* 0x004fe2000a7fe4ff */
[----:B------:R1:W-:Y:S04]  /*1d2f0*/  STL [R1+0xa34], R6 ;  /* 0x000a340601007387 */ /* 0x0003e80000100800 */
[----:B------:R2:W-:Y:S04]  /*1d300*/  STL [R1+0xa2c], R7 ;  /* 0x000a2c0701007387 */ /* 0x0005e80000100800 */
[----:B------:R-:W3:Y:S04]  /*1d310*/  LDL.LU R16, [R1+0xa04] ;  /* 0x000a040001107983 */ /* 0x000ee80000300800 */
[----:B------:R-:W3:Y:S04]  /*1d320*/  LDL.LU R15, [R1+0xa10] ;  /* 0x000a1000010f7983 */ /* 0x000ee80000300800 */
[----:B------:R-:W3:Y:S04]  /*1d330*/  LDL.LU R14, [R1+0x9fc] ;  /* 0x0009fc00010e7983 */ /* 0x000ee80000300800 */
[----:B------:R-:W3:Y:S01]  /*1d340*/  LDL.LU R13, [R1+0xa08] ;  /* 0x000a0800010d7983 */ /* 0x000ee20000300800 */
[----:B------:R-:W-:-:S04]  /*1d350*/  SEL R5, R5, RZ, !P3 ;  /* 0x000000ff05057207 */ /* 0x000fc80005800000 */
[----:B------:R-:W-:Y:S02]  /*1d360*/  ISETP.NE.U32.AND P5, PT, R5, RZ, PT ;  /* 0x000000ff0500720c */ /* 0x000fe40003fa5070 */
[----:B----4-:R-:W-:Y:S02]  /*1d370*/  IADD3 R19, P4, PT, R19, UR14, RZ ;  /* 0x0000000e13137c10 */ /* 0x010fe4000ff9e0ff */
[----:B------:R-:W-:Y:S02]  /*1d380*/  IADD3 R8, P6, PT, R8, UR14, RZ ;  /* 0x0000000e08087c10 */ /* 0x000fe4000ffde0ff */
[----:B------:R-:W-:Y:S02]  /*1d390*/  LEA R5, R3, UR19, 0x2 ;  /* 0x0000001303057c11 */ /* 0x000fe4000f8e10ff */
[----:B------:R-:W-:Y:S02]  /*1d3a0*/  IADD3.X R20, PT, PT, R20, UR15, RZ, P4, !PT ;  /* 0x0000000f14147c10 */ /* 0x000fe4000a7fe4ff */
[----:B------:R-:W-:Y:S01]  /*1d3b0*/  IADD3.X R10, PT, PT, R10, UR15, RZ, P6, !PT ;  /* 0x0000000f0a0a7c10 */ /* 0x000fe2000b7fe4ff */
[----:B------:R-:W-:Y:S04]  /*1d3c0*/  STL [R1+0xa30], R19 ;  /* 0x000a301301007387 */ /* 0x000fe80000100800 */
[----:B------:R-:W-:Y:S01]  /*1d3d0*/  @!PT LDS RZ, [RZ] ;  /* 0x00000000fffff984 */ /* 0x000fe20000000800 */
[----:B------:R-:W-:Y:S01]  /*1d3e0*/  @!PT LDS RZ, [RZ] ;  /* 0x00000000fffff984 */ /* 0x000fe20000000800 */
[----:B------:R-:W-:Y:S01]  /*1d3f0*/  @!PT LDS RZ, [RZ] ;  /* 0x00000000fffff984 */ /* 0x000fe20000000800 */
[----:B------:R1:W-:Y:S04]  /*1d400*/  LDGSTS.E [R5], desc[UR20][R6.64], P5 ;  /* 0x0000000006057fae */ /* 0x0003e8000a9a1014 */
[----:B------:R4:W-:Y:S04]  /*1d410*/  STL [R1+0xa24], R20 ;  /* 0x000a241401007387 */ /* 0x0009e80000100800 */
[----:B------:R-:W-:Y:S01]  /*1d420*/  STL [R1+0xa28], R8 ;  /* 0x000a280801007387 */ /* 0x000fe20000100800 */
[----:B-1----:R-:W-:-:S02]  /*1d430*/  IMAD.MOV.U32 R6, RZ, RZ, R19 ;  /* 0x000000ffff067224 */ /* 0x002fc400078e0013 */
[----:B--2---:R-:W-:Y:S01]  /*1d440*/  IMAD.MOV.U32 R7, RZ, RZ, R20 ;  /* 0x000000ffff077224 */ /* 0x004fe200078e0014 */
[----:B------:R1:W-:Y:S04]  /*1d450*/  STL [R1+0xa1c], R10 ;  /* 0x000a1c0a01007387 */ /* 0x0003e80000100800 */
[----:B----4-:R-:W2:Y:S04]  /*1d460*/  LDL.LU R20, [R1+0x9f4] ;  /* 0x0009f40001147983 */ /* 0x010ea80000300800 */
[----:B------:R-:W4:Y:S01]  /*1d470*/  LDL.LU R19, [R1+0xa00] ;  /* 0x000a000001137983 */ /* 0x000f220000300800 */
[----:B------:R-:W-:-:S03]  /*1d480*/  ISETP.GT.AND P4, PT, R4, 0x1, PT ;  /* 0x000000010400780c */ /* 0x000fc60003f84270 */
[----:B------:R1:W-:Y:S01]  /*1d490*/  LDGSTS.E [R5+0x200], desc[UR20][R6.64], P5 ;  /* 0x0020000006057fae */ /* 0x0003e2000a9a1014 */
[----:B------:R-:W-:Y:S01]  /*1d4a0*/  IADD3 R17, P6, PT, R17, UR14, RZ ;  /* 0x0000000e11117c10 */ /* 0x000fe2000ffde0ff */
[----:B-1----:R-:W-:Y:S02]  /*1d4b0*/  IMAD.MOV.U32 R6, RZ, RZ, R8 ;  /* 0x000000ffff067224 */ /* 0x002fe400078e0008 */
[----:B------:R-:W-:Y:S02]  /*1d4c0*/  IMAD.MOV.U32 R7, RZ, RZ, R10 ;  /* 0x000000ffff077224 */ /* 0x000fe400078e000a */
[----:B------:R-:W2:Y:S04]  /*1d4d0*/  LDL.LU R10, [R1+0x9e8] ;  /* 0x0009e800010a7983 */ /* 0x000ea80000300800 */
[----:B------:R-:W2:Y:S04]  /*1d4e0*/  LDL.LU R8, [R1+0x9f8] ;  /* 0x0009f80001087983 */ /* 0x000ea80000300800 */
[----:B------:R1:W-:Y:S01]  /*1d4f0*/  LDGSTS.E [R5+0x400], desc[UR20][R6.64], P5 ;  /* 0x0040000006057fae */ /* 0x0003e2000a9a1014 */
[----:B------:R-:W-:-:S02]  /*1d500*/  IADD3.X R18, PT, PT, R18, UR15, RZ, P6, !PT ;  /* 0x0000000f12127c10 */ /* 0x000fc4000b7fe4ff */
[----:B------:R-:W-:Y:S02]  /*1d510*/  IADD3 R9, P6, PT, R9, UR14, RZ ;  /* 0x0000000e09097c10 */ /* 0x000fe4000ffde0ff */
[----:B-1----:R-:W-:-:S04]  /*1d520*/  SEL R6, RZ, 0x4, !P4 ;  /* 0x00000004ff067807 */ /* 0x002fc80006000000 */
[----:B------:R-:W-:Y:S01]  /*1d530*/  SEL R6, R6, RZ, !P3 ;  /* 0x000000ff06067207 */ /* 0x000fe20005800000 */
[----:B------:R-:W-:Y:S01]  /*1d540*/  IMAD.MOV.U32 R7, RZ, RZ, R18 ;  /* 0x000000ffff077224 */ /* 0x000fe200078e0012 */
[----:B------:R-:W-:Y:S02]  /*1d550*/  IADD3.X R12, PT, PT, R12, UR15, RZ, P6, !PT ;  /* 0x0000000f0c0c7c10 */ /* 0x000fe4000b7fe4ff */
[----:B------:R-:W-:Y:S01]  /*1d560*/  ISETP.NE.U32.AND P4, PT, R6, RZ, PT ;  /* 0x000000ff0600720c */ /* 0x000fe20003f85070 */
[----:B------:R-:W-:Y:S01]  /*1d570*/  STL [R1+0xa20], R17 ;  /* 0x000a201101007387 */ /* 0x000fe20000100800 */
[----:B------:R-:W-:-:S03]  /*1d580*/  MOV R6, R17 ;  /* 0x0000001100067202 */ /* 0x000fc60000000f00 */
[----:B------:R1:W-:Y:S04]  /*1d590*/  STL [R1+0xa14], R18 ;  /* 0x000a141201007387 */ /* 0x0003e80000100800 */
[----:B------:R-:W-:Y:S04]  /*1d5a0*/  STL [R1+0xa18], R9 ;  /* 0x000a180901007387 */ /* 0x000fe80000100800 */
[----:B------:R1:W-:Y:S04]  /*1d5b0*/  STL [R1+0xa0c], R12 ;  /* 0x000a0c0c01007387 */ /* 0x0003e80000100800 */
[----:B------:R1:W-:Y:S04]  /*1d5c0*/  LDGSTS.E [R5+0x600], desc[UR20][R6.64], P5 ;  /* 0x0060000006057fae */ /* 0x0003e8000a9a1014 */
[----:B-1----:R-:W2:Y:S04]  /*1d5d0*/  LDL.LU R18, [R1+0x9e0] ;  /* 0x0009e00001127983 */ /* 0x002ea80000300800 */
[----:B------:R-:W2:Y:S01]  /*1d5e0*/  LDL.LU R17, [R1+0x9ec] ;  /* 0x0009ec0001117983 */ /* 0x000ea20000300800 */
[----:B------:R-:W-:-:S02]  /*1d5f0*/  IMAD.MOV.U32 R7, RZ, RZ, R12 ;  /* 0x000000ffff077224 */ /* 0x000fc400078e000c */
[----:B------:R-:W-:Y:S01]  /*1d600*/  IMAD.MOV.U32 R6, RZ, RZ, R9 ;  /* 0x000000ffff067224 */ /* 0x000fe200078e0009 */
[----:B------:R-:W2:Y:S04]  /*1d610*/  LDL.LU R12, [R1+0x9d8] ;  /* 0x0009d800010c7983 */ /* 0x000ea80000300800 */
[----:B------:R-:W2:Y:S04]  /*1d620*/  LDL.LU R9, [R1+0x9e4] ;  /* 0x0009e40001097983 */ /* 0x000ea80000300800 */
[----:B------:R1:W-:Y:S01]  /*1d630*/  LDGSTS.E [R5+0x800], desc[UR20][R6.64], P4 ;  /* 0x0080000006057fae */ /* 0x0003e2000a1a1014 */
[----:B---3--:R-:W-:-:S04]  /*1d640*/  IADD3 R15, P5, PT, R15, UR14, RZ ;  /* 0x0000000e0f0f7c10 */ /* 0x008fc8000ffbe0ff */
[----:B------:R-:W-:Y:S02]  /*1d650*/  IADD3.X R16, PT, PT, R16, UR15, RZ, P5, !PT ;  /* 0x0000000f10107c10 */ /* 0x000fe4000affe4ff */
[----:B------:R-:W-:Y:S01]  /*1d660*/  IADD3 R13, P6, PT, R13, UR14, RZ ;  /* 0x0000000e0d0d7c10 */ /* 0x000fe2000ffde0ff */
[----:B------:R-:W-:Y:S03]  /*1d670*/  STL [R1+0xa10], R15 ;  /* 0x000a100f01007387 */ /* 0x000fe60000100800 */
[----:B------:R-:W-:Y:S01]  /*1d680*/  IADD3.X R14, PT, PT, R14, UR15, RZ, P6, !PT ;  /* 0x0000000f0e0e7c10 */ /* 0x000fe2000b7fe4ff */
[----:B------:R3:W-:Y:S01]  /*1d690*/  STL [R1+0xa04], R16 ;  /* 0x000a041001007387 */ /* 0x0007e20000100800 */
[----:B-1----:R-:W-:Y:S02]  /*1d6a0*/  IMAD.MOV.U32 R6, RZ, RZ, R15 ;  /* 0x000000ffff067224 */ /* 0x002fe400078e000f */
[----:B------:R-:W-:Y:S01]  /*1d6b0*/  IMAD.MOV.U32 R7, RZ, RZ, R16 ;  /* 0x000000ffff077224 */ /* 0x000fe200078e0010 */
[----:B------:R-:W-:Y:S04]  /*1d6c0*/  STL [R1+0xa08], R13 ;  /* 0x000a080d01007387 */ /* 0x000fe80000100800 */
[----:B------:R1:W-:Y:S04]  /*1d6d0*/  STL [R1+0x9fc], R14 ;  /* 0x0009fc0e01007387 */ /* 0x0003e80000100800 */
[----:B---3--:R-:W3:Y:S04]  /*1d6e0*/  LDL.LU R16, [R1+0x9d0] ;  /* 0x0009d00001107983 */ /* 0x008ee80000300800 */
[----:B------:R-:W3:Y:S04]  /*1d6f0*/  LDL.LU R15, [R1+0x9dc] ;  /* 0x0009dc00010f7983 */ /* 0x000ee80000300800 */
[----:B------:R1:W-:Y:S02]  /*1d700*/  LDGSTS.E [R5+0xa00], desc[UR20][R6.64], P4 ;  /* 0x00a0000006057fae */ /* 0x0003e4000a1a1014 */
[----:B-1----:R-:W-:-:S02]  /*1d710*/  IMAD.MOV.U32 R7, RZ, RZ, R14 ;  /* 0x000000ffff077224 */ /* 0x002fc400078e000e */
[----:B------:R-:W-:Y:S01]  /*1d720*/  IMAD.MOV.U32 R6, RZ, RZ, R13 ;  /* 0x000000ffff067224 */ /* 0x000fe200078e000d */
[----:B------:R-:W3:Y:S04]  /*1d730*/  LDL.LU R14, [R1+0x9c8] ;  /* 0x0009c800010e7983 */ /* 0x000ee80000300800 */
[----:B------:R-:W3:Y:S01]  /*1d740*/  LDL.LU R13, [R1+0x9d4] ;  /* 0x0009d400010d7983 */ /* 0x000ee20000300800 */
[----:B------:R-:W-:Y:S02]  /*1d750*/  ISETP.GT.AND P5, PT, R4, 0x2, PT ;  /* 0x000000020400780c */ /* 0x000fe40003fa4270 */
[----:B----4-:R-:W-:Y:S01]  /*1d760*/  IADD3 R19, P6, PT, R19, UR14, RZ ;  /* 0x0000000e13137c10 */ /* 0x010fe2000ffde0ff */
[----:B------:R1:W-:Y:S03]  /*1d770*/  LDGSTS.E [R5+0xc00], desc[UR20][R6.64], P4 ;  /* 0x00c0000006057fae */ /* 0x0003e6000a1a1014 */
[----:B--2---:R-:W-:-:S02]  /*1d780*/  IADD3.X R20, PT, PT, R20, UR15, RZ, P6, !PT ;  /* 0x0000000f14147c10 */ /* 0x004fc4000b7fe4ff */
[----:B-1----:R-:W-:-:S04]  /*1d790*/  SEL R6, RZ, 0x4, !P5 ;  /* 0x00000004ff067807 */ /* 0x002fc80006800000 */
[----:B------:R-:W-:Y:S02]  /*1d7a0*/  SEL R6, R6, RZ, !P3 ;  /* 0x000000ff06067207 */ /* 0x000fe40005800000 */
[----:B------:R-:W-:Y:S01]  /*1d7b0*/  IADD3 R8, P6, PT, R8, UR14, RZ ;  /* 0x0000000e08087c10 */ /* 0x000fe2000ffde0ff */
[----:B------:R-:W-:Y:S01]  /*1d7c0*/  IMAD.MOV.U32 R7, RZ, RZ, R20 ;  /* 0x000000ffff077224 */ /* 0x000fe200078e0014 */
[----:B------:R-:W-:Y:S02]  /*1d7d0*/  ISETP.NE.U32.AND P5, PT, R6, RZ, PT ;  /* 0x000000ff0600720c */ /* 0x000fe40003fa5070 */
[----:B------:R-:W-:Y:S01]  /*1d7e0*/  IADD3.X R10, PT, PT, R10, UR15, RZ, P6, !PT ;  /* 0x0000000f0a0a7c10 */ /* 0x000fe2000b7fe4ff */
[----:B------:R-:W-:Y:S01]  /*1d7f0*/  STL [R1+0xa00], R19 ;  /* 0x000a001301007387 */ /* 0x000fe20000100800 */
[----:B------:R-:W-:-:S03]  /*1d800*/  MOV R6, R19 ;  /* 0x0000001300067202 */ /* 0x000fc60000000f00 */
[----:B------:R1:W-:Y:S04]  /*1d810*/  STL [R1+0x9f4], R20 ;  /* 0x0009f41401007387 */ /* 0x0003e80000100800 */
[----:B------:R-:W-:Y:S04]  /*1d820*/  STL [R1+0x9f8], R8 ;  /* 0x0009f80801007387 */ /* 0x000fe80000100800 */
[----:B------:R2:W-:Y:S04]  /*1d830*/  STL [R1+0x9e8], R10 ;  /* 0x0009e80a01007387 */ /* 0x0005e80000100800 */
[----:B------:R4:W-:Y:S04]  /*1d840*/  LDGSTS.E [R5+0xe00], desc[UR20][R6.64], P4 ;  /* 0x00e0000006057fae */ /* 0x0009e8000a1a1014 */
[----:B-1----:R-:W3:Y:S04]  /*1d850*/  LDL.LU R20, [R1+0x9c0] ;  /* 0x0009c00001147983 */ /* 0x002ee80000300800 */
[----:B------:R-:W3:Y:S01]  /*1d860*/  LDL.LU R19, [R1+0x9cc] ;  /* 0x0009cc0001137983 */ /* 0x000ee20000300800 */
[----:B----4-:R-:W-:-:S02]  /*1d870*/  IMAD.MOV.U32 R7, RZ, RZ, R10 ;  /* 0x000000ffff077224 */ /* 0x010fc400078e000a */
[----:B------:R-:W-:Y:S01]  /*1d880*/  IMAD.MOV.U32 R6, RZ, RZ, R8 ;  /* 0x000000ffff067224 */ /* 0x000fe200078e0008 */
[----:B--2---:R-:W2:Y:S04]  /*1d890*/  LDL.LU R10, [R1+0x9b8] ;  /* 0x0009b800010a7983 */ /* 0x004ea80000300800 */
[----:B------:R-:W4:Y:S04]  /*1d8a0*/  LDL.LU R8, [R1+0x9c4] ;  /* 0x0009c40001087983 */ /* 0x000f280000300800 */
[----:B------:R1:W-:Y:S01]  /*1d8b0*/  LDGSTS.E [R5+0x1000], desc[UR20][R6.64], P5 ;  /* 0x0100000006057fae */ /* 0x0003e2000a9a1014 */
[----:B------:R-:W-:-:S04]  /*1d8c0*/  IADD3 R17, P4, PT, R17, UR14, RZ ;  /* 0x0000000e11117c10 */ /* 0x000fc8000ff9e0ff */
[----:B------:R-:W-:Y:S01]  /*1d8d0*/  IADD3.X R18, PT, PT, R18, UR15, RZ, P4, !PT ;  /* 0x0000000f12127c10 */ /* 0x000fe2000a7fe4ff */
[----:B------:R-:W-:Y:S01]  /*1d8e0*/  STL [R1+0x9ec], R17 ;  /* 0x0009ec1101007387 */ /* 0x000fe20000100800 */
[----:B------:R-:W-:-:S03]  /*1d8f0*/  IADD3 R9, P6, PT, R9, UR14, RZ ;  /* 0x0000000e09097c10 */ /* 0x000fc6000ffde0ff */
[----:B------:R1:W-:Y:S01]  /*1d900*/  STL [R1+0x9e0], R18 ;  /* 0x0009e01201007387 */ /* 0x0003e20000100800 */
[----:B------:R-:W-:Y:S01]  /*1d910*/  IADD3.X R12, PT, PT, R12, UR15, RZ, P6, !PT ;  /* 0x0000000f0c0c7c10 */ /* 0x000fe2000b7fe4ff */
[----:B-1----:R-:W-:Y:S02]  /*1d920*/  IMAD.MOV.U32 R6, RZ, RZ, R17 ;  /* 0x000000ffff067224 */ /* 0x002fe400078e0011 */
[----:B------:R-:W-:Y:S01]  /*1d930*/  STL [R1+0x9e4], R9 ;  /* 0x0009e40901007387 */ /* 0x000fe20000100800 */
[----:B------:R-:W-:-:S03]  /*1d940*/  IMAD.MOV.U32 R7, RZ, RZ, R18 ;  /* 0x000000ffff077224 */ /* 0x000fc600078e0012 */
[----:B------:R1:W-:Y:S04]  /*1d950*/  STL [R1+0x9d8], R12 ;  /* 0x0009d80c01007387 */ /* 0x0003e80000100800 */
[----:B------:R-:W2:Y:S04]  /*1d960*/  LDL.LU R18, [R1+0x9b0] ;  /* 0x0009b00001127983 */ /* 0x000ea80000300800 */
[----:B------:R-:W2:Y:S01]  /*1d970*/  LDL.LU R17, [R1+0x9bc] ;  /* 0x0009bc0001117983 */ /* 0x000ea20000300800 */
[----:B------:R-:W-:-:S03]  /*1d980*/  ISETP.GT.AND P4, PT, R4, 0x3, PT ;  /* 0x000000030400780c */ /* 0x000fc60003f84270 */
[----:B------:R1:W-:Y:S02]  /*1d990*/  LDGSTS.E [R5+0x1200], desc[UR20][R6.64], P5 ;  /* 0x0120000006057fae */ /* 0x0003e4000a9a1014 */
[----:B-1----:R-:W-:Y:S02]  /*1d9a0*/  IMAD.MOV.U32 R6, RZ, RZ, R9 ;  /* 0x000000ffff067224 */ /* 0x002fe400078e0009 */
[----:B------:R-:W-:Y:S02]  /*1d9b0*/  IMAD.MOV.U32 R7, RZ, RZ, R12 ;  /* 0x000000ffff077224 */ /* 0x000fe400078e000c */
[----:B------:R-:W2:Y:S04]  /*1d9c0*/  LDL.LU R12, [R1+0x130] ;  /* 0x00013000010c7983 */ /* 0x000ea80000300800 */
[----:B------:R-:W2:Y:S04]  /*1d9d0*/  LDL.LU R9, [R1+0x9b4] ;  /* 0x0009b40001097983 */ /* 0x000ea80000300800 */
[----:B------:R1:W-:Y:S02]  /*1d9e0*/  LDGSTS.E [R5+0x1400], desc[UR20][R6.64], P5 ;  /* 0x0140000006057fae */ /* 0x0003e4000a9a1014 */
[----:B-1----:R-:W-:-:S04]  /*1d9f0*/  SEL R6, RZ, 0x4, !P4 ;  /* 0x00000004ff067807 */ /* 0x002fc80006000000 */
[----:B------:R-:W-:-:S04]  /*1da00*/  SEL R6, R6, RZ, !P3 ;  /* 0x000000ff06067207 */ /* 0x000fc80005800000 */
[----:B------:R-:W-:Y:S02]  /*1da10*/  ISETP.NE.U32.AND P4, PT, R6, RZ, PT ;  /* 0x000000ff0600720c */ /* 0x000fe40003f85070 */
[----:B---3--:R-:W-:-:S04]  /*1da20*/  IADD3 R15, P6, PT, R15, UR14, RZ ;  /* 0x0000000e0f0f7c10 */ /* 0x008fc8000ffde0ff */
[----:B------:R-:W-:Y:S01]  /*1da30*/  IADD3.X R16, PT, PT, R16, UR15, RZ, P6, !PT ;  /* 0x0000000f10107c10 */ /* 0x000fe2000b7fe4ff */
[----:B------:R-:W-:Y:S01]  /*1da40*/  STL [R1+0x9dc], R15 ;  /* 0x0009dc0f01007387 */ /* 0x000fe20000100800 */
[----:B------:R-:W-:-:S03]  /*1da50*/  MOV R6, R15 ;  /* 0x0000000f00067202 */ /* 0x000fc60000000f00 */
[----:B------:R-:W-:Y:S01]  /*1da60*/  IMAD.MOV.U32 R7, RZ, RZ, R16 ;  /* 0x000000ffff077224 */ /* 0x000fe200078e0010 */
[----:B------:R1:W-:Y:S04]  /*1da70*/  STL [R1+0x9d0], R16 ;  /* 0x0009d01001007387 */ /* 0x0003e80000100800 */
[----:B------:R3:W-:Y:S01]  /*1da80*/  LDGSTS.E [R5+0x1600], desc[UR20][R6.64], P5 ;  /* 0x0160000006057fae */ /* 0x0007e2000a9a1014 */
[----:B------:R-:W-:-:S04]  /*1da90*/  IADD3 R13, P6, PT, R13, UR14, RZ ;  /* 0x0000000e0d0d7c10 */ /* 0x000fc8000ffde0ff */
[----:B------:R-:W-:Y:S01]  /*1daa0*/  IADD3.X R14, PT, PT, R14, UR15, RZ, P6, !PT ;  /* 0x0000000f0e0e7c10 */ /* 0x000fe2000b7fe4ff */
[----:B------:R-:W-:Y:S01]  /*1dab0*/  STL [R1+0x9d4], R13 ;  /* 0x0009d40d01007387 */ /* 0x000fe20000100800 */
[----:B---3--:R-:W-:-:S03]  /*1dac0*/  IMAD.MOV.U32 R6, RZ, RZ, R13 ;  /* 0x000000ffff067224 */ /* 0x008fc600078e000d */
[----:B------:R3:W-:Y:S01]  /*1dad0*/  STL [R1+0x9c8], R14 ;  /* 0x0009c80e01007387 */ /* 0x0007e20000100800 */
[----:B------:R-:W-:-:S03]  /*1dae0*/  IMAD.MOV.U32 R7, RZ, RZ, R14 ;  /* 0x000000ffff077224 */ /* 0x000fc600078e000e */
[----:B-1----:R-:W2:Y:S04]  /*1daf0*/  LDL.LU R16, [R1+0x134] ;  /* 0x0001340001107983 */ /* 0x002ea80000300800 */
[----:B------:R-:W2:Y:S04]  /*1db00*/  LDL.LU R15, [R1+0x138] ;  /* 0x00013800010f7983 */ /* 0x000ea80000300800 */
[----:B---3--:R-:W3:Y:S04]  /*1db10*/  LDL.LU R14, [R1+0x13c] ;  /* 0x00013c00010e7983 */ /* 0x008ee80000300800 */
[----:B------:R-:W3:Y:S04]  /*1db20*/  LDL.LU R13, [R1+0x140] ;  /* 0x00014000010d7983 */ /* 0x000ee80000300800 */
[----:B------:R1:W-:Y:S01]  /*1db30*/  LDGSTS.E [R5+0x1800], desc[UR20][R6.64], P4 ;  /* 0x0180000006057fae */ /* 0x0003e2000a1a1014 */
[----:B------:R-:W-:-:S04]  /*1db40*/  IADD3 R19, P5, PT, R19, UR14, RZ ;  /* 0x0000000e13137c10 */ /* 0x000fc8000ffbe0ff */
[----:B------:R-:W-:Y:S01]  /*1db50*/  IADD3.X R20, PT, PT, R20, UR15, RZ, P5, !PT ;  /* 0x0000000f14147c10 */ /* 0x000fe2000affe4ff */
[----:B------:R-:W-:Y:S01]  /*1db60*/  STL [R1+0x9cc], R19 ;  /* 0x0009cc1301007387 */ /* 0x000fe20000100800 */
[----:B----4-:R-:W-:-:S03]  /*1db70*/  IADD3 R8, P6, PT, R8, UR14, RZ ;  /* 0x0000000e08087c10 */ /* 0x010fc6000ffde0ff */
[----:B------:R4:W-:Y:S01]  /*1db80*/  STL [R1+0x9c0], R20 ;  /* 0x0009c01401007387 */ /* 0x0009e20000100800 */
[----:B--2---:R-:W-:Y:S01]  /*1db90*/  IADD3.X R10, PT, PT, R10, UR15, RZ, P6, !PT ;  /* 0x0000000f0a0a7c10 */ /* 0x004fe2000b7fe4ff */
[----:B-1----:R-:W-:Y:S02]  /*1dba0*/  IMAD.MOV.U32 R6, RZ, RZ, R19 ;  /* 0x000000ffff067224 */ /* 0x002fe400078e0013 */
[----:B------:R-:W-:Y:S01]  /*1dbb0*/  STL [R1+0x9c4], R8 ;  /* 0x0009c40801007387 */ /* 0x000fe20000100800 */
[----:B------:R-:W-:-:S03]  /*1dbc0*/  IMAD.MOV.U32 R7, RZ, RZ, R20 ;  /* 0x000000ffff077224 */ /* 0x000fc600078e0014 */
[----:B------:R1:W-:Y:S04]  /*1dbd0*/  STL [R1+0x9b8], R10 ;  /* 0x0009b80a01007387 */ /* 0x0003e80000100800 */
[----:B----4-:R-:W2:Y:S04]  /*1dbe0*/  LDL.LU R20, [R1+0x144] ;  /* 0x0001440001147983 */ /* 0x010ea80000300800 */
[----:B------:R-:W4:Y:S01]  /*1dbf0*/  LDL.LU R19, [R1+0x148] ;  /* 0x0001480001137983 */ /* 0x000f220000300800 */
[----:B------:R-:W-:-:S03]  /*1dc00*/  ISETP.GT.AND P5, PT, R4, 0x4, PT ;  /* 0x000000040400780c */ /* 0x000fc60003fa4270 */
[----:B------:R1:W-:Y:S02]  /*1dc10*/  LDGSTS.E [R5+0x1a00], desc[UR20][R6.64], P4 ;  /* 0x01a0000006057fae */ /* 0x0003e4000a1a1014 */
[----:B-1----:R-:W-:Y:S02]  /*1dc20*/  IMAD.MOV.U32 R6, RZ, RZ, R8 ;  /* 0x000000ffff067224 */ /* 0x002fe400078e0008 */
[----:B------:R-:W-:Y:S02]  /*1dc30*/  IMAD.MOV.U32 R7, RZ, RZ, R10 ;  /* 0x000000ffff077224 */ /* 0x000fe400078e000a */
[----:B------:R-:W2:Y:S01]  /*1dc40*/  LDL.LU R10, [R1+0x14c] ;  /* 0x00014c00010a7983 */ /* 0x000ea20000300800 */
[----:B------:R-:W-:-:S03]  /*1dc50*/  IADD3 R17, P6, PT, R17, UR14, RZ ;  /* 0x0000000e11117c10 */ /* 0x000fc6000ffde0ff */
[----:B------:R-:W2:Y:S04]  /*1dc60*/  LDL.LU R8, [R1+0x150] ;  /* 0x0001500001087983 */ /* 0x000ea80000300800 */
[----:B------:R1:W-:Y:S01]  /*1dc70*/  LDGSTS.E [R5+0x1c00], desc[UR20][R6.64], P4 ;  /* 0x01c0000006057fae */ /* 0x0003e2000a1a1014 */
[----:B------:R-:W-:Y:S02]  /*1dc80*/  IADD3.X R18, PT, PT, R18, UR15, RZ, P6, !PT ;  /* 0x0000000f12127c10 */ /* 0x000fe4000b7fe4ff */
        /* <DEDUP_REMOVED lines=19> */
[----:B------:R-:W-:-:S04]  /*1ddc0*/  IADD3 R15, P4, PT, R15, UR14, RZ ;  /* 0x0000000e0f0f7c10 */ /* 0x000fc8000ff9e0ff */
[----:B------:R-:W-:Y:S02]  /*1ddd0*/  IADD3.X R16, PT, PT, R16, UR15, RZ, P4, !PT ;  /* 0x0000000f10107c10 */ /* 0x000fe4000a7fe4ff */
[----:B---3--:R-:W-:Y:S01]  /*1dde0*/  IADD3 R13, P6, PT, R13, UR14, RZ ;  /* 0x0000000e0d0d7c10 */ /* 0x008fe2000ffde0ff */
        /* <DEDUP_REMOVED lines=14> */
[----:B------:R-:W-:-:S03]  /*1ded0*/  ISETP.GT.AND P4, PT, R4, 0x5, PT ;  /* 0x000000050400780c */ /* 0x000fc60003f84270 */
[----:B------:R1:W-:Y:S01]  /*1dee0*/  LDGSTS.E [R5+0x2400], desc[UR20][R6.64], P5 ;  /* 0x0240000006057fae */ /* 0x0003e2000a9a1014 */
[----:B----4-:R-:W-:Y:S02]  /*1def0*/  IADD3 R19, P6, PT, R19, UR14, RZ ;  /* 0x0000000e13137c10 */ /* 0x010fe4000ffde0ff */
[----:B-1----:R-:W-:Y:S02]  /*1df00*/  SEL R6, RZ, 0x4, !P4 ;  /* 0x00000004ff067807 */ /* 0x002fe40006000000 */
[----:B--2---:R-:W-:Y:S02]  /*1df10*/  IADD3.X R20, PT, PT, R20, UR15, RZ, P6, !PT ;  /* 0x0000000f14147c10 */ /* 0x004fe4000b7fe4ff */
[----:B------:R-:W-:Y:S01]  /*1df20*/  SEL R6, R6, RZ, !P3 ;  /* 0x000000ff06067207 */ /* 0x000fe20005800000 */
[----:B------:R-:W-:Y:S02]  /*1df30*/  STL [R1+0x148], R19 ;  /* 0x0001481301007387 */ /* 0x000fe40000100800 */
[----:B------:R-:W-:Y:S01]  /*1df40*/  IMAD.MOV.U32 R7, RZ, RZ, R20 ;  /* 0x000000ffff077224 */ /* 0x000fe200078e0014 */
[----:B------:R-:W-:-:S02]  /*1df50*/  ISETP.NE.U32.AND P4, PT, R6, RZ, PT ;  /* 0x000000ff0600720c */ /* 0x000fc40003f85070 */
[----:B------:R-:W-:Y:S01]  /*1df60*/  MOV R6, R19 ;  /* 0x0000001300067202 */ /* 0x000fe20000000f00 */
[----:B------:R1:W-:Y:S04]  /*1df70*/  STL [R1+0x144], R20 ;  /* 0x0001441401007387 */ /* 0x0003e80000100800 */
[----:B------:R2:W-:Y:S01]  /*1df80*/  LDGSTS.E [R5+0x2600], desc[UR20][R6.64], P5 ;  /* 0x0260000006057fae */ /* 0x0005e2000a9a1014 */
[----:B------:R-:W-:-:S04]  /*1df90*/  IADD3 R8, P6, PT, R8, UR14, RZ ;  /* 0x0000000e08087c10 */ /* 0x000fc8000ffde0ff */
[----:B------:R-:W-:Y:S01]  /*1dfa0*/  IADD3.X R10, PT, PT, R10, UR15, RZ, P6, !PT ;  /* 0x0000000f0a0a7c10 */ /* 0x000fe2000b7fe4ff */
[----:B------:R-:W-:Y:S04]  /*1dfb0*/  STL [R1+0x150], R8 ;  /* 0x0001500801007387 */ /* 0x000fe80000100800 */
[----:B------:R4:W-:Y:S01]  /*1dfc0*/  STL [R1+0x14c], R10 ;  /* 0x00014c0a01007387 */ /* 0x0009e20000100800 */
[----:B--2---:R-:W-:-:S03]  /*1dfd0*/  IMAD.MOV.U32 R7, RZ, RZ, R10 ;  /* 0x000000ffff077224 */ /* 0x004fc600078e000a */
[----:B-1----:R-:W2:Y:S01]  /*1dfe0*/  LDL.LU R20, [R1+0x174] ;  /* 0x0001740001147983 */ /* 0x002ea20000300800 */
[----:B------:R-:W-:-:S03]  /*1dff0*/  IMAD.MOV.U32 R6, RZ, RZ, R8 ;  /* 0x000000ffff067224 */ /* 0x000fc600078e0008 */
[----:B------:R-:W2:Y:S04]  /*1e000*/  LDL.LU R19, [R1+0x178] ;  /* 0x0001780001137983 */ /* 0x000ea80000300800 */
[----:B----4-:R-:W4:Y:S04]  /*1e010*/  LDL.LU R10, [R1+0x17c] ;  /* 0x00017c00010a7983 */ /* 0x010f280000300800 */
        /* <DEDUP_REMOVED lines=12> */
[----:B------:R-:W4:Y:S04]  /*1e0e0*/  LDL.LU R18, [R1+0x184] ;  /* 0x0001840001127983 */ /* 0x000f280000300800 */
[----:B------:R-:W4:Y:S01]  /*1e0f0*/  LDL.LU R17, [R1+0x188] ;  /* 0x0001880001117983 */ /* 0x000f220000300800 */
[----:B------:R-:W-:-:S03]  /*1e100*/  ISETP.GT.AND P5, PT, R4, 0x6, PT ;  /* 0x000000060400780c */ /* 0x000fc60003fa4270 */
[----:B------:R1:W-:Y:S02]  /*1e110*/  LDGSTS.E [R5+0x2a00], desc[UR20][R6.64], P4 ;  /* 0x02a0000006057fae */ /* 0x0003e4000a1a1014 */
[----:B-1----:R-:W-:Y:S02]  /*1e120*/  IMAD.MOV.U32 R6, RZ, RZ, R9 ;  /* 0x000000ffff067224 */ /* 0x002fe400078e0009 */
[----:B------:R-:W-:Y:S02]  /*1e130*/  IMAD.MOV.U32 R7, RZ, RZ, R12 ;  /* 0x000000ffff077224 */ /* 0x000fe400078e000c */
[----:B------:R-:W4:Y:S04]  /*1e140*/  LDL.LU R12, [R1+0x18c] ;  /* 0x00018c00010c7983 */ /* 0x000f280000300800 */
[----:B------:R-:W4:Y:S04]  /*1e150*/  LDL.LU R9, [R1+0x190] ;  /* 0x0001900001097983 */ /* 0x000f280000300800 */
        /* <DEDUP_REMOVED lines=17> */
[----:B-1----:R-:W4:Y:S04]  /*1e270*/  LDL.LU R16, [R1+0x194] ;  /* 0x0001940001107983 */ /* 0x002f280000300800 */
[----:B------:R-:W4:Y:S04]  /*1e280*/  LDL.LU R15, [R1+0x198] ;  /* 0x00019800010f7983 */ /* 0x000f280000300800 */
[----:B---3--:R-:W3:Y:S04]  /*1e290*/  LDL.LU R14, [R1+0x19c] ;  /* 0x00019c00010e7983 */ /* 0x008ee80000300800 */
[----:B------:R-:W3:Y:S04]  /*1e2a0*/  LDL.LU R13, [R1+0x1a0] ;  /* 0x0001a000010d7983 */ /* 0x000ee80000300800 */
[----:B------:R1:W-:Y:S01]  /*1e2b0*/  LDGSTS.E [R5+0x3000], desc[UR20][R6.64], P5 ;  /* 0x0300000006057fae */ /* 0x0003e2000a9a1014 */
[----:B--2---:R-:W-:-:S04]  /*1e2c0*/  IADD3 R19, P4, PT, R19, UR14, RZ ;  /* 0x0000000e13137c10 */ /* 0x004fc8000ff9e0ff */
[----:B------:R-:W-:Y:S02]  /*1e2d0*/  IADD3.X R20, PT, PT, R20, UR15, RZ, P4, !PT ;  /* 0x0000000f14147c10 */ /* 0x000fe4000a7fe4ff */
[----:B----4-:R-:W-:Y:S01]  /*1e2e0*/  IADD3 R8, P6, PT, R8, UR14, RZ ;  /* 0x0000000e08087c10 */ /* 0x010fe2000ffde0ff */
[----:B------:R-:W-:Y:S03]  /*1e2f0*/  STL [R1+0x178], R19 ;  /* 0x0001781301007387 */ /* 0x000fe60000100800 */
[----:B------:R-:W-:Y:S01]  /*1e300*/  IADD3.X R10, PT, PT, R10, UR15, RZ, P6, !PT ;  /* 0x0000000f0a0a7c10 */ /* 0x000fe2000b7fe4ff */
[----:B------:R2:W-:Y:S01]  /*1e310*/  STL [R1+0x174], R20 ;  /* 0x0001741401007387 */ /* 0x0005e20000100800 */
[----:B-1----:R-:W-:Y:S02]  /*1e320*/  IMAD.MOV.U32 R6, RZ, RZ, R19 ;  /* 0x000000ffff067224 */ /* 0x002fe400078e0013 */
[----:B------:R-:W-:Y:S01]  /*1e330*/  IMAD.MOV.U32 R7, RZ, RZ, R20 ;  /* 0x000000ffff077224 */ /* 0x000fe200078e0014 */
[----:B------:R-:W-:Y:S04]  /*1e340*/  STL [R1+0x180], R8 ;  /* 0x0001800801007387 */ /* 0x000fe80000100800 */
[----:B------:R1:W-:Y:S04]  /*1e350*/  STL [R1+0x17c], R10 ;  /* 0x00017c0a01007387 */ /* 0x0003e80000100800 */
[----:B--2---:R-:W2:Y:S04]  /*1e360*/  LDL.LU R20, [R1+0x1a4] ;  /* 0x0001a40001147983 */ /* 0x004ea80000300800 */
[----:B------:R-:W4:Y:S01]  /*1e370*/  LDL.LU R19, [R1+0x1a8] ;  /* 0x0001a80001137983 */ /* 0x000f220000300800 */
[----:B------:R-:W-:-:S03]  /*1e380*/  ISETP.GT.AND P4, PT, R4, 0x7, PT ;  /* 0x000000070400780c */ /* 0x000fc60003f84270 */
[----:B------:R1:W-:Y:S02]  /*1e390*/  LDGSTS.E [R5+0x3200], desc[UR20][R6.64], P5 ;  /* 0x0320000006057fae */ /* 0x0003e4000a9a1014 */
[----:B-1----:R-:W-:Y:S02]  /*1e3a0*/  IMAD.MOV.U32 R6, RZ, RZ, R8 ;  /* 0x000000ffff067224 */ /* 0x002fe400078e0008 */
[----:B------:R-:W-:Y:S02]  /*1e3b0*/  IMAD.MOV.U32 R7, RZ, RZ, R10 ;  /* 0x000000ffff077224 */ /* 0x000fe400078e000a */
[----:B------:R-:W2:Y:S04]  /*1e3c0*/  LDL.LU R10, [R1+0x1ac] ;  /* 0x0001ac00010a7983 */ /* 0x000ea80000300800 */
[----:B------:R-:W2:Y:S04]  /*1e3d0*/  LDL.LU R8, [R1+0x1b0] ;  /* 0x0001b00001087983 */ /* 0x000ea80000300800 */
[----:B------:R1:W-:Y:S01]  /*1e3e0*/  LDGSTS.E [R5+0x3400], desc[UR20][R6.64], P5 ;  /* 0x0340000006057fae */ /* 0x0003e2000a9a1014 */
[----:B------:R-:W-:-:S02]  /*1e3f0*/  IADD3 R17, P6, PT, R17, UR14, RZ ;  /* 0x0000000e11117c10 */ /* 0x000fc4000ffde0ff */
[----:B-1----:R-:W-:Y:S02]  /*1e400*/  SEL R6, RZ, 0x4, !P4 ;  /* 0x00000004ff067807 */ /* 0x002fe40006000000 */
[----:B------:R-:W-:Y:S02]  /*1e410*/  IADD3.X R18, PT, PT, R18, UR15, RZ, P6, !PT ;  /* 0x0000000f12127c10 */ /* 0x000fe4000b7fe4ff */
[----:B------:R-:W-:Y:S01]  /*1e420*/  SEL R6, R6, RZ, !P3 ;  /* 0x000000ff06067207 */ /* 0x000fe20005800000 */
[----:B------:R-:W-:Y:S02]  /*1e430*/  STL [R1+0x188], R17 ;  /* 0x0001881101007387 */ /* 0x000fe40000100800 */
[----:B------:R-:W-:Y:S01]  /*1e440*/  IMAD.MOV.U32 R7, RZ, RZ, R18 ;  /* 0x000000ffff077224 */ /* 0x000fe200078e0012 */
[----:B------:R-:W-:Y:S02]  /*1e450*/  ISETP.NE.U32.AND P4, PT, R6, RZ, PT ;  /* 0x000000ff0600720c */ /* 0x000fe40003f85070 */
[----:B------:R-:W-:Y:S01]  /*1e460*/  MOV R6, R17 ;  /* 0x0000001100067202 */ /* 0x000fe20000000f00 */
[----:B------:R1:W-:Y:S04]  /*1e470*/  STL [R1+0x184], R18 ;  /* 0x0001841201007387 */ /* 0x0003e80000100800 */
[----:B------:R1:W-:Y:S01]  /*1e480*/  LDGSTS.E [R5+0x3600], desc[UR20][R6.64], P5 ;  /* 0x0360000006057fae */ /* 0x0003e2000a9a1014 */
[----:B------:R-:W-:-:S04]  /*1e490*/  IADD3 R9, P6, PT, R9, UR14, RZ ;  /* 0x0000000e09097c10 */ /* 0x000fc8000ffde0ff */
[----:B------:R-:W-:Y:S01]  /*1e4a0*/  IADD3.X R12, PT, PT, R12, UR15, RZ, P6, !PT ;  /* 0x0000000f0c0c7c10 */ /* 0x000fe2000b7fe4ff */
[----:B------:R-:W-:Y:S04]  /*1e4b0*/  STL [R1+0x190], R9 ;  /* 0x0001900901007387 */ /* 0x000fe80000100800 */
[----:B------:R1:W-:Y:S02]  /*1e4c0*/  STL [R1+0x18c], R12 ;  /* 0x00018c0c01007387 */ /* 0x0003e40000100800 */
[----:B-1----:R-:W-:Y:S02]  /*1e4d0*/  IMAD.MOV.U32 R7, RZ, RZ, R12 ;  /* 0x000000ffff077224 */ /* 0x002fe400078e000c */
[----:B------:R-:W2:Y:S01]  /*1e4e0*/  LDL.LU R18, [R1+0x1b4] ;  /* 0x0001b40001127983 */ /* 0x000ea20000300800 */
[----:B------:R-:W-:-:S03]  /*1e4f0*/  IMAD.MOV.U32 R6, RZ, RZ, R9 ;  /* 0x000000ffff067224 */ /* 0x000fc600078e0009 */
[----:B------:R-:W2:Y:S04]  /*1e500*/  LDL.LU R17, [R1+0x1b8] ;  /* 0x0001b80001117983 */ /* 0x000ea80000300800 */
        /* <DEDUP_REMOVED lines=34> */
[----:B------:R-:W-:Y:S01]  /*1e730*/  STL [R1+0x1b0], R8 ;  /* 0x0001b00801007387 */ /* 0x000fe20000100800 */
[----:B--2---:R-:W-:-:S03]  /*1e740*/  IMAD.MOV.U32 R6, RZ, RZ, R8 ;  /* 0x000000ffff067224 */ /* 0x004fc600078e0008 */
[----:B------:R2:W-:Y:S01]  /*1e750*/  STL [R1+0x1ac], R10 ;  /* 0x0001ac0a01007387 */ /* 0x0005e20000100800 */
[----:B------:R-:W-:-:S03]  /*1e760*/  IMAD.MOV.U32 R7, RZ, RZ, R10 ;  /* 0x000000ffff077224 */ /* 0x000fc600078e000a */
[----:B-1----:R-:W4:Y:S04]  /*1e770*/  LDL.LU R20, [R1+0x1d4] ;  /* 0x0001d40001147983 */ /* 0x002f280000300800 */
[----:B------:R-:W4:Y:S04]  /*1e780*/  LDL.LU R19, [R1+0x1d8] ;  /* 0x0001d80001137983 */ /* 0x000f280000300800 */
[----:B--2---:R-:W2:Y:S04]  /*1e790*/  LDL.LU R10, [R1+0x1dc] ;  /* 0x0001dc00010a7983 */ /* 0x004ea80000300800 */
[----:B------:R-:W2:Y:S04]  /*1e7a0*/  LDL.LU R8, [R1+0x1e0] ;  /* 0x0001e00001087983 */ /* 0x000ea80000300800 */
[----:B------:R1:W-:Y:S01]  /*1e7b0*/  LDGSTS.E [R5+0x4000], desc[UR20][R6.64], P5 ;  /* 0x0400000006057fae */ /* 0x0003e2000a9a1014 */
[----:B------:R-:W-:-:S04]  /*1e7c0*/  IADD3 R17, P4, PT, R17, UR14, RZ ;  /* 0x0000000e11117c10 */ /* 0x000fc8000ff9e0ff */
[----:B------:R-:W-:Y:S02]  /*1e7d0*/  IADD3.X R18, PT, PT, R18, UR15, RZ, P4, !PT ;  /* 0x0000000f12127c10 */ /* 0x000fe4000a7fe4ff */
[----:B------:R-:W-:Y:S01]  /*1e7e0*/  IADD3 R9, P6, PT, R9, UR14, RZ ;  /* 0x0000000e09097c10 */ /* 0x000fe2000ffde0ff */
[----:B------:R-:W-:Y:S03]  /*1e7f0*/  STL [R1+0x1b8], R17 ;  /* 0x0001b81101007387 */ /* 0x000fe60000100800 */
[----:B------:R-:W-:Y:S01]  /*1e800*/  IADD3.X R12, PT, PT, R12, UR15, RZ, P6, !PT ;  /* 0x0000000f0c0c7c10 */ /* 0x000fe2000b7fe4ff */
[----:B------:R1:W-:Y:S02]  /*1e810*/  STL [R1+0x1b4], R18 ;  /* 0x0001b41201007387 */ /* 0x0003e40000100800 */
[----:B-1----:R-:W-:Y:S02]  /*1e820*/  IMAD.MOV.U32 R6, RZ, RZ, R17 ;  /* 0x000000ffff067224 */ /* 0x002fe400078e0011 */
[----:B------:R-:W-:Y:S01]  /*1e830*/  IMAD.MOV.U32 R7, RZ, RZ, R18 ;  /* 0x000000ffff077224 */ /* 0x000fe200078e0012 */
[----:B------:R-:W-:Y:S04]  /*1e840*/  STL [R1+0x1c0], R9 ;  /* 0x0001c00901007387 */ /* 0x000fe80000100800 */
        /* <DEDUP_REMOVED lines=31> */
[----:B----4-:R-:W-:-:S04]  /*1ea40*/  IADD3 R19, P5, PT, R19, UR14, RZ ;  /* 0x0000000e13137c10 */ /* 0x010fc8000ffbe0ff */
[----:B------:R-:W-:Y:S02]  /*1ea50*/  IADD3.X R20, PT, PT, R20, UR15, RZ, P5, !PT ;  /* 0x0000000f14147c10 */ /* 0x000fe4000affe4ff */
[----:B--2---:R-:W-:Y:S01]  /*1ea60*/  IADD3 R8, P6, PT, R8, UR14, RZ ;  /* 0x0000000e08087c10 */ /* 0x004fe2000ffde0ff */
        /* <DEDUP_REMOVED lines=415> */
[----:B------:R1:W-:Y:S02]  /*20460*/  LDGSTS.E [R5+0x9c00], desc[UR20][R6.64], P4 ;  /* 0x09c0000006057fae */ /* 0x0003e4000a1a1014 */
[----:B-1----:R-:W-:Y:S02]  /*20470*/  SEL R6, RZ, 0x4, !P5 ;  /* 0x00000004ff067807 */ /* 0x002fe40006800000 */
[----:B----4-:R-:W-:Y:S02]  /*20480*/  IADD3 R19, P6, PT, R19, UR14, RZ ;  /* 0x0000000e13137c10 */ /* 0x010fe4000ffde0ff */
[----:B------:R-:W-:Y:S02]  /*20490*/  SEL R6, R6, RZ, !P3 ;  /* 0x000000ff06067207 */ /* 0x000fe40005800000 */
[----:B--2---:R-:W-:Y:S02]  /*204a0*/  IADD3.X R20, PT, PT, R20, UR15, RZ, P6, !PT ;  /* 0x0000000f14147c10 */ /* 0x004fe4000b7fe4ff */
[----:B------:R-:W-:Y:S01]  /*204b0*/  ISETP.NE.U32.AND P5, PT, R6, RZ, PT ;  /* 0x000000ff0600720c */ /* 0x000fe20003fa5070 */
[----:B------:R-:W-:Y:S01]  /*204c0*/  STL [R1+0x328], R19 ;  /* 0x0003281301007387 */ /* 0x000fe20000100800 */
[----:B------:R-:W-:Y:S01]  /*204d0*/  MOV R6, R19 ;  /* 0x0000001300067202 */ /* 0x000fe20000000f00 */
[----:B------:R-:W-:-:S02]  /*204e0*/  IMAD.MOV.U32 R7, RZ, RZ, R20 ;  /* 0x000000ffff077224 */ /* 0x000fc400078e0014 */
        /* <DEDUP_REMOVED lines=952> */
[----:B-1----:R-:W-:-:S04]  /*24070*/  SEL R6, RZ, 0x4, !P5 ;  /* 0x00000004ff067807 */ /* 0x002fc80006800000 */
[----:B------:R-:W-:Y:S02]  /*24080*/  SEL R6, R6, RZ, !P3 ;  /* 0x000000ff06067207 */ /* 0x000fe40005800000 */
[----:B----4-:R-:W-:-:S04]  /*24090*/  IADD3 R19, P6, PT, R19, UR14, RZ ;  /* 0x0000000e13137c10 */ /* 0x010fc8000ffde0ff */
[----:B--2---:R-:W-:Y:S02]  /*240a0*/  IADD3.X R20, PT, PT, R20, UR15, RZ, P6, !PT ;  /* 0x0000000f14147c10 */ /* 0x004fe4000b7fe4ff */
[----:B------:R-:W-:Y:S01]  /*240b0*/  ISETP.NE.U32.AND P5, PT, R6, RZ, PT ;  /* 0x000000ff0600720c */ /* 0x000fe20003fa5070 */
[----:B------:R-:W-:Y:S01]  /*240c0*/  STL [R1+0x628], R19 ;  /* 0x0006281301007387 */ /* 0x000fe20000100800 */
[----:B------:R-:W-:Y:S01]  /*240d0*/  MOV R6, R19 ;  /* 0x0000001300067202 */ /* 0x000fe20000000f00 */
[----:B------:R-:W-:Y:S02]  /*240e0*/  IMAD.MOV.U32 R7, RZ, RZ, R20 ;  /* 0x000000ffff077224 */ /* 0x000fe400078e0014 */
        /* <DEDUP_REMOVED lines=113> */
[----:B----4-:R-:W-:-:S04]  /*24800*/  IADD3 R19, P6, PT, R19, UR14, RZ ;  /* 0x0000000e13137c10 */ /* 0x010fc8000ffde0ff */
[----:B--2---:R-:W-:Y:S02]  /*24810*/  IADD3.X R20, PT, PT, R20, UR15, RZ, P6, !PT ;  /* 0x0000000f14147c10 */ /* 0x004fe4000b7fe4ff */
[----:B------:R-:W-:Y:S01]  /*24820*/  SEL R6, R6, RZ, !P3 ;  /* 0x000000ff06067207 */ /* 0x000fe20005800000 */
[----:B------:R-:W-:Y:S02]  /*24830*/  STL [R1+0x688], R19 ;  /* 0x0006881301007387 */ /* 0x000fe40000100800 */
[----:B------:R-:W-:Y:S01]  /*24840*/  IMAD.MOV.U32 R7, RZ, RZ, R20 ;  /* 0x000000ffff077224 */ /* 0x000fe200078e0014 */
[----:B------:R-:W-:Y:S01]  /*24850*/  ISETP.NE.U32.AND P4, PT, R6, RZ, PT ;  /* 0x000000ff0600720c */ /* 0x000fe20003f85070 */
[----:B------:R1:W-:Y:S01]  /*24860*/  STL [R1+0x684], R20 ;  /* 0x0006841401007387 */ /* 0x0003e20000100800 */
[----:B------:R-:W-:-:S05]  /*24870*/  MOV R6, R19 ;  /* 0x0000001300067202 */ /* 0x000fca0000000f00 */
        /* <DEDUP_REMOVED lines=55> */
[----:B-1----:R-:W-:Y:S01]  /*24bf0*/  IMAD.MOV.U32 R6, RZ, RZ, R19 ;  /* 0x000000ffff067224 */ /* 0x002fe200078e0013 */
[----:B------:R-:W-:Y:S01]  /*24c00*/  STL [R1+0x6b8], R19 ;  /* 0x0006b81301007387 */ /* 0x000fe20000100800 */
[----:B------:R-:W-:Y:S01]  /*24c10*/  IMAD.MOV.U32 R7, RZ, RZ, R20 ;  /* 0x000000ffff077224 */ /* 0x000fe200078e0014 */
[----:B------:R-:W-:Y:S02]  /*24c20*/  IADD3.X R10, PT, PT, R10, UR15, RZ, P6, !PT ;  /* 0x0000000f0a0a7c10 */ /* 0x000fe4000b7fe4ff */
[----:B------:R1:W-:Y:S04]  /*24c30*/  STL [R1+0x6b4], R20 ;  /* 0x0006b41401007387 */ /* 0x0003e80000100800 */
[----:B------:R-:W-:Y:S04]  /*24c40*/  STL [R1+0x6c0], R8 ;  /* 0x0006c00801007387 */ /* 0x000fe80000100800 */
[----:B------:R2:W-:Y:S01]  /*24c50*/  STL [R1+0x6bc], R10 ;  /* 0x0006bc0a01007387 */ /* 0x0005e20000100800 */
[----:B------:R-:W-:-:S03]  /*24c60*/  ISETP.GT.AND P4, PT, R4, 0x31, PT ;  /* 0x000000310400780c */ /* 0x000fc60003f84270 */
[----:B------:R4:W-:Y:S04]  /*24c70*/  LDGSTS.E [R5+0x18200], desc[UR20][R6.64], P5 ;  /* 0x1820000006057fae */ /* 0x0009e8000a9a1014 */
[----:B-1----:R-:W3:Y:S04]  /*24c80*/  LDL.LU R20, [R1+0x6e4] ;  /* 0x0006e40001147983 */ /* 0x002ee80000300800 */
[----:B------:R-:W3:Y:S01]  /*24c90*/  LDL.LU R19, [R1+0x6e8] ;  /* 0x0006e80001137983 */ /* 0x000ee20000300800 */
[----:B----4-:R-:W-:Y:S02]  /*24ca0*/  IMAD.MOV.U32 R6, RZ, RZ, R8 ;  /* 0x000000ffff067224 */ /* 0x010fe400078e0008 */
[----:B------:R-:W-:-:S02]  /*24cb0*/  IMAD.MOV.U32 R7, RZ, RZ, R10 ;  /* 0x000000ffff077224 */ /* 0x000fc400078e000a */
[----:B--2---:R-:W2:Y:S04]  /*24cc0*/  LDL.LU R10, [R1+0x6ec] ;  /* 0x0006ec00010a7983 */ /* 0x004ea80000300800 */
[----:B------:R-:W4:Y:S04]  /*24cd0*/  LDL.LU R8, [R1+0x6f0] ;  /* 0x0006f00001087983 */ /* 0x000f280000300800 */
[----:B------:R1:W-:Y:S02]  /*24ce0*/  LDGSTS.E [R5+0x18400], desc[UR20][R6.64], P5 ;  /* 0x1840000006057fae */ /* 0x0003e4000a9a1014 */
[----:B-1----:R-:W-:-:S02]  /*24cf0*/  SEL R6, RZ, 0x4, !P4 ;  /* 0x00000004ff067807 */ /* 0x002fc40006000000 */
[----:B------:R-:W-:Y:S02]  /*24d00*/  IADD3 R17, P6, PT, R17, UR14, RZ ;  /* 0x0000000e11117c10 */ /* 0x000fe4000ffde0ff */
[----:B------:R-:W-:Y:S02]  /*24d10*/  SEL R6, R6, RZ, !P3 ;  /* 0x000000ff06067207 */ /* 0x000fe40005800000 */
[----:B------:R-:W-:Y:S02]  /*24d20*/  IADD3.X R18, PT, PT, R18, UR15, RZ, P6, !PT ;  /* 0x0000000f12127c10 */ /* 0x000fe4000b7fe4ff */
        /* <DEDUP_REMOVED lines=9> */
[----:B-1----:R-:W-:-:S03]  /*24dc0*/  IMAD.MOV.U32 R6, RZ, RZ, R9 ;  /* 0x000000ffff067224 */ /* 0x002fc600078e0009 */
[----:B------:R1:W-:Y:S01]  /*24dd0*/  STL [R1+0x6cc], R12 ;  /* 0x0006cc0c01007387 */ /* 0x0003e20000100800 */
[----:B------:R-:W-:-:S03]  /*24de0*/  IMAD.MOV.U32 R7, RZ, RZ, R12 ;  /* 0x000000ffff077224 */ /* 0x000fc600078e000c */
[----:B------:R-:W2:Y:S04]  /*24df0*/  LDL.LU R18, [R1+0x6f4] ;  /* 0x0006f40001127983 */ /* 0x000ea80000300800 */
[----:B------:R-:W2:Y:S04]  /*24e00*/  LDL.LU R17, [R1+0x6f8] ;  /* 0x0006f80001117983 */ /* 0x000ea80000300800 */
[----:B-1----:R-:W2:Y:S04]  /*24e10*/  LDL.LU R12, [R1+0x6fc] ;  /* 0x0006fc00010c7983 */ /* 0x002ea80000300800 */
        /* <DEDUP_REMOVED lines=23> */
[----:B------:R-:W-:-:S04]  /*24f90*/  IADD3 R19, P6, PT, R19, UR14, RZ ;  /* 0x0000000e13137c10 */ /* 0x000fc8000ffde0ff */
[----:B------:R-:W-:Y:S02]  /*24fa0*/  IADD3.X R20, PT, PT, R20, UR15, RZ, P6, !PT ;  /* 0x0000000f14147c10 */ /* 0x000fe4000b7fe4ff */
[----:B------:R-:W-:Y:S02]  /*24fb0*/  ISETP.NE.U32.AND P5, PT, R6, RZ, PT ;  /* 0x000000ff0600720c */ /* 0x000fe40003fa5070 */
[----:B----4-:R-:W-:Y:S01]  /*24fc0*/  IADD3 R8, P6, PT, R8, UR14, RZ ;  /* 0x0000000e08087c10 */ /* 0x010fe2000ffde0ff */
[----:B------:R-:W-:Y:S01]  /*24fd0*/  IMAD.MOV.U32 R7, RZ, RZ, R20 ;  /* 0x000000ffff077224 */ /* 0x000fe200078e0014 */
[----:B------:R-:W-:Y:S02]  /*24fe0*/  MOV R6, R19 ;  /* 0x0000001300067202 */ /* 0x000fe40000000f00 */
[----:B--2---:R-:W-:Y:S01]  /*24ff0*/  IADD3.X R10, PT, PT, R10, UR15, RZ, P6, !PT ;  /* 0x0000000f0a0a7c10 */ /* 0x004fe2000b7fe4ff */
[----:B------:R-:W-:Y:S04]  /*25000*/  STL [R1+0x6e8], R19 ;  /* 0x0006e81301007387 */ /* 0x000fe80000100800 */
        /* <DEDUP_REMOVED lines=70> */
[----:B------:R-:W-:-:S04]  /*25470*/  IADD3 R17, P6, PT, R17, UR14, RZ ;  /* 0x0000000e11117c10 */ /* 0x000fc8000ffde0ff */
[----:B------:R-:W-:Y:S02]  /*25480*/  IADD3.X R18, PT, PT, R18, UR15, RZ, P6, !PT ;  /* 0x0000000f12127c10 */ /* 0x000fe4000b7fe4ff */
[----:B-1----:R-:W-:-:S04]  /*25490*/  SEL R6, RZ, 0x4, !P5 ;  /* 0x00000004ff067807 */ /* 0x002fc80006800000 */
[----:B------:R-:W-:Y:S01]  /*254a0*/  SEL R6, R6, RZ, !P3 ;  /* 0x000000ff06067207 */ /* 0x000fe20005800000 */
[----:B------:R-:W-:Y:S01]  /*254b0*/  STL [R1+0x728], R17 ;  /* 0x0007281101007387 */ /* 0x000fe20000100800 */
[----:B------:R-:W-:Y:S01]  /*254c0*/  IMAD.MOV.U32 R7, RZ, RZ, R18 ;  /* 0x000000ffff077224 */ /* 0x000fe200078e0012 */
[----:B------:R-:W-:Y:S02]  /*254d0*/  IADD3 R9, P6, PT, R9, UR14, RZ ;  /* 0x0000000e09097c10 */ /* 0x000fe4000ffde0ff */
[----:B------:R1:W-:Y:S01]  /*254e0*/  STL [R1+0x724], R18 ;  /* 0x0007241201007387 */ /* 0x0003e20000100800 */
[----:B------:R-:W-:Y:S02]  /*254f0*/  ISETP.NE.U32.AND P5, PT, R6, RZ, PT ;  /* 0x000000ff0600720c */ /* 0x000fe40003fa5070 */
[----:B------:R-:W-:Y:S01]  /*25500*/  IADD3.X R12, PT, PT, R12, UR15, RZ, P6, !PT ;  /* 0x0000000f0c0c7c10 */ /* 0x000fe2000b7fe4ff */
[----:B------:R-:W-:Y:S01]  /*25510*/  STL [R1+0x730], R9 ;  /* 0x0007300901007387 */ /* 0x000fe20000100800 */
[----:B------:R-:W-:-:S03]  /*25520*/  MOV R6, R17 ;  /* 0x0000001100067202 */ /* 0x000fc60000000f00 */
[----:B------:R1:W-:Y:S04]  /*25530*/  STL [R1+0x72c], R12 ;  /* 0x00072c0c01007387 */ /* 0x0003e80000100800 */
[----:B-1----:R-:W2:Y:S04]  /*25540*/  LDL.LU R18, [R1+0x754] ;  /* 0x0007540001127983 */ /* 0x002ea80000300800 */
[----:B------:R-:W2:Y:S04]  /*25550*/  LDL.LU R17, [R1+0x758] ;  /* 0x0007580001117983 */ /* 0x000ea80000300800 */
[----:B------:R1:W-:Y:S02]  /*25560*/  LDGSTS.E [R5+0x19e00], desc[UR20][R6.64], P4 ;  /* 0x19e0000006057fae */ /* 0x0003e4000a1a1014 */
[----:B-1----:R-:W-:-:S02]  /*25570*/  IMAD.MOV.U32 R7, RZ, RZ, R12 ;  /* 0x000000ffff077224 */ /* 0x002fc400078e000c */
        /* <DEDUP_REMOVED lines=26> */
[----:B--2---:R-:W-:Y:S01]  /*25720*/  IADD3.X R20, PT, PT, R20, UR15, RZ, P6, !PT ;  /* 0x0000000f14147c10 */ /* 0x004fe2000b7fe4ff */
[----:B------:R-:W-:Y:S01]  /*25730*/  STL [R1+0x748], R19 ;  /* 0x0007481301007387 */ /* 0x000fe20000100800 */
[----:B------:R-:W-:Y:S02]  /*25740*/  ISETP.NE.U32.AND P4, PT, R6, RZ, PT ;  /* 0x000000ff0600720c */ /* 0x000fe40003f85070 */
[----:B------:R-:W-:Y:S01]  /*25750*/  MOV R6, R19 ;  /* 0x0000001300067202 */ /* 0x000fe20000000f00 */
[----:B------:R1:W-:Y:S01]  /*25760*/  STL [R1+0x744], R20 ;  /* 0x0007441401007387 */ /* 0x0003e20000100800 */
[----:B------:R-:W-:-:S05]  /*25770*/  IMAD.MOV.U32 R7, RZ, RZ, R20 ;  /* 0x000000ffff077224 */ /* 0x000fca00078e0014 */
[----:B------:R2:W-:Y:S01]  /*25780*/  LDGSTS.E [R5+0x1a600], desc[UR20][R6.64], P5 ;  /* 0x1a60000006057fae */ /* 0x0005e2000a9a1014 */
[----:B------:R-:W-:-:S04]  /*25790*/  IADD3 R8, P6, PT, R8, UR14, RZ ;  /* 0x0000000e08087c10 */ /* 0x000fc8000ffde0ff */
[----:B------:R-:W-:Y:S01]  /*257a0*/  IADD3.X R10, PT, PT, R10, UR15, RZ, P6, !PT ;  /* 0x0000000f0a0a7c10 */ /* 0x000fe2000b7fe4ff */
[----:B------:R-:W-:Y:S04]  /*257b0*/  STL [R1+0x750], R8 ;  /* 0x0007500801007387 */ /* 0x000fe80000100800 */
[----:B------:R4:W-:Y:S04]  /*257c0*/  STL [R1+0x74c], R10 ;  /* 0x00074c0a01007387 */ /* 0x0009e80000100800 */
[----:B-1----:R-:W3:Y:S01]  /*257d0*/  LDL.LU R20, [R1+0x774] ;  /* 0x0007740001147983 */ /* 0x002ee20000300800 */
[----:B--2---:R-:W-:-:S03]  /*257e0*/  IMAD.MOV.U32 R7, RZ, RZ, R10 ;  /* 0x000000ffff077224 */ /* 0x004fc600078e000a */
[----:B------:R-:W2:Y:S01]  /*257f0*/  LDL.LU R19, [R1+0x778] ;  /* 0x0007780001137983 */ /* 0x000ea20000300800 */
[----:B------:R-:W-:-:S03]  /*25800*/  IMAD.MOV.U32 R6, RZ, RZ, R8 ;  /* 0x000000ffff067224 */ /* 0x000fc600078e0008 */
[----:B----4-:R-:W4:Y:S04]  /*25810*/  LDL.LU R10, [R1+0x77c] ;  /* 0x00077c00010a7983 */ /* 0x010f280000300800 */
[----:B------:R-:W4:Y:S04]  /*25820*/  LDL.LU R8, [R1+0x780] ;  /* 0x0007800001087983 */ /* 0x000f280000300800 */
[----:B------:R1:W-:Y:S01]  /*25830*/  LDGSTS.E [R5+0x1a800], desc[UR20][R6.64], P4 ;  /* 0x1a80000006057fae */ /* 0x0003e2000a1a1014 */
[----:B------:R-:W-:-:S04]  /*25840*/  IADD3 R17, P5, PT, R17, UR14, RZ ;  /* 0x0000000e11117c10 */ /* 0x000fc8000ffbe0ff */
[----:B------:R-:W-:Y:S01]  /*25850*/  IADD3.X R18, PT, PT, R18, UR15, RZ, P5, !PT ;  /* 0x0000000f12127c10 */ /* 0x000fe2000affe4ff */
[----:B-1----:R-:W-:Y:S01]  /*25860*/  IMAD.MOV.U32 R6, RZ, RZ, R17 ;  /* 0x000000ffff067224 */ /* 0x002fe200078e0011 */
[----:B------:R-:W-:Y:S03]  /*25870*/  STL [R1+0x758], R17 ;  /* 0x0007581101007387 */ /* 0x000fe60000100800 */
[----:B------:R-:W-:Y:S01]  /*25880*/  IMAD.MOV.U32 R7, RZ, RZ, R18 ;  /* 0x000000ffff077224 */ /* 0x000fe200078e0012 */
[----:B------:R1:W-:Y:S01]  /*25890*/  STL [R1+0x754], R18 ;  /* 0x0007541201007387 */ /* 0x0003e20000100800 */
[----:B------:R-:W-:-:S03]  /*258a0*/  IADD3 R9, P6, PT, R9, UR14, RZ ;  /* 0x0000000e09097c10 */ /* 0x000fc6000ffde0ff */
[----:B------:R1:W-:Y:S01]  /*258b0*/  LDGSTS.E [R5+0x1aa00], desc[UR20][R6.64], P4 ;  /* 0x1aa0000006057fae */ /* 0x0003e2000a1a1014 */
[----:B------:R-:W-:-:S03]  /*258c0*/  IADD3.X R12, PT, PT, R12, UR15, RZ, P6, !PT ;  /* 0x0000000f0c0c7c10 */ /* 0x000fc6000b7fe4ff */
[----:B------:R-:W-:Y:S04]  /*258d0*/  STL [R1+0x760], R9 ;  /* 0x0007600901007387 */ /* 0x000fe80000100800 */
[----:B------:R1:W-:Y:S01]  /*258e0*/  STL [R1+0x75c], R12 ;  /* 0x00075c0c01007387 */ /* 0x0003e20000100800 */
[----:B------:R-:W-:-:S03]  /*258f0*/  ISETP.GT.AND P5, PT, R4, 0x36, PT ;  /* 0x000000360400780c */ /* 0x000fc60003fa4270 */
[----:B-1----:R-:W4:Y:S01]  /*25900*/  LDL.LU R18, [R1+0x784] ;  /* 0x0007840001127983 */ /* 0x002f220000300800 */
[----:B------:R-:W-:Y:S02]  /*25910*/  IMAD.MOV.U32 R6, RZ, RZ, R9 ;  /* 0x000000ffff067224 */ /* 0x000fe400078e0009 */
[----:B------:R-:W-:Y:S01]  /*25920*/  IMAD.MOV.U32 R7, RZ, RZ, R12 ;  /* 0x000000ffff077224 */ /* 0x000fe200078e000c */
[----:B------:R-:W4:Y:S04]  /*25930*/  LDL.LU R17, [R1+0x788] ;  /* 0x0007880001117983 */ /* 0x000f280000300800 */
        /* <DEDUP_REMOVED lines=27> */
[----:B-1----:R-:W-:Y:S02]  /*25af0*/  IMAD.MOV.U32 R6, RZ, RZ, R19 ;  /* 0x000000ffff067224 */ /* 0x002fe400078e0013 */
[----:B------:R-:W-:Y:S01]  /*25b00*/  IMAD.MOV.U32 R7, RZ, RZ, R20 ;  /* 0x000000ffff077224 */ /* 0x000fe200078e0014 */
[----:B------:R-:W-:Y:S01]  /*25b10*/  IADD3.X R10, PT, PT, R10, UR15, RZ, P6, !PT ;  /* 0x0000000f0a0a7c10 */ /* 0x000fe2000b7fe4ff */
[----:B------:R-:W-:Y:S04]  /*25b20*/  STL [R1+0x778], R19 ;  /* 0x0007781301007387 */ /* 0x000fe80000100800 */
[----:B------:R1:W-:Y:S04]  /*25b30*/  STL [R1+0x774], R20 ;  /* 0x0007741401007387 */ /* 0x0003e80000100800 */
[----:B------:R-:W-:Y:S01]  /*25b40*/  STL [R1+0x780], R8 ;  /* 0x0007800801007387 */ /* 0x000fe20000100800 */
[----:B------:R-:W-:-:S03]  /*25b50*/  ISETP.GT.AND P4, PT, R4, 0x37, PT ;  /* 0x000000370400780c */ /* 0x000fc60003f84270 */
[----:B------:R2:W-:Y:S04]  /*25b60*/  LDGSTS.E [R5+0x1b200], desc[UR20][R6.64], P5 ;  /* 0x1b20000006057fae */ /* 0x0005e8000a9a1014 */
[----:B------:R4:W-:Y:S04]  /*25b70*/  STL [R1+0x77c], R10 ;  /* 0x00077c0a01007387 */ /* 0x0009e80000100800 */
[----:B-1----:R-:W3:Y:S01]  /*25b80*/  LDL.LU R20, [R1+0x7a4] ;  /* 0x0007a40001147983 */ /* 0x002ee20000300800 */
[----:B--2---:R-:W-:-:S03]  /*25b90*/  IMAD.MOV.U32 R6, RZ, RZ, R8 ;  /* 0x000000ffff067224 */ /* 0x004fc600078e0008 */
[----:B------:R-:W2:Y:S01]  /*25ba0*/  LDL.LU R19, [R1+0x7a8] ;  /* 0x0007a80001137983 */ /* 0x000ea20000300800 */
[----:B------:R-:W-:-:S03]  /*25bb0*/  IMAD.MOV.U32 R7, RZ, RZ, R10 ;  /* 0x000000ffff077224 */ /* 0x000fc600078e000a */
[----:B----4-:R-:W4:Y:S04]  /*25bc0*/  LDL.LU R10, [R1+0x7ac] ;  /* 0x0007ac00010a7983 */ /* 0x010f280000300800 */
[----:B------:R1:W-:Y:S04]  /*25bd0*/  LDGSTS.E [R5+0x1b400], desc[UR20][R6.64], P5 ;  /* 0x1b40000006057fae */ /* 0x0003e8000a9a1014 */
[----:B------:R-:W4:Y:S01]  /*25be0*/  LDL.LU R8, [R1+0x7b0] ;  /* 0x0007b00001087983 */ /* 0x000f220000300800 */
[----:B-1----:R-:W-:-:S04]  /*25bf0*/  SEL R6, RZ, 0x4, !P4 ;  /* 0x00000004ff067807 */ /* 0x002fc80006000000 */
[----:B------:R-:W-:Y:S02]  /*25c00*/  SEL R6, R6, RZ, !P3 ;  /* 0x000000ff06067207 */ /* 0x000fe40005800000 */
[----:B------:R-:W-:-:S04]  /*25c10*/  IADD3 R17, P6, PT, R17, UR14, RZ ;  /* 0x0000000e11117c10 */ /* 0x000fc8000ffde0ff */
[----:B------:R-:W-:Y:S02]  /*25c20*/  IADD3.X R18, PT, PT, R18, UR15, RZ, P6, !PT ;  /* 0x0000000f12127c10 */ /* 0x000fe4000b7fe4ff */
[----:B------:R-:W-:-:S03]  /*25c30*/  IADD3 R9, P6, PT, R9, UR14, RZ ;  /* 0x0000000e09097c10 */ /* 0x000fc6000ffde0ff */
        /* <DEDUP_REMOVED lines=9> */
[----:B-1----:R-:W4:Y:S04]  /*25cd0*/  LDL.LU R18, [R1+0x7b4] ;  /* 0x0007b40001127983 */ /* 0x002f280000300800 */
[----:B------:R-:W4:Y:S01]  /*25ce0*/  LDL.LU R17, [R1+0x7b8] ;  /* 0x0007b80001117983 */ /* 0x000f220000300800 */
[----:B------:R-:W-:-:S02]  /*25cf0*/  IMAD.MOV.U32 R7, RZ, RZ, R12 ;  /* 0x000000ffff077224 */ /* 0x000fc400078e000c */
[----:B------:R-:W-:Y:S01]  /*25d00*/  IMAD.MOV.U32 R6, RZ, RZ, R9 ;  /* 0x000000ffff067224 */ /* 0x000fe200078e0009 */
[----:B------:R-:W4:Y:S04]  /*25d10*/  LDL.LU R12, [R1+0x7bc] ;  /* 0x0007bc00010c7983 */ /* 0x000f280000300800 */
[----:B------:R-:W4:Y:S04]  /*25d20*/  LDL.LU R9, [R1+0x7c0] ;  /* 0x0007c00001097983 */ /* 0x000f280000300800 */
        /* <DEDUP_REMOVED lines=21> */
[----:B------:R-:W-:-:S04]  /*25e80*/  SEL R6, R6, RZ, !P3 ;  /* 0x000000ff06067207 */ /* 0x000fc80005800000 */
[----:B------:R-:W-:Y:S02]  /*25e90*/  ISETP.NE.U32.AND P5, PT, R6, RZ, PT ;  /* 0x000000ff0600720c */ /* 0x000fe40003fa5070 */
[----:B--2---:R-:W-:-:S04]  /*25ea0*/  IADD3 R19, P6, PT, R19, UR14, RZ ;  /* 0x0000000e13137c10 */ /* 0x004fc8000ffde0ff */
[----:B------:R-:W-:Y:S01]  /*25eb0*/  IADD3.X R20, PT, PT, R20, UR15, RZ, P6, !PT ;  /* 0x0000000f14147c10 */ /* 0x000fe2000b7fe4ff */
[----:B------:R-:W-:Y:S01]  /*25ec0*/  STL [R1+0x7a8], R19 ;  /* 0x0007a81301007387 */ /* 0x000fe20000100800 */
[----:B------:R-:W-:Y:S02]  /*25ed0*/  MOV R6, R19 ;  /* 0x0000001300067202 */ /* 0x000fe40000000f00 */
[----:B----4-:R-:W-:Y:S01]  /*25ee0*/  IADD3 R8, P6, PT, R8, UR14, RZ ;  /* 0x0000000e08087c10 */ /* 0x010fe2000ffde0ff */
[----:B------:R-:W-:-:S03]  /*25ef0*/  IMAD.MOV.U32 R7, RZ, RZ, R20 ;  /* 0x000000ffff077224 */ /* 0x000fc600078e0014 */
[----:B------:R-:W-:Y:S01]  /*25f00*/  IADD3.X R10, PT, PT, R10, UR15, RZ, P6, !PT ;  /* 0x0000000f0a0a7c10 */ /* 0x000fe2000b7fe4ff */
        /* <DEDUP_REMOVED lines=37> */
[----:B------:R1:W-:Y:S01]  /*26160*/  STL [R1+0x7c4], R16 ;  /* 0x0007c41001007387 */ /* 0x0003e20000100800 */
[----:B------:R-:W-:-:S05]  /*26170*/  IMAD.MOV.U32 R7, RZ, RZ, R16 ;  /* 0x000000ffff077224 */ /* 0x000fca00078e0010 */
[----:B------:R3:W-:Y:S01]  /*26180*/  LDGSTS.E [R5+0x1c600], desc[UR20][R6.64], P5 ;  /* 0x1c60000006057fae */ /* 0x0007e2000a9a1014 */
[----:B------:R-:W-:-:S04]  /*26190*/  IADD3 R13, P6, PT, R13, UR14, RZ ;  /* 0x0000000e0d0d7c10 */ /* 0x000fc8000ffde0ff */
[----:B------:R-:W-:Y:S01]  /*261a0*/  IADD3.X R14, PT, PT, R14, UR15, RZ, P6, !PT ;  /* 0x0000000f0e0e7c10 */ /* 0x000fe2000b7fe4ff */
[----:B------:R-:W-:Y:S04]  /*261b0*/  STL [R1+0x7d0], R13 ;  /* 0x0007d00d01007387 */ /* 0x000fe80000100800 */
[----:B------:R3:W-:Y:S04]  /*261c0*/  STL [R1+0x7cc], R14 ;  /* 0x0007cc0e01007387 */ /* 0x0007e80000100800 */
[----:B-1----:R-:W2:Y:S01]  /*261d0*/  LDL.LU R16, [R1+0x7f4] ;  /* 0x0007f40001107983 */ /* 0x002ea20000300800 */
[----:B---3--:R-:W-:-:S03]  /*261e0*/  IMAD.MOV.U32 R7, RZ, RZ, R14 ;  /* 0x000000ffff077224 */ /* 0x008fc600078e000e */
[----:B------:R-:W3:Y:S01]  /*261f0*/  LDL.LU R15, [R1+0x7f8] ;  /* 0x0007f800010f7983 */ /* 0x000ee20000300800 */
[----:B------:R-:W-:-:S03]  /*26200*/  IMAD.MOV.U32 R6, RZ, RZ, R13 ;  /* 0x000000ffff067224 */ /* 0x000fc600078e000d */
[----:B------:R-:W3:Y:S04]  /*26210*/  LDL.LU R14, [R1+0x7fc] ;  /* 0x0007fc00010e7983 */ /* 0x000ee80000300800 */
        /* <DEDUP_REMOVED lines=23> */
[----:B-1----:R-:W-:Y:S01]  /*26390*/  SEL R6, RZ, 0x4, !P5 ;  /* 0x00000004ff067807 */ /* 0x002fe20006800000 */
[----:B------:R-:W-:Y:S03]  /*263a0*/  STL [R1+0x7e8], R17 ;  /* 0x0007e81101007387 */ /* 0x000fe60000100800 */
[----:B------:R-:W-:Y:S01]  /*263b0*/  SEL R6, R6, RZ, !P3 ;  /* 0x000000ff06067207 */ /* 0x000fe20005800000 */
[----:B------:R1:W-:Y:S01]  /*263c0*/  STL [R1+0x7e4], R18 ;  /* 0x0007e41201007387 */ /* 0x0003e20000100800 */
[----:B------:R-:W-:Y:S01]  /*263d0*/  IMAD.MOV.U32 R7, RZ, RZ, R18 ;  /* 0x000000ffff077224 */ /* 0x000fe200078e0012 */
[----:B------:R-:W-:-:S04]  /*263e0*/  IADD3 R9, P6, PT, R9, UR14, RZ ;  /* 0x0000000e09097c10 */ /* 0x000fc8000ffde0ff */
[----:B------:R-:W-:Y:S01]  /*263f0*/  IADD3.X R12, PT, PT, R12, UR15, RZ, P6, !PT ;  /* 0x0000000f0c0c7c10 */ /* 0x000fe2000b7fe4ff */
[----:B------:R-:W-:Y:S01]  /*26400*/  STL [R1+0x7f0], R9 ;  /* 0x0007f00901007387 */ /* 0x000fe20000100800 */
[----:B------:R-:W-:Y:S02]  /*26410*/  ISETP.NE.U32.AND P5, PT, R6, RZ, PT ;  /* 0x000000ff0600720c */ /* 0x000fe40003fa5070 */
[----:B------:R-:W-:Y:S01]  /*26420*/  MOV R6, R17 ;  /* 0x0000001100067202 */ /* 0x000fe20000000f00 */
        /* <DEDUP_REMOVED lines=9> */
[----:B---3--:R-:W-:-:S04]  /*264c0*/  IADD3 R15, P4, PT, R15, UR14, RZ ;  /* 0x0000000e0f0f7c10 */ /* 0x008fc8000ff9e0ff */
[----:B------:R-:W-:Y:S02]  /*264d0*/  IADD3.X R16, PT, PT, R16, UR15, RZ, P4, !PT ;  /* 0x0000000f10107c10 */ /* 0x000fe4000a7fe4ff */
[----:B------:R-:W-:Y:S01]  /*264e0*/  IADD3 R13, P6, PT, R13, UR14, RZ ;  /* 0x0000000e0d0d7c10 */ /* 0x000fe2000ffde0ff */
[----:B-1----:R-:W-:Y:S02]  /*264f0*/  IMAD.MOV.U32 R6, RZ, RZ, R15 ;  /* 0x000000ffff067224 */ /* 0x002fe400078e000f */
[----:B------:R-:W-:Y:S01]  /*26500*/  IMAD.MOV.U32 R7, RZ, RZ, R16 ;  /* 0x000000ffff077224 */ /* 0x000fe200078e0010 */
[----:B------:R-:W-:Y:S01]  /*26510*/  IADD3.X R14, PT, PT, R14, UR15, RZ, P6, !PT ;  /* 0x0000000f0e0e7c10 */ /* 0x000fe2000b7fe4ff */
[----:B------:R1:W-:Y:S04]  /*26520*/  STL [R1+0x7f8], R15 ;  /* 0x0007f80f01007387 */ /* 0x0003e80000100800 */
[----:B------:R-:W-:Y:S04]  /*26530*/  STL [R1+0x7f4], R16 ;  /* 0x0007f41001007387 */ /* 0x000fe80000100800 */
[----:B------:R3:W-:Y:S04]  /*26540*/  STL [R1+0x800], R13 ;  /* 0x0008000d01007387 */ /* 0x0007e80000100800 */
[----:B------:R3:W-:Y:S04]  /*26550*/  LDGSTS.E [R5+0x1d200], desc[UR20][R6.64], P5 ;  /* 0x1d20000006057fae */ /* 0x0007e8000a9a1014 */
[----:B------:R3:W-:Y:S04]  /*26560*/  STL [R1+0x7fc], R14 ;  /* 0x0007fc0e01007387 */ /* 0x0007e80000100800 */
[----:B-1----:R-:W2:Y:S01]  /*26570*/  LDL.LU R15, [R1+0x824] ;  /* 0x00082400010f7983 */ /* 0x002ea20000300800 */
[----:B---3--:R-:W-:-:S03]  /*26580*/  IMAD.MOV.U32 R6, RZ, RZ, R13 ;  /* 0x000000ffff067224 */ /* 0x008fc600078e000d */
[----:B------:R-:W3:Y:S01]  /*26590*/  LDL.LU R13, [R1+0x828] ;  /* 0x00082800010d7983 */ /* 0x000ee20000300800 */
[----:B------:R-:W-:-:S03]  /*265a0*/  IMAD.MOV.U32 R7, RZ, RZ, R14 ;  /* 0x000000ffff077224 */ /* 0x000fc600078e000e */
[----:B------:R-:W3:Y:S04]  /*265b0*/  LDL.LU R16, [R1+0x82c] ;  /* 0x00082c0001107983 */ /* 0x000ee80000300800 */
[----:B------:R-:W3:Y:S01]  /*265c0*/  LDL.LU R14, [R1+0x830] ;  /* 0x00083000010e7983 */ /* 0x000ee20000300800 */
[----:B------:R-:W-:-:S03]  /*265d0*/  ISETP.GT.AND P4, PT, R4, 0x3b, PT ;  /* 0x0000003b0400780c */ /* 0x000fc60003f84270 */
[----:B------:R1:W-:Y:S02]  /*265e0*/  LDGSTS.E [R5+0x1d400], desc[UR20][R6.64], P5 ;  /* 0x1d40000006057fae */ /* 0x0003e4000a9a1014 */
[----:B-1----:R-:W-:-:S04]  /*265f0*/  SEL R6, RZ, 0x4, !P4 ;  /* 0x00000004ff067807 */ /* 0x002fc80006000000 */
[----:B------:R-:W-:-:S04]  /*26600*/  SEL R6, R6, RZ, !P3 ;  /* 0x000000ff06067207 */ /* 0x000fc80005800000 */
[----:B------:R-:W-:Y:S02]  /*26610*/  ISETP.NE.U32.AND P4, PT, R6, RZ, PT ;  /* 0x000000ff0600720c */ /* 0x000fe40003f85070 */
[----:B----4-:R-:W-:-:S04]  /*26620*/  IADD3 R19, P6, PT, R19, UR14, RZ ;  /* 0x0000000e13137c10 */ /* 0x010fc8000ffde0ff */
[----:B--2---:R-:W-:Y:S01]  /*26630*/  IADD3.X R20, PT, PT, R20, UR15, RZ, P6, !PT ;  /* 0x0000000f14147c10 */ /* 0x004fe2000b7fe4ff */
        /* <DEDUP_REMOVED lines=9> */
[----:B-1----:R-:W3:Y:S04]  /*266d0*/  LDL.LU R20, [R1+0x834] ;  /* 0x0008340001147983 */ /* 0x002ee80000300800 */
[----:B------:R-:W3:Y:S01]  /*266e0*/  LDL.LU R19, [R1+0x838] ;  /* 0x0008380001137983 */ /* 0x000ee20000300800 */
[----:B--2---:R-:W-:-:S02]  /*266f0*/  IMAD.MOV.U32 R7, RZ, RZ, R10 ;  /* 0x000000ffff077224 */ /* 0x004fc400078e000a */
[----:B------:R-:W-:Y:S01]  /*26700*/  IMAD.MOV.U32 R6, RZ, RZ, R8 ;  /* 0x000000ffff067224 */ /* 0x000fe200078e0008 */
[----:B----4-:R-:W2:Y:S04]  /*26710*/  LDL.LU R10, [R1+0x83c] ;  /* 0x00083c00010a7983 */ /* 0x010ea80000300800 */
        /* <DEDUP_REMOVED lines=8> */
[----:B------:R-:W-:-:S03]  /*267a0*/  ISETP.GT.AND P5, PT, R4, 0x3c, PT ;  /* 0x0000003c0400780c */ /* 0x000fc60003fa4270 */
[----:B------:R1:W-:Y:S01]  /*267b0*/  LDGSTS.E [R5+0x1da00], desc[UR20][R6.64], P4 ;  /* 0x1da0000006057fae */ /* 0x0003e2000a1a1014 */
[----:B------:R-:W-:-:S04]  /*267c0*/  IADD3 R9, P6, PT, R9, UR14, RZ ;  /* 0x0000000e09097c10 */ /* 0x000fc8000ffde0ff */
[----:B------:R-:W-:Y:S01]  /*267d0*/  IADD3.X R12, PT, PT, R12, UR15, RZ, P6, !PT ;  /* 0x0000000f0c0c7c10 */ /* 0x000fe2000b7fe4ff */
[----:B------:R1:W-:Y:S02]  /*267e0*/  STL [R1+0x820], R9 ;  /* 0x0008200901007387 */ /* 0x0003e40000100800 */
[----:B-1----:R-:W-:Y:S02]  /*267f0*/  IMAD.MOV.U32 R6, RZ, RZ, R9 ;  /* 0x000000ffff067224 */ /* 0x002fe400078e0009 */
[----:B------:R1:W-:Y:S01]  /*26800*/  STL [R1+0x81c], R12 ;  /* 0x00081c0c01007387 */ /* 0x0003e20000100800 */
[----:B------:R-:W-:-:S03]  /*26810*/  IMAD.MOV.U32 R7, RZ, RZ, R12 ;  /* 0x000000ffff077224 */ /* 0x000fc600078e000c */
[----:B------:R-:W2:Y:S04]  /*26820*/  LDL.LU R18, [R1+0x844] ;  /* 0x0008440001127983 */ /* 0x000ea80000300800 */
[----:B------:R-:W2:Y:S04]  /*26830*/  LDL.LU R9, [R1+0x848] ;  /* 0x0008480001097983 */ /* 0x000ea80000300800 */
[----:B------:R1:W-:Y:S04]  /*26840*/  LDGSTS.E [R5+0x1dc00], desc[UR20][R6.64], P4 ;  /* 0x1dc0000006057fae */ /* 0x0003e8000a1a1014 */
[----:B------:R-:W2:Y:S04]  /*26850*/  LDL.LU R17, [R1+0x84c] ;  /* 0x00084c0001117983 */ /* 0x000ea80000300800 */
[----:B-1----:R-:W2:Y:S01]  /*26860*/  LDL.LU R12, [R1+0x850] ;  /* 0x00085000010c7983 */ /* 0x002ea20000300800 */
[----:B------:R-:W-:-:S04]  /*26870*/  SEL R6, RZ, 0x4, !P5 ;  /* 0x00000004ff067807 */ /* 0x000fc80006800000 */
[----:B------:R-:W-:-:S04]  /*26880*/  SEL R6, R6, RZ, !P3 ;  /* 0x000000ff06067207 */ /* 0x000fc80005800000 */
[----:B------:R-:W-:Y:S02]  /*26890*/  ISETP.NE.U32.AND P5, PT, R6, RZ, PT ;  /* 0x000000ff0600720c */ /* 0x000fe40003fa5070 */
[----:B---3--:R-:W-:-:S04]  /*268a0*/  IADD3 R13, P6, PT, R13, UR14, RZ ;  /* 0x0000000e0d0d7c10 */ /* 0x008fc8000ffde0ff */
[----:B------:R-:W-:Y:S02]  /*268b0*/  IADD3.X R15, PT, PT, R15, UR15, RZ, P6, !PT ;  /* 0x0000000f0f0f7c10 */ /* 0x000fe4000b7fe4ff */
[----:B------:R-:W-:-:S03]  /*268c0*/  IADD3 R14, P6, PT, R14, UR14, RZ ;  /* 0x0000000e0e0e7c10 */ /* 0x000fc6000ffde0ff */
[----:B------:R-:W-:Y:S01]  /*268d0*/  IMAD.MOV.U32 R7, RZ, RZ, R15 ;  /* 0x000000ffff077224 */ /* 0x000fe200078e000f */
[----:B------:R-:W-:Y:S01]  /*268e0*/  MOV R6, R13 ;  /* 0x0000000d00067202 */ /* 0x000fe20000000f00 */
[----:B------:R-:W-:Y:S01]  /*268f0*/  STL [R1+0x828], R13 ;  /* 0x0008280d01007387 */ /* 0x000fe20000100800 */
[----:B------:R-:W-:-:S03]  /*26900*/  IADD3.X R16, PT, PT, R16, UR15, RZ, P6, !PT ;  /* 0x0000000f10107c10 */ /* 0x000fc6000b7fe4ff */
[----:B------:R1:W-:Y:S04]  /*26910*/  STL [R1+0x824], R15 ;  /* 0x0008240f01007387 */ /* 0x0003e80000100800 */
[----:B------:R3:W-:Y:S04]  /*26920*/  LDGSTS.E [R5+0x1de00], desc[UR20][R6.64], P4 ;  /* 0x1de0000006057fae */ /* 0x0007e8000a1a1014 */
[----:B-1----:R-:W2:Y:S04]  /*26930*/  LDL.LU R15, [R1+0x858] ;  /* 0x00085800010f7983 */ /* 0x002ea80000300800 */
[----:B------:R-:W-:Y:S01]  /*26940*/  STL [R1+0x830], R14 ;  /* 0x0008300e01007387 */ /* 0x000fe20000100800 */
[----:B---3--:R-:W-:-:S03]  /*26950*/  IMAD.MOV.U32 R7, RZ, RZ, R16 ;  /* 0x000000ffff077224 */ /* 0x008fc600078e0010 */
[----:B------:R1:W-:Y:S01]  /*26960*/  STL [R1+0x82c], R16 ;  /* 0x00082c1001007387 */ /* 0x0003e20000100800 */
[----:B------:R-:W-:-:S03]  /*26970*/  IMAD.MOV.U32 R6, RZ, RZ, R14 ;  /* 0x000000ffff067224 */ /* 0x000fc600078e000e */
[----:B------:R-:W3:Y:S04]  /*26980*/  LDL.LU R13, [R1+0x860] ;  /* 0x00086000010d7983 */ /* 0x000ee80000300800 */
[----:B------:R4:W-:Y:S04]  /*26990*/  LDGSTS.E [R5+0x1e000], desc[UR20][R6.64], P5 ;  /* 0x1e00000006057fae */ /* 0x0009e8000a9a1014 */
[----:B-1----:R-:W3:Y:S04]  /*269a0*/  LDL.LU R16, [R1+0x854] ;  /* 0x0008540001107983 */ /* 0x002ee80000300800 */
[----:B------:R-:W3:Y:S01]  /*269b0*/  LDL.LU R14, [R1+0x85c] ;  /* 0x00085c00010e7983 */ /* 0x000ee20000300800 */
[----:B------:R-:W-:-:S04]  /*269c0*/  IADD3 R19, P4, PT, R19, UR14, RZ ;  /* 0x0000000e13137c10 */ /* 0x000fc8000ff9e0ff */
[----:B------:R-:W-:Y:S01]  /*269d0*/  IADD3.X R20, PT, PT, R20, UR15, RZ, P4, !PT ;  /* 0x0000000f14147c10 */ /* 0x000fe2000a7fe4ff */
[----:B----4-:R-:W-:Y:S01]  /*269e0*/  IMAD.MOV.U32 R6, RZ, RZ, R19 ;  /* 0x000000ffff067224 */ /* 0x010fe200078e0013 */
[----:B------:R-:W-:-:S03]  /*269f0*/  IADD3 R8, P6, PT, R8, UR14, RZ ;  /* 0x0000000e08087c10 */ /* 0x000fc6000ffde0ff */
[----:B------:R-:W-:Y:S01]  /*26a00*/  IMAD.MOV.U32 R7, RZ, RZ, R20 ;  /* 0x000000ffff077224 */ /* 0x000fe200078e0014 */
[----:B--2---:R-:W-:Y:S01]  /*26a10*/  IADD3.X R10, PT, PT, R10, UR15, RZ, P6, !PT ;  /* 0x0000000f0a0a7c10 */ /* 0x004fe2000b7fe4ff */
[----:B------:R-:W-:Y:S01]  /*26a20*/  STL [R1+0x838], R19 ;  /* 0x0008381301007387 */ /* 0x000fe20000100800 */
[----:B------:R-:W-:-:S03]  /*26a30*/  ISETP.GT.AND P4, PT, R4, 0x3d, PT ;  /* 0x0000003d0400780c */ /* 0x000fc60003f84270 */
[----:B------:R-:W-:Y:S04]  /*26a40*/  STL [R1+0x834], R20 ;  /* 0x0008341401007387 */ /* 0x000fe80000100800 */
[----:B------:R1:W-:Y:S04]  /*26a50*/  LDGSTS.E [R5+0x1e200], desc[UR20][R6.64], P5 ;  /* 0x1e20000006057fae */ /* 0x0003e8000a9a1014 */
[----:B------:R-:W-:Y:S04]  /*26a60*/  STL [R1+0x840], R8 ;  /* 0x0008400801007387 */ /* 0x000fe80000100800 */
[----:B------:R2:W-:Y:S01]  /*26a70*/  STL [R1+0x83c], R10 ;  /* 0x00083c0a01007387 */ /* 0x0005e20000100800 */
[----:B-1----:R-:W-:-:S02]  /*26a80*/  IMAD.MOV.U32 R6, RZ, RZ, R8 ;  /* 0x000000ffff067224 */ /* 0x002fc400078e0008 */
[----:B------:R-:W-:Y:S02]  /*26a90*/  IMAD.MOV.U32 R7, RZ, RZ, R10 ;  /* 0x000000ffff077224 */ /* 0x000fe400078e000a */
[----:B--2---:R-:W2:Y:S04]  /*26aa0*/  LDL.LU R10, [R1+0x864] ;  /* 0x00086400010a7983 */ /* 0x004ea80000300800 */
[----:B------:R-:W4:Y:S04]  /*26ab0*/  LDL.LU R8, [R1+0x868] ;  /* 0x0008680001087983 */ /* 0x000f280000300800 */
[----:B------:R1:W-:Y:S02]  /*26ac0*/  LDGSTS.E [R5+0x1e400], desc[UR20][R6.64], P5 ;  /* 0x1e40000006057fae */ /* 0x0003e4000a9a1014 */
[----:B-1----:R-:W-:-:S04]  /*26ad0*/  SEL R6, RZ, 0x4, !P4 ;  /* 0x00000004ff067807 */ /* 0x002fc80006000000 */
[----:B------:R-:W-:Y:S02]  /*26ae0*/  SEL R6, R6, RZ, !P3 ;  /* 0x000000ff06067207 */ /* 0x000fe40005800000 */
[----:B------:R-:W-:-:S04]  /*26af0*/  IADD3 R9, P6, PT, R9, UR14, RZ ;  /* 0x0000000e09097c10 */ /* 0x000fc8000ffde0ff */
[----:B------:R-:W-:Y:S02]  /*26b00*/  IADD3.X R18, PT, PT, R18, UR15, RZ, P6, !PT ;  /* 0x0000000f12127c10 */ /* 0x000fe4000b7fe4ff */
[----:B------:R-:W-:Y:S01]  /*26b10*/  ISETP.NE.U32.AND P4, PT, R6, RZ, PT ;  /* 0x000000ff0600720c */ /* 0x000fe20003f85070 */
[----:B------:R1:W-:Y:S01]  /*26b20*/  STL [R1+0x848], R9 ;  /* 0x0008480901007387 */ /* 0x0003e20000100800 */
[----:B------:R-:W-:Y:S02]  /*26b30*/  MOV R6, R9 ;  /* 0x0000000900067202 */ /* 0x000fe40000000f00 */
[----:B------:R-:W-:Y:S01]  /*26b40*/  IADD3 R12, P6, PT, R12, UR14, RZ ;  /* 0x0000000e0c0c7c10 */ /* 0x000fe2000ffde0ff */
[----:B------:R-:W-:Y:S01]  /*26b50*/  IMAD.MOV.U32 R7, RZ, RZ, R18 ;  /* 0x000000ffff077224 */ /* 0x000fe200078e0012 */
[----:B------:R-:W-:Y:S02]  /*26b60*/  STL [R1+0x844], R18 ;  /* 0x0008441201007387 */ /* 0x000fe40000100800 */
[----:B------:R-:W-:-:S02]  /*26b70*/  IADD3.X R17, PT, PT, R17, UR15, RZ, P6, !PT ;  /* 0x0000000f11117c10 */ /* 0x000fc4000b7fe4ff */
[----:B-1----:R-:W2:Y:S04]  /*26b80*/  LDL.LU R9, [R1+0x870] ;  /* 0x0008700001097983 */ /* 0x002ea80000300800 */
[----:B------:R1:W-:Y:S04]  /*26b90*/  STL [R1+0x850], R12 ;  /* 0x0008500c01007387 */ /* 0x0003e80000100800 */
[----:B------:R1:W-:Y:S04]  /*26ba0*/  STL [R1+0x84c], R17 ;  /* 0x00084c1101007387 */ /* 0x0003e80000100800 */
[----:B------:R1:W-:Y:S04]  /*26bb0*/  LDGSTS.E [R5+0x1e600], desc[UR20][R6.64], P5 ;  /* 0x1e60000006057fae */ /* 0x0003e8000a9a1014 */
[----:B------:R-:W2:Y:S01]  /*26bc0*/  LDL.LU R21, [R1+0x878] ;  /* 0x0008780001157983 */ /* 0x000ea20000300800 */
[----:B-1----:R-:W-:-:S03]  /*26bd0*/  IMAD.MOV.U32 R6, RZ, RZ, R12 ;  /* 0x000000ffff067224 */ /* 0x002fc600078e000c */
[----:B------:R-:W2:Y:S04]  /*26be0*/  LDL.LU R12, [R1+0x86c] ;  /* 0x00086c00010c7983 */ /* 0x000ea80000300800 */
[----:B------:R-:W2:Y:S01]  /*26bf0*/  LDL.LU R22, [R1+0x874] ;  /* 0x0008740001167983 */ /* 0x000ea20000300800 */
[----:B------:R-:W-:-:S05]  /*26c00*/  IMAD.MOV.U32 R7, RZ, RZ, R17 ;  /* 0x000000ffff077224 */ /* 0x000fca00078e0011 */
[----:B------:R1:W-:Y:S01]  /*26c10*/  LDGSTS.E [R5+0x1e800], desc[UR20][R6.64], P4 ;  /* 0x1e80000006057fae */ /* 0x0003e2000a1a1014 */
[----:B------:R-:W-:-:S05]  /*26c20*/  IADD3 R15, P5, PT, R15, UR14, RZ ;  /* 0x0000000e0f0f7c10 */ /* 0x000fca000ffbe0ff */
[----:B------:R-:W-:Y:S01]  /*26c30*/  STL [R1+0x858], R15 ;  /* 0x0008580f01007387 */ /* 0x000fe20000100800 */
[----:B---3--:R-:W-:Y:S02]  /*26c40*/  IADD3 R13, P6, PT, R13, UR14, RZ ;  /* 0x0000000e0d0d7c10 */ /* 0x008fe4000ffde0ff */
[----:B------:R-:W-:Y:S02]  /*26c50*/  IADD3.X R16, PT, PT, R16, UR15, RZ, P5, !PT ;  /* 0x0000000f10107c10 */ /* 0x000fe4000affe4ff */
[----:B------:R-:W-:-:S03]  /*26c60*/  IADD3.X R14, PT, PT, R14, UR15, RZ, P6, !PT ;  /* 0x0000000f0e0e7c10 */ /* 0x000fc6000b7fe4ff */
[----:B------:R3:W-:Y:S04]  /*26c70*/  STL [R1+0x854], R16 ;  /* 0x0008541001007387 */ /* 0x0007e80000100800 */
[----:B------:R-:W-:Y:S04]  /*26c80*/  STL [R1+0x860], R13 ;  /* 0x0008600d01007387 */ /* 0x000fe80000100800 */
[----:B------:R-:W2:Y:S04]  /*26c90*/  LDL.LU R20, [R1+0x87c] ;  /* 0x00087c0001147983 */ /* 0x000ea80000300800 */
[----:B------:R1:W-:Y:S04]  /*26ca0*/  STL [R1+0x85c], R14 ;  /* 0x00085c0e01007387 */ /* 0x0003e80000100800 */
[----:B------:R-:W2:Y:S04]  /*26cb0*/  LDL.LU R19, [R1+0x880] ;  /* 0x0008800001137983 */ /* 0x000ea80000300800 */
[----:B------:R-:W2:Y:S04]  /*26cc0*/  LDL.LU R18, [R1+0x884] ;  /* 0x0008840001127983 */ /* 0x000ea80000300800 */
[----:B------:R-:W2:Y:S01]  /*26cd0*/  LDL.LU R17, [R1+0x888] ;  /* 0x0008880001117983 */ /* 0x000ea20000300800 */
[----:B-1----:R-:W-:-:S02]  /*26ce0*/  IMAD.MOV.U32 R6, RZ, RZ, R15 ;  /* 0x000000ffff067224 */ /* 0x002fc400078e000f */
[----:B------:R-:W-:Y:S02]  /*26cf0*/  IMAD.MOV.U32 R7, RZ, RZ, R16 ;  /* 0x000000ffff077224 */ /* 0x000fe400078e0010 */
        /* <DEDUP_REMOVED lines=18> */
[----:B------:R2:W-:Y:S04]  /*26e20*/  LDGSTS.E [R5+0x1ee00], desc[UR20][R6.64], P4 ;  /* 0x1ee0000006057fae */ /* 0x0005e8000a1a1014 */
[----:B-1----:R-:W4:Y:S04]  /*26e30*/  LDL.LU R10, [R1+0x8a4] ;  /* 0x0008a400010a7983 */ /* 0x002f280000300800 */
[----:B------:R-:W4:Y:S01]  /*26e40*/  LDL.LU R8, [R1+0x8ac] ;  /* 0x0008ac0001087983 */ /* 0x000f220000300800 */
[----:B------:R-:W-:-:S05]  /*26e50*/  IADD3 R9, P4, PT, R9, UR14, RZ ;  /* 0x0000000e09097c10 */ /* 0x000fca000ff9e0ff */
[----:B------:R-:W-:Y:S01]  /*26e60*/  STL [R1+0x870], R9 ;  /* 0x0008700901007387 */ /* 0x000fe20000100800 */
[----:B--2---:R-:W-:Y:S01]  /*26e70*/  IMAD.MOV.U32 R6, RZ, RZ, R9 ;  /* 0x000000ffff067224 */ /* 0x004fe200078e0009 */
[----:B------:R-:W-:Y:S02]  /*26e80*/  IADD3 R21, P6, PT, R21, UR14, RZ ;  /* 0x0000000e15157c10 */ /* 0x000fe4000ffde0ff */
[----:B------:R-:W-:-:S05]  /*26e90*/  IADD3.X R12, PT, PT, R12, UR15, RZ, P4, !PT ;  /* 0x0000000f0c0c7c10 */ /* 0x000fca000a7fe4ff */
[----:B------:R1:W-:Y:S01]  /*26ea0*/  STL [R1+0x86c], R12 ;  /* 0x00086c0c01007387 */ /* 0x0003e20000100800 */
[----:B------:R-:W-:Y:S01]  /*26eb0*/  IMAD.MOV.U32 R7, RZ, RZ, R12 ;  /* 0x000000ffff077224 */ /* 0x000fe200078e000c */
[----:B------:R-:W-:Y:S02]  /*26ec0*/  IADD3.X R22, PT, PT, R22, UR15, RZ, P6, !PT ;  /* 0x0000000f16167c10 */ /* 0x000fe4000b7fe4ff */
[----:B------:R-:W-:Y:S04]  /*26ed0*/  STL [R1+0x878], R21 ;  /* 0x0008781501007387 */ /* 0x000fe80000100800 */
[----:B------:R2:W-:Y:S04]  /*26ee0*/  LDGSTS.E [R5+0x1f000], desc[UR20][R6.64], P5 ;  /* 0x1f00000006057fae */ /* 0x0005e8000a9a1014 */
[----:B-1----:R-:W4:Y:S04]  /*26ef0*/  LDL.LU R12, [R1+0x8a0] ;  /* 0x0008a000010c7983 */ /* 0x002f280000300800 */
[----:B------:R-:W-:Y:S04]  /*26f00*/  STL [R1+0x874], R22 ;  /* 0x0008741601007387 */ /* 0x000fe80000100800 */
[----:B------:R-:W4:Y:S01]  /*26f10*/  LDL.LU R9, [R1+0x8a8] ;  /* 0x0008a80001097983 */ /* 0x000f220000300800 */
[----:B--2---:R-:W-:-:S02]  /*26f20*/  IMAD.MOV.U32 R6, RZ, RZ, R21 ;  /* 0x000000ffff067224 */ /* 0x004fc400078e0015 */
[----:B------:R-:W-:-:S05]  /*26f30*/  IMAD.MOV.U32 R7, RZ, RZ, R22 ;  /* 0x000000ffff077224 */ /* 0x000fca00078e0016 */
[----:B------:R1:W-:Y:S01]  /*26f40*/  LDGSTS.E [R5+0x1f200], desc[UR20][R6.64], P5 ;  /* 0x1f20000006057fae */ /* 0x0003e2000a9a1014 */
[----:B------:R-:W-:-:S04]  /*26f50*/  IADD3 R19, P4, PT, R19, UR14, RZ ;  /* 0x0000000e13137c10 */ /* 0x000fc8000ff9e0ff */
[----:B------:R-:W-:Y:S01]  /*26f60*/  IADD3.X R20, PT, PT, R20, UR15, RZ, P4, !PT ;  /* 0x0000000f14147c10 */ /* 0x000fe2000a7fe4ff */
[----:B-1----:R-:W-:Y:S01]  /*26f70*/  IMAD.MOV.U32 R6, RZ, RZ, R19 ;  /* 0x000000ffff067224 */ /* 0x002fe200078e0013 */
[----:B------:R-:W-:-:S03]  /*26f80*/  IADD3 R17, P6, PT, R17, UR14, RZ ;  /* 0x0000000e11117c10 */ /* 0x000fc6000ffde0ff */
[----:B------:R-:W-:Y:S01]  /*26f90*/  IMAD.MOV.U32 R7, RZ, RZ, R20 ;  /* 0x000000ffff077224 */ /* 0x000fe200078e0014 */
[----:B------:R-:W-:Y:S02]  /*26fa0*/  ISETP.GT.AND P4, PT, R4, 0x3f, PT ;  /* 0x0000003f0400780c */ /* 0x000fe40003f84270 */
[----:B------:R-:W-:Y:S02]  /*26fb0*/  IADD3.X R18, PT, PT, R18, UR15, RZ, P6, !PT ;  /* 0x0000000f12127c10 */ /* 0x000fe4000b7fe4ff */
[----:B------:R1:W-:Y:S01]  /*26fc0*/  LDGSTS.E [R5+0x1f400], desc[UR20][R6.64], P5 ;  /* 0x1f40000006057fae */ /* 0x0003e2000a9a1014 */
[----:B------:R-:W-:-:S04]  /*26fd0*/  SEL R4, RZ, 0x4, !P4 ;  /* 0x00000004ff047807 */ /* 0x000fc80006000000 */
[----:B------:R-:W-:Y:S02]  /*26fe0*/  SEL R4, R4, RZ, !P3 ;  /* 0x000000ff04047207 */ /* 0x000fe40005800000 */
[----:B-1----:R-:W-:Y:S01]  /*26ff0*/  MOV R6, R17 ;  /* 0x0000001100067202 */ /* 0x002fe20000000f00 */
[----:B------:R-:W-:Y:S01]  /*27000*/  IMAD.MOV.U32 R7, RZ, RZ, R18 ;  /* 0x000000ffff077224 */ /* 0x000fe200078e0012 */
[----:B------:R-:W-:-:S04]  /*27010*/  ISETP.NE.U32.AND P4, PT, R4, RZ, PT ;  /* 0x000000ff0400720c */ /* 0x000fc80003f85070 */
[----:B------:R1:W-:Y:S01]  /*27020*/  LDGSTS.E [R5+0x1f600], desc[UR20][R6.64], P5 ;  /* 0x1f60000006057fae */ /* 0x0003e2000a9a1014 */
[----:B---3--:R-:W-:-:S04]  /*27030*/  IADD3 R15, P5, PT, R15, UR14, RZ ;  /* 0x0000000e0f0f7c10 */ /* 0x008fc8000ffbe0ff */
[----:B------:R-:W-:Y:S01]  /*27040*/  IADD3.X R16, PT, PT, R16, UR15, RZ, P5, !PT ;  /* 0x0000000f10107c10 */ /* 0x000fe2000affe4ff */
[----:B------:R-:W-:Y:S01]  /*27050*/  STL [R1+0x880], R19 ;  /* 0x0008801301007387 */ /* 0x000fe20000100800 */
[----:B------:R-:W-:-:S03]  /*27060*/  IADD3 R13, P6, PT, R13, UR14, RZ ;  /* 0x0000000e0d0d7c10 */ /* 0x000fc6000ffde0ff */
[----:B------:R-:W-:Y:S01]  /*27070*/  STL [R1+0x87c], R20 ;  /* 0x00087c1401007387 */ /* 0x000fe20000100800 */
[----:B------:R-:W-:Y:S01]  /*27080*/  IADD3.X R14, PT, PT, R14, UR15, RZ, P6, !PT ;  /* 0x0000000f0e0e7c10 */ /* 0x000fe2000b7fe4ff */
[----:B-1----:R-:W-:Y:S02]  /*27090*/  IMAD.MOV.U32 R6, RZ, RZ, R15 ;  /* 0x000000ffff067224 */ /* 0x002fe400078e000f */
[----:B------:R-:W-:Y:S01]  /*270a0*/  STL [R1+0x888], R17 ;  /* 0x0008881101007387 */ /* 0x000fe20000100800 */
[----:B------:R-:W-:-:S03]  /*270b0*/  IMAD.MOV.U32 R7, RZ, RZ, R16 ;  /* 0x000000ffff077224 */ /* 0x000fc600078e0010 */
[----:B------:R-:W-:Y:S04]  /*270c0*/  STL [R1+0x884], R18 ;  /* 0x0008841201007387 */ /* 0x000fe80000100800 */
[----:B------:R-:W-:Y:S04]  /*270d0*/  STL [R1+0x890], R15 ;  /* 0x0008900f01007387 */ /* 0x000fe80000100800 */
[----:B------:R1:W-:Y:S04]  /*270e0*/  STL [R1+0x88c], R16 ;  /* 0x00088c1001007387 */ /* 0x0003e80000100800 */
[----:B------:R2:W-:Y:S04]  /*270f0*/  STL [R1+0x89c], R13 ;  /* 0x00089c0d01007387 */ /* 0x0005e80000100800 */
[----:B------:R3:W-:Y:S04]  /*27100*/  LDGSTS.E [R5+0x1f800], desc[UR20][R6.64], P4 ;  /* 0x1f80000006057fae */ /* 0x0007e8000a1a1014 */
[----:B------:R-:W-:Y:S04]  /*27110*/  STL [R1+0x894], R14 ;  /* 0x0008940e01007387 */ /* 0x000fe80000100800 */
[----:B-1----:R-:W4:Y:S01]  /*27120*/  LDL.LU R16, [R1+0x8b0] ;  /* 0x0008b00001107983 */ /* 0x002f220000300800 */
[----:B---3--:R-:W-:-:S03]  /*27130*/  IMAD.MOV.U32 R6, RZ, RZ, R13 ;  /* 0x000000ffff067224 */ /* 0x008fc600078e000d */
[----:B--2---:R-:W2:Y:S04]  /*27140*/  LDL.LU R13, [R1+0x8b4] ;  /* 0x0008b400010d7983 */ /* 0x004ea80000300800 */
[----:B------:R-:W3:Y:S04]  /*27150*/  LDL.LU R20, [R1+0x8d0] ;  /* 0x0008d00001147983 */ /* 0x000ee80000300800 */
[----:B------:R-:W3:Y:S01]  /*27160*/  LDL.LU R19, [R1+0x8d4] ;  /* 0x0008d40001137983 */ /* 0x000ee20000300800 */
[----:B------:R-:W-:Y:S01]  /*27170*/  IMAD.MOV.U32 R7, RZ, RZ, R14 ;  /* 0x000000ffff077224 */ /* 0x000fe200078e000e */
[----:B----4-:R-:W-:-:S04]  /*27180*/  IADD3 R10, P5, PT, R10, UR14, RZ ;  /* 0x0000000e0a0a7c10 */ /* 0x010fc8000ffbe0ff */
[----:B------:R1:W-:Y:S04]  /*27190*/  LDGSTS.E [R5+0x1fa00], desc[UR20][R6.64], P4 ;  /* 0x1fa0000006057fae */ /* 0x0003e8000a1a1014 */
[----:B------:R4:W-:Y:S01]  /*271a0*/  STL [R1+0x8a4], R10 ;  /* 0x0008a40a01007387 */ /* 0x0009e20000100800 */
[----:B-1----:R-:W-:Y:S02]  /*271b0*/  IMAD.MOV.U32 R6, RZ, RZ, R10 ;  /* 0x000000ffff067224 */ /* 0x002fe400078e000a */
[----:B----4-:R-:W1:Y:S01]  /*271c0*/  S2R R10, SR_TID.X ;  /* 0x00000000000a7919 */ /* 0x010e620000002100 */
[----:B------:R-:W-:Y:S01]  /*271d0*/  IADD3 R8, P6, PT, R8, UR14, RZ ;  /* 0x0000000e08087c10 */ /* 0x000fe2000ffde0ff */
[----:B------:R-:W-:Y:S01]  /*271e0*/  IMAD R4, R2, -0x40, R11 ;  /* 0xffffffc002047824 */ /* 0x000fe200078e020b */
[----:B------:R-:W-:-:S05]  /*271f0*/  IADD3.X R12, PT, PT, R12, UR15, RZ, P5, !PT ;  /* 0x0000000f0c0c7c10 */ /* 0x000fca000affe4ff */
[----:B------:R-:W-:Y:S01]  /*27200*/  IMAD.MOV.U32 R7, RZ, RZ, R12 ;  /* 0x000000ffff077224 */ /* 0x000fe200078e000c */
[----:B------:R-:W-:Y:S01]  /*27210*/  IADD3.X R9, PT, PT, R9, UR15, RZ, P6, !PT ;  /* 0x0000000f09097c10 */ /* 0x000fe2000b7fe4ff */
[----:B------:R-:W-:Y:S04]  /*27220*/  STL [R1+0x8a0], R12 ;  /* 0x0008a00c01007387 */ /* 0x000fe80000100800 */
[----:B------:R4:W-:Y:S04]  /*27230*/  STL [R1+0x8ac], R8 ;  /* 0x0008ac0801007387 */ /* 0x0009e80000100800 */
[----:B------:R1:W-:Y:S04]  /*27240*/  LDGSTS.E [R5+0x1fc00], desc[UR20][R6.64], P4 ;  /* 0x1fc0000006057fae */ /* 0x0003e8000a1a1014 */
[----:B------:R4:W-:Y:S01]  /*27250*/  STL [R1+0x8a8], R9 ;  /* 0x0008a80901007387 */ /* 0x0009e20000100800 */
[----:B-1----:R-:W-:-:S03]  /*27260*/  MOV R6, R8 ;  /* 0x0000000800067202 */ /* 0x002fc60000000f00 */
[----:B----4-:R-:W4:Y:S01]  /*27270*/  LDL.LU R8, [R1+0x8f4] ;  /* 0x0008f40001087983 */ /* 0x010f220000300800 */
[----:B------:R-:W-:-:S03]  /*27280*/  IMAD.MOV.U32 R7, RZ, RZ, R9 ;  /* 0x000000ffff077224 */ /* 0x000fc600078e0009 */
[----:B------:R-:W4:Y:S04]  /*27290*/  LDL.LU R9, [R1+0x914] ;  /* 0x0009140001097983 */ /* 0x000f280000300800 */
[----:B------:R-:W4:Y:S04]  /*272a0*/  LDL.LU R14, [R1+0x8f0] ;  /* 0x0008f000010e7983 */ /* 0x000f280000300800 */
[----:B------:R-:W4:Y:S04]  /*272b0*/  LDL.LU R15, [R1+0x910] ;  /* 0x00091000010f7983 */ /* 0x000f280000300800 */
[----:B------:R-:W4:Y:S04]  /*272c0*/  LDL.LU R18, [R1+0x930] ;  /* 0x0009300001127983 */ /* 0x000f280000300800 */
[----:B------:R1:W-:Y:S04]  /*272d0*/  LDGSTS.E [R5+0x1fe00], desc[UR20][R6.64], P4 ;  /* 0x1fe0000006057fae */ /* 0x0003e8000a1a1014 */
[----:B------:R-:W4:Y:S04]  /*272e0*/  LDL.LU R17, [R1+0x934] ;  /* 0x0009340001117983 */ /* 0x000f280000300800 */
[----:B------:R-:W4:Y:S01]  /*272f0*/  LDL.LU R11, [R1+0x950] ;  /* 0x00095000010b7983 */ /* 0x000f220000300800 */
[----:B-1----:R-:W-:Y:S01]  /*27300*/  LOP3.LUT R5, R10, 0x3f, RZ, 0xc0, !PT ;  /* 0x0000003f0a057812 */ /* 0x002fe200078ec0ff */
[----:B------:R-:W-:-:S02]  /*27310*/  UIADD3 UR18, UPT, UPT, UR18, 0x1, URZ ;  /* 0x0000000112127890 */ /* 0x000fc4000fffe0ff */
[----:B------:R-:W4:Y:S01]  /*27320*/  LDL.LU R10, [R1+0x954] ;  /* 0x00095400010a7983 */ /* 0x000f220000300800 */
[----:B------:R-:W-:-:S03]  /*27330*/  ISETP.GE.AND P4, PT, R5, R4, PT ;  /* 0x000000040500720c */ /* 0x000fc60003f86270 */
[----:B------:R-:W4:Y:S01]  /*27340*/  LDL.LU R7, [R1+0x974] ;  /* 0x0009740001077983 */ /* 0x000f220000300800 */
[----:B------:R-:W-:-:S03]  /*27350*/  SEL R4, RZ, 0x4, P4 ;  /* 0x00000004ff047807 */ /* 0x000fc60002000000 */
[----:B------:R-:W4:Y:S01]  /*27360*/  LDL.LU R12, [R1+0x994] ;  /* 0x00099400010c7983 */ /* 0x000f220000300800 */
[----:B------:R-:W-:-:S03]  /*27370*/  SEL R4, R4, RZ, !P3 ;  /* 0x000000ff04047207 */ /* 0x000fc60005800000 */
[----:B------:R-:W0:Y:S01]  /*27380*/  LDGDEPBAR ;  /* 0x00000000000079af */ /* 0x000e220000000000 */
[----:B------:R-:W-:Y:S02]  /*27390*/  ISETP.NE.U32.AND P3, PT, R4, RZ, PT ;  /* 0x000000ff0400720c */ /* 0x000fe40003f65070 */
[----:B--2---:R-:W-:-:S04]  /*273a0*/  IADD3 R13, P4, PT, R13, UR12, RZ ;  /* 0x0000000c0d0d7c10 */ /* 0x004fc8000ff9e0ff */
[----:B------:R-:W-:Y:S02]  /*273b0*/  IADD3.X R16, PT, PT, R16, UR13, RZ, P4, !PT ;  /* 0x0000000d10107c10 */ /* 0x000fe4000a7fe4ff */
[----:B---3--:R-:W-:Y:S01]  /*273c0*/  IADD3 R19, P5, PT, R19, UR12, RZ ;  /* 0x0000000c13137c10 */ /* 0x008fe2000ffbe0ff */
[----:B------:R-:W-:Y:S03]  /*273d0*/  STL [R1+0x8b4], R13 ;  /* 0x0008b40d01007387 */ /* 0x000fe60000100800 */
[----:B------:R-:W-:Y:S01]  /*273e0*/  IADD3.X R20, PT, PT, R20, UR13, RZ, P5, !PT ;  /* 0x0000000d14147c10 */ /* 0x000fe2000affe4ff */
[----:B------:R1:W-:Y:S01]  /*273f0*/  STL [R1+0x8b0], R16 ;  /* 0x0008b01001007387 */ /* 0x0003e20000100800 */
[----:B------:R-:W-:-:S03]  /*27400*/  IMAD.MOV.U32 R5, RZ, RZ, R16 ;  /* 0x000000ffff057224 */ /* 0x000fc600078e0010 */
[----:B------:R-:W-:Y:S04]  /*27410*/  STL [R1+0x8d4], R19 ;  /* 0x0008d41301007387 */ /* 0x000fe80000100800 */
[----:B------:R-:W-:Y:S01]  /*27420*/  STL [R1+0x8d0], R20 ;  /* 0x0008d01401007387 */ /* 0x000fe20000100800 */
[----:B------:R-:W-:-:S03]  /*27430*/  IMAD.MOV.U32 R4, RZ, RZ, R13 ;  /* 0x000000ffff047224 */ /* 0x000fc600078e000d */
[----:B-1----:R-:W2:Y:S04]  /*27440*/  LDL.LU R16, [R1+0x970] ;  /* 0x0009700001107983 */ /* 0x002ea80000300800 */
[----:B------:R-:W3:Y:S01]  /*27450*/  LDL.LU R13, [R1+0x990] ;  /* 0x00099000010d7983 */ /* 0x000ee20000300800 */
[----:B------:R-:W-:-:S04]  /*27460*/  UISETP.GT.AND UP1, UPT, UR18, 0x2, UPT ;  /* 0x000000021200788c */ /* 0x000fc8000bf24270 */
[----:B------:R-:W-:-:S04]  /*27470*/  USEL UR18, UR18, URZ, !UP1 ;  /* 0x000000ff12127287 */ /* 0x000fc8000c800000 */
[----:B------:R-:W-:-:S06]  /*27480*/  ULEA UR9, UR18, UR7, 0xe ;  /* 0x0000000712097291 */ /* 0x000fcc000f8e70ff */
[----:B------:R-:W-:-:S05]  /*27490*/  VIADD R6, R252, UR9 ;  /* 0x00000009fc067c36 */ /* 0x000fca0008000000 */
[----:B------:R1:W-:Y:S02]  /*274a0*/  LDGSTS.E [R6+0x40000], desc[UR20][R4.64], P3 ;  /* 0x4000000004067fae */ /* 0x0003e400099a1014 */
[----:B-1----:R-:W-:Y:S02]  /*274b0*/  IMAD.MOV.U32 R4, RZ, RZ, R19 ;  /* 0x000000ffff047224 */ /* 0x002fe400078e0013 */
[----:B------:R-:W-:-:S05]  /*274c0*/  IMAD.MOV.U32 R5, RZ, RZ, R20 ;  /* 0x000000ffff057224 */ /* 0x000fca00078e0014 */
[----:B------:R1:W-:Y:S01]  /*274d0*/  LDGSTS.E [R6+0x40400], desc[UR20][R4.64], P3 ;  /* 0x4040000004067fae */ /* 0x0003e200099a1014 */
[----:B----4-:R-:W-:Y:S02]  /*274e0*/  IADD3 R8, P4, PT, R8, UR12, RZ ;  /* 0x0000000c08087c10 */ /* 0x010fe4000ff9e0ff */
[----:B------:R-:W-:Y:S02]  /*274f0*/  IADD3 R9, P5, PT, R9, UR12, RZ ;  /* 0x0000000c09097c10 */ /* 0x000fe4000ffbe0ff */
[----:B------:R-:W-:Y:S01]  /*27500*/  IADD3.X R14, PT, PT, R14, UR13, RZ, P4, !PT ;  /* 0x0000000d0e0e7c10 */ /* 0x000fe2000a7fe4ff */
[----:B------:R-:W-:Y:S01]  /*27510*/  STL [R1+0x8f4], R8 ;  /* 0x0008f40801007387 */ /* 0x000fe20000100800 */
[----:B-1----:R-:W-:Y:S01]  /*27520*/  IMAD.MOV.U32 R4, RZ, RZ, R8 ;  /* 0x000000ffff047224 */ /* 0x002fe200078e0008 */
[----:B------:R-:W-:Y:S02]  /*27530*/  IADD3.X R15, PT, PT, R15, UR13, RZ, P5, !PT ;  /* 0x0000000d0f0f7c10 */ /* 0x000fe4000affe4ff */
[----:B------:R1:W-:Y:S01]  /*27540*/  STL [R1+0x8f0], R14 ;  /* 0x0008f00e01007387 */ /* 0x0003e20000100800 */
[----:B------:R-:W-:-:S03]  /*27550*/  MOV R5, R14 ;  /* 0x0000000e00057202 */ /* 0x000fc60000000f00 */
[----:B------:R-:W-:Y:S04]  /*27560*/  STL [R1+0x914], R9 ;  /* 0x0009140901007387 */ /* 0x000fe80000100800 */
[----:B------:R4:W-:Y:S01]  /*27570*/  LDGSTS.E [R6+0x40800], desc[UR20][R4.64], P3 ;  /* 0x4080000004067fae */ /* 0x0009e200099a1014 */
[----:B------:R-:W-:-:S03]  /*27580*/  IADD3 R17, P4, PT, R17, UR12, RZ ;  /* 0x0000000c11117c10 */ /* 0x000fc6000ff9e0ff */
[----:B-1----:R-:W3:Y:S04]  /*27590*/  LDL.LU R14, [R1+0x8bc] ;  /* 0x0008bc00010e7983 */ /* 0x002ee80000300800 */
[----:B------:R1:W-:Y:S01]  /*275a0*/  STL [R1+0x910], R15 ;  /* 0x0009100f01007387 */ /* 0x0003e20000100800 */
[----:B------:R-:W-:-:S03]  /*275b0*/  IADD3.X R18, PT, PT, R18, UR13, RZ, P4, !PT ;  /* 0x0000000d12127c10 */ /* 0x000fc6000a7fe4ff */
[----:B------:R-:W3:Y:S01]  /*275c0*/  LDL.LU R8, [R1+0x8dc] ;  /* 0x0008dc0001087983 */ /* 0x000ee20000300800 */
[----:B------:R-:W-:Y:S01]  /*275d0*/  IADD3 R10, P5, PT, R10, UR12, RZ ;  /* 0x0000000c0a0a7c10 */ /* 0x000fe2000ffbe0ff */
[----:B----4-:R-:W-:Y:S02]  /*275e0*/  IMAD.MOV.U32 R5, RZ, RZ, R15 ;  /* 0x000000ffff057224 */ /* 0x010fe400078e000f */
[----:B------:R-:W-:Y:S01]  /*275f0*/  IMAD.MOV.U32 R4, RZ, RZ, R9 ;  /* 0x000000ffff047224 */ /* 0x000fe200078e0009 */
[----:B-1----:R-:W4:Y:S01]  /*27600*/  LDL.LU R15, [R1+0x8b8] ;  /* 0x0008b800010f7983 */ /* 0x002f220000300800 */
[----:B------:R-:W-:-:S03]  /*27610*/  IADD3.X R11, PT, PT, R11, UR13, RZ, P5, !PT ;  /* 0x0000000d0b0b7c10 */ /* 0x000fc6000affe4ff */
[----:B------:R-:W4:Y:S04]  /*27620*/  LDL.LU R9, [R1+0x8d8] ;  /* 0x0008d80001097983 */ /* 0x000f280000300800 */
[----:B------:R-:W-:Y:S04]  /*27630*/  STL [R1+0x934], R17 ;  /* 0x0009341101007387 */ /* 0x000fe80000100800 */
[----:B------:R-:W-:Y:S04]  /*27640*/  STL [R1+0x930], R18 ;  /* 0x0009301201007387 */ /* 0x000fe80000100800 */
[----:B------:R1:W-:Y:S04]  /*27650*/  LDGSTS.E [R6+0x40c00], desc[UR20][R4.64], P3 ;  /* 0x40c0000004067fae */ /* 0x0003e800099a1014 */
[----:B------:R-:W-:Y:S04]  /*27660*/  STL [R1+0x954], R10 ;  /* 0x0009540a01007387 */ /* 0x000fe80000100800 */
[----:B------:R1:W-:Y:S02]  /*27670*/  STL [R1+0x950], R11 ;  /* 0x0009500b01007387 */ /* 0x0003e40000100800 */
[----:B-1----:R-:W-:-:S02]  /*27680*/  IMAD.MOV.U32 R4, RZ, RZ, R17 ;  /* 0x000000ffff047224 */ /* 0x002fc400078e0011 */
[----:B------:R-:W4:Y:S01]  /*27690*/  LDL.LU R20, [R1+0x8f8] ;  /* 0x0008f80001147983 */ /* 0x000f220000300800 */
[----:B------:R-:W-:-:S03]  /*276a0*/  IMAD.MOV.U32 R5, RZ, RZ, R18 ;  /* 0x000000ffff057224 */ /* 0x000fc600078e0012 */
[----:B------:R-:W4:Y:S04]  /*276b0*/  LDL.LU R19, [R1+0x8fc] ;  /* 0x0008fc0001137983 */ /* 0x000f280000300800 */
[----:B------:R1:W-:Y:S01]  /*276c0*/  LDGSTS.E [R6+0x41000], desc[UR20][R4.64], P3 ;  /* 0x4100000004067fae */ /* 0x0003e200099a1014 */
[----:B------:R-:W-:Y:S01]  /*276d0*/  IADD3 R7, P4, PT, R7, UR12, RZ ;  /* 0x0000000c07077c10 */ /* 0x000fe2000ff9e0ff */
[----:B-1----:R-:W-:Y:S02]  /*276e0*/  IMAD.MOV.U32 R5, RZ, RZ, R11 ;  /* 0x000000ffff057224 */ /* 0x002fe400078e000b */
[----:B------:R-:W-:Y:S01]  /*276f0*/  IMAD.MOV.U32 R4, RZ, RZ, R10 ;  /* 0x000000ffff047224 */ /* 0x000fe200078e000a */
[----:B------:R-:W4:Y:S04]  /*27700*/  LDL.LU R11, [R1+0x918] ;  /* 0x00091800010b7983 */ /* 0x000f280000300800 */
[----:B------:R-:W4:Y:S01]  /*27710*/  LDL.LU R10, [R1+0x91c] ;  /* 0x00091c00010a7983 */ /* 0x000f220000300800 */
[----:B------:R-:W-:-:S03]  /*27720*/  IADD3 R12, P5, PT, R12, UR12, RZ ;  /* 0x0000000c0c0c7c10 */ /* 0x000fc6000ffbe0ff */
[----:B------:R1:W-:Y:S04]  /*27730*/  STL [R1+0x974], R7 ;  /* 0x0009740701007387 */ /* 0x0003e80000100800 */
[----:B------:R1:W-:Y:S02]  /*27740*/  LDGSTS.E [R6+0x41400], desc[UR20][R4.64], P3 ;  /* 0x4140000004067fae */ /* 0x0003e400099a1014 */
[----:B-1----:R-:W-:Y:S01]  /*27750*/  IMAD.MOV.U32 R4, RZ, RZ, R7 ;  /* 0x000000ffff047224 */ /* 0x002fe200078e0007 */
[----:B--2---:R-:W-:Y:S02]  /*27760*/  IADD3.X R16, PT, PT, R16, UR13, RZ, P4, !PT ;  /* 0x0000000d10107c10 */ /* 0x004fe4000a7fe4ff */
[----:B---3--:R-:W-:-:S03]  /*27770*/  IADD3.X R13, PT, PT, R13, UR13, RZ, P5, !PT ;  /* 0x0000000d0d0d7c10 */ /* 0x008fc6000affe4ff */
[----:B------:R1:W-:Y:S01]  /*27780*/  STL [R1+0x970], R16 ;  /* 0x0009701001007387 */ /* 0x0003e20000100800 */
[----:B------:R-:W-:-:S03]  /*27790*/  MOV R5, R16 ;  /* 0x0000001000057202 */ /* 0x000fc60000000f00 */
[----:B------:R2:W-:Y:S04]  /*277a0*/  STL [R1+0x994], R12 ;  /* 0x0009940c01007387 */ /* 0x0005e80000100800 */
[----:B------:R-:W3:Y:S04]  /*277b0*/  LDL.LU R7, [R1+0x93c] ;  /* 0x00093c0001077983 */ /* 0x000ee80000300800 */
[----:B------:R2:W-:Y:S04]  /*277c0*/  STL [R1+0x990], R13 ;  /* 0x0009900d01007387 */ /* 0x0005e80000100800 */
[----:B-1----:R-:W3:Y:S04]  /*277d0*/  LDL.LU R16, [R1+0x95c] ;  /* 0x00095c0001107983 */ /* 0x002ee80000300800 */
[----:B------:R-:W3:Y:S04]  /*277e0*/  LDL.LU R17, [R1+0x938] ;  /* 0x0009380001117983 */ /* 0x000ee80000300800 */
[----:B------:R-:W3:Y:S04]  /*277f0*/  LDL.LU R18, [R1+0x958] ;  /* 0x0009580001127983 */ /* 0x000ee80000300800 */
[----:B------:R1:W-:Y:S02]  /*27800*/  LDGSTS.E [R6+0x41800], desc[UR20][R4.64], P3 ;  /* 0x4180000004067fae */ /* 0x0003e400099a1014 */
[----:B-1----:R-:W-:-:S02]  /*27810*/  IMAD.MOV.U32 R4, RZ, RZ, R12 ;  /* 0x000000ffff047224 */ /* 0x002fc400078e000c */
[----:B------:R-:W-:Y:S01]  /*27820*/  IMAD.MOV.U32 R5, RZ, RZ, R13 ;  /* 0x000000ffff057224 */ /* 0x000fe200078e000d */
[----:B--2---:R-:W2:Y:S04]  /*27830*/  LDL.LU R12, [R1+0x97c] ;  /* 0x00097c00010c7983 */ /* 0x004ea80000300800 */
[----:B------:R1:W-:Y:S04]  /*27840*/  LDGSTS.E [R6+0x41c00], desc[UR20][R4.64], P3 ;  /* 0x41c0000004067fae */ /* 0x0003e800099a1014 */
[----:B------:R-:W2:Y:S01]  /*27850*/  LDL.LU R13, [R1+0x99c] ;  /* 0x00099c00010d7983 */ /* 0x000ea20000300800 */
[----:B-1----:R-:W-:-:S05]  /*27860*/  LOP3.LUT R6, R252, 0x20, RZ, 0x3c, !PT ;  /* 0x00000020fc067812 */ /* 0x002fca00078e3cff */
[----:B------:R-:W-:Y:S01]  /*27870*/  VIADD R6, R6, UR9 ;  /* 0x0000000906067c36 */ /* 0x000fe20008000000 */
[----:B------:R-:W-:Y:S02]  /*27880*/  IADD3 R14, P4, PT, R14, UR12, RZ ;  /* 0x0000000c0e0e7c10 */ /* 0x000fe4000ff9e0ff */
[----:B------:R-:W-:-:S03]  /*27890*/  IADD3 R8, P5, PT, R8, UR12, RZ ;  /* 0x0000000c08087c10 */ /* 0x000fc6000ffbe0ff */
[----:B------:R1:W-:Y:S01]  /*278a0*/  STL [R1+0x8bc], R14 ;  /* 0x0008bc0e01007387 */ /* 0x0003e20000100800 */
[----:B----4-:R-:W-:-:S03]  /*278b0*/  IADD3.X R15, PT, PT, R15, UR13, RZ, P4, !PT ;  /* 0x0000000d0f0f7c10 */ /* 0x010fc6000a7fe4ff */
[----:B------:R-:W-:Y:S01]  /*278c0*/  STL [R1+0x8dc], R8 ;  /* 0x0008dc0801007387 */ /* 0x000fe20000100800 */
[----:B------:R-:W-:-:S03]  /*278d0*/  IMAD.MOV.U32 R4, RZ, RZ, R14 ;  /* 0x000000ffff047224 */ /* 0x000fc600078e000e */
[----:B------:R4:W-:Y:S01]  /*278e0*/  STL [R1+0x8b8], R15 ;  /* 0x0008b80f01007387 */ /* 0x0009e20000100800 */
[----:B------:R-:W-:Y:S01]  /*278f0*/  IMAD.MOV.U32 R5, RZ, RZ, R15 ;  /* 0x000000ffff057224 */ /* 0x000fe200078e000f */
[----:B------:R-:W-:Y:S02]  /*27900*/  IADD3.X R9, PT, PT, R9, UR13, RZ, P5, !PT ;  /* 0x0000000d09097c10 */ /* 0x000fe4000affe4ff */
[----:B-1----:R-:W2:Y:S04]  /*27910*/  LDL.LU R14, [R1+0x978] ;  /* 0x00097800010e7983 */ /* 0x002ea80000300800 */
[----:B------:R1:W-:Y:S04]  /*27920*/  LDGSTS.E [R6+0x40100], desc[UR20][R4.64], P3 ;  /* 0x4010000004067fae */ /* 0x0003e800099a1014 */
[----:B----4-:R-:W4:Y:S01]  /*27930*/  LDL.LU R15, [R1+0x998] ;  /* 0x00099800010f7983 */ /* 0x010f220000300800 */
[----:B-1----:R-:W-:-:S02]  /*27940*/  IMAD.MOV.U32 R4, RZ, RZ, R8 ;  /* 0x000000ffff047224 */ /* 0x002fc400078e0008 */
[----:B------:R-:W-:Y:S01]  /*27950*/  IMAD.MOV.U32 R5, RZ, RZ, R9 ;  /* 0x000000ffff057224 */ /* 0x000fe200078e0009 */
[----:B------:R-:W-:-:S04]  /*27960*/  IADD3 R19, P4, PT, R19, UR12, RZ ;  /* 0x0000000c13137c10 */ /* 0x000fc8000ff9e0ff */
[----:B------:R1:W-:Y:S01]  /*27970*/  LDGSTS.E [R6+0x40500], desc[UR20][R4.64], P3 ;  /* 0x4050000004067fae */ /* 0x0003e200099a1014 */
[----:B------:R-:W-:-:S03]  /*27980*/  IADD3.X R20, PT, PT, R20, UR13, RZ, P4, !PT ;  /* 0x0000000d14147c10 */ /* 0x000fc6000a7fe4ff */
[----:B------:R1:W-:Y:S04]  /*27990*/  STL [R1+0x8d8], R9 ;  /* 0x0008d80901007387 */ /* 0x0003e80000100800 */
[----:B------:R-:W4:Y:S01]  /*279a0*/  LDL.LU R8, [R1+0x8c4] ;  /* 0x0008c40001087983 */ /* 0x000f220000300800 */
[----:B-1----:R-:W-:Y:S01]  /*279b0*/  MOV R4, R19 ;  /* 0x0000001300047202 */ /* 0x002fe20000000f00 */
[----:B------:R-:W-:Y:S02]  /*279c0*/  IMAD.MOV.U32 R5, RZ, RZ, R20 ;  /* 0x000000ffff057224 */ /* 0x000fe400078e0014 */
[----:B------:R-:W4:Y:S01]  /*279d0*/  LDL.LU R9, [R1+0x8e4] ;  /* 0x0008e40001097983 */ /* 0x000f220000300800 */
[----:B------:R-:W-:-:S03]  /*279e0*/  IADD3 R10, P5, PT, R10, UR12, RZ ;  /* 0x0000000c0a0a7c10 */ /* 0x000fc6000ffbe0ff */
[----:B------:R-:W-:Y:S01]  /*279f0*/  STL [R1+0x8fc], R19 ;  /* 0x0008fc1301007387 */ /* 0x000fe20000100800 */
[----:B------:R-:W-:-:S03]  /*27a00*/  IADD3.X R11, PT, PT, R11, UR13, RZ, P5, !PT ;  /* 0x0000000d0b0b7c10 */ /* 0x000fc6000affe4ff */
[----:B------:R-:W-:Y:S04]  /*27a10*/  STL [R1+0x8f8], R20 ;  /* 0x0008f81401007387 */ /* 0x000fe80000100800 */
[----:B------:R1:W-:Y:S04]  /*27a20*/  STL [R1+0x91c], R10 ;  /* 0x00091c0a01007387 */ /* 0x0003e80000100800 */
[----:B------:R1:W-:Y:S04]  /*27a30*/  LDGSTS.E [R6+0x40900], desc[UR20][R4.64], P3 ;  /* 0x4090000004067fae */ /* 0x0003e800099a1014 */
[----:B------:R1:W-:Y:S02]  /*27a40*/  STL [R1+0x918], R11 ;  /* 0x0009180b01007387 */ /* 0x0003e40000100800 */
[----:B-1----:R-:W-:-:S02]  /*27a50*/  IMAD.MOV.U32 R4, RZ, RZ, R10 ;  /* 0x000000ffff047224 */ /* 0x002fc400078e000a */
[----:B------:R-:W4:Y:S01]  /*27a60*/  LDL.LU R10, [R1+0x8c0] ;  /* 0x0008c000010a7983 */ /* 0x000f220000300800 */
[----:B------:R-:W-:-:S03]  /*27a70*/  IMAD.MOV.U32 R5, RZ, RZ, R11 ;  /* 0x000000ffff057224 */ /* 0x000fc600078e000b */
[----:B------:R-:W4:Y:S04]  /*27a80*/  LDL.LU R11, [R1+0x8e0] ;  /* 0x0008e000010b7983 */ /* 0x000f280000300800 */
[----:B------:R1:W-:Y:S01]  /*27a90*/  LDGSTS.E [R6+0x40d00], desc[UR20][R4.64], P3 ;  /* 0x40d0000004067fae */ /* 0x0003e200099a1014 */
[----:B---3--:R-:W-:Y:S02]  /*27aa0*/  IADD3 R7, P4, PT, R7, UR12, RZ ;  /* 0x0000000c07077c10 */ /* 0x008fe4000ff9e0ff */
[----:B------:R-:W-:Y:S02]  /*27ab0*/  IADD3 R16, P5, PT, R16, UR12, RZ ;  /* 0x0000000c10107c10 */ /* 0x000fe4000ffbe0ff */
[----:B------:R-:W-:Y:S01]  /*27ac0*/  IADD3.X R17, PT, PT, R17, UR13, RZ, P4, !PT ;  /* 0x0000000d11117c10 */ /* 0x000fe2000a7fe4ff */
[----:B------:R-:W-:Y:S01]  /*27ad0*/  STL [R1+0x93c], R7 ;  /* 0x00093c0701007387 */ /* 0x000fe20000100800 */
[----:B-1----:R-:W-:Y:S01]  /*27ae0*/  IMAD.MOV.U32 R4, RZ, RZ, R7 ;  /* 0x000000ffff047224 */ /* 0x002fe200078e0007 */
[----:B------:R-:W-:-:S02]  /*27af0*/  IADD3.X R18, PT, PT, R18, UR13, RZ, P5, !PT ;  /* 0x0000000d12127c10 */ /* 0x000fc4000affe4ff */
[----:B------:R-:W-:Y:S01]  /*27b00*/  IMAD.MOV.U32 R5, RZ, RZ, R17 ;  /* 0x000000ffff057224 */ /* 0x000fe200078e0011 */
[----:B------:R1:W-:Y:S04]  /*27b10*/  STL [R1+0x938], R17 ;  /* 0x0009381101007387 */ /* 0x0003e80000100800 */
[----:B------:R-:W-:Y:S04]  /*27b20*/  STL [R1+0x95c], R16 ;  /* 0x00095c1001007387 */ /* 0x000fe80000100800 */
[----:B------:R3:W-:Y:S04]  /*27b30*/  LDGSTS.E [R6+0x41100], desc[UR20][R4.64], P3 ;  /* 0x4110000004067fae */ /* 0x0007e800099a1014 */
[----:B-1----:R-:W4:Y:S04]  /*27b40*/  LDL.LU R17, [R1+0x904] ;  /* 0x0009040001117983 */ /* 0x002f280000300800 */
[----:B------:R1:W-:Y:S04]  /*27b50*/  STL [R1+0x958], R18 ;  /* 0x0009581201007387 */ /* 0x0003e80000100800 */
[----:B------:R-:W4:Y:S01]  /*27b60*/  LDL.LU R7, [R1+0x924] ;  /* 0x0009240001077983 */ /* 0x000f220000300800 */
[----:B---3--:R-:W-:-:S03]  /*27b70*/  IMAD.MOV.U32 R5, RZ, RZ, R18 ;  /* 0x000000ffff057224 */ /* 0x008fc600078e0012 */
[----:B-1----:R-:W3:Y:S01]  /*27b80*/  LDL.LU R18, [R1+0x900] ;  /* 0x0009000001127983 */ /* 0x002ee20000300800 */
[----:B------:R-:W-:-:S03]  /*27b90*/  IMAD.MOV.U32 R4, RZ, RZ, R16 ;  /* 0x000000ffff047224 */ /* 0x000fc600078e0010 */
[----:B------:R-:W3:Y:S01]  /*27ba0*/  LDL.LU R16, [R1+0x920] ;  /* 0x0009200001107983 */ /* 0x000ee20000300800 */
[----:B--2---:R-:W-:Y:S02]  /*27bb0*/  IADD3 R12, P4, PT, R12, UR12, RZ ;  /* 0x0000000c0c0c7c10 */ /* 0x004fe4000ff9e0ff */
[----:B------:R-:W-:Y:S01]  /*27bc0*/  IADD3 R13, P5, PT, R13, UR12, RZ ;  /* 0x0000000c0d0d7c10 */ /* 0x000fe2000ffbe0ff */
[----:B------:R1:W-:Y:S04]  /*27bd0*/  LDGSTS.E [R6+0x41500], desc[UR20][R4.64], P3 ;  /* 0x4150000004067fae */ /* 0x0003e800099a1014 */
[----:B------:R-:W-:Y:S01]  /*27be0*/  STL [R1+0x97c], R12 ;  /* 0x00097c0c01007387 */ /* 0x000fe20000100800 */
[----:B-1----:R-:W-:Y:S02]  /*27bf0*/  MOV R4, R12 ;  /* 0x0000000c00047202 */ /* 0x002fe40000000f00 */
[----:B------:R-:W-:-:S05]  /*27c00*/  IADD3.X R14, PT, PT, R14, UR13, RZ, P4, !PT ;  /* 0x0000000d0e0e7c10 */ /* 0x000fca000a7fe4ff */
[----:B------:R-:W-:Y:S01]  /*27c10*/  IMAD.MOV.U32 R5, RZ, RZ, R14 ;  /* 0x000000ffff057224 */ /* 0x000fe200078e000e */
[----:B------:R1:W-:Y:S01]  /*27c20*/  STL [R1+0x978], R14 ;  /* 0x0009780e01007387 */ /* 0x0003e20000100800 */
[----:B----4-:R-:W-:-:S03]  /*27c30*/  IADD3.X R15, PT, PT, R15, UR13, RZ, P5, !PT ;  /* 0x0000000d0f0f7c10 */ /* 0x010fc6000affe4ff */
[----:B------:R-:W-:Y:S04]  /*27c40*/  STL [R1+0x99c], R13 ;  /* 0x00099c0d01007387 */ /* 0x000fe80000100800 */
[----:B------:R2:W-:Y:S04]  /*27c50*/  LDGSTS.E [R6+0x41900], desc[UR20][R4.64], P3 ;  /* 0x4190000004067fae */ /* 0x0005e800099a1014 */
[----:B-1----:R-:W4:Y:S04]  /*27c60*/  LDL.LU R14, [R1+0x944] ;  /* 0x00094400010e7983 */ /* 0x002f280000300800 */
[----:B------:R1:W-:Y:S04]  /*27c70*/  STL [R1+0x998], R15 ;  /* 0x0009980f01007387 */ /* 0x0003e80000100800 */
[----:B------:R-:W4:Y:S01]  /*27c80*/  LDL.LU R12, [R1+0x964] ;  /* 0x00096400010c7983 */ /* 0x000f220000300800 */
[----:B--2---:R-:W-:-:S02]  /*27c90*/  IMAD.MOV.U32 R5, RZ, RZ, R15 ;  /* 0x000000ffff057224 */ /* 0x004fc400078e000f */
[----:B------:R-:W-:Y:S01]  /*27ca0*/  IMAD.MOV.U32 R4, RZ, RZ, R13 ;  /* 0x000000ffff047224 */ /* 0x000fe200078e000d */
[----:B-1----:R-:W2:Y:S01]  /*27cb0*/  LDL.LU R15, [R1+0x940] ;  /* 0x00094000010f7983 */ /* 0x002ea20000300800 */
[----:B------:R-:W-:-:S03]  /*27cc0*/  IADD3 R8, P4, PT, R8, UR12, RZ ;  /* 0x0000000c08087c10 */ /* 0x000fc6000ff9e0ff */
[----:B------:R-:W2:Y:S04]  /*27cd0*/  LDL.LU R13, [R1+0x960] ;  /* 0x00096000010d7983 */ /* 0x000ea80000300800 */
[----:B------:R1:W-:Y:S01]  /*27ce0*/  LDGSTS.E [R6+0x41d00], desc[UR20][R4.64], P3 ;  /* 0x41d0000004067fae */ /* 0x0003e200099a1014 */
[----:B------:R-:W-:-:S03]  /*27cf0*/  IADD3 R9, P5, PT, R9, UR12, RZ ;  /* 0x0000000c09097c10 */ /* 0x000fc6000ffbe0ff */
[----:B------:R-:W-:Y:S01]  /*27d00*/  STL [R1+0x8c4], R8 ;  /* 0x0008c40801007387 */ /* 0x000fe20000100800 */
[----:B-1----:R-:W-:Y:S01]  /*27d10*/  LOP3.LUT R6, R252, 0x40, RZ, 0x3c, !PT ;  /* 0x00000040fc067812 */ /* 0x002fe200078e3cff */
[----:B------:R-:W-:Y:S02]  /*27d20*/  IMAD.MOV.U32 R4, RZ, RZ, R8 ;  /* 0x000000ffff047224 */ /* 0x000fe400078e0008 */
[----:B------:R-:W-:Y:S02]  /*27d30*/  STL [R1+0x8e4], R9 ;  /* 0x0008e40901007387 */ /* 0x000fe40000100800 */
[----:B------:R-:W-:Y:S01]  /*27d40*/  VIADD R6, R6, UR9 ;  /* 0x0000000906067c36 */ /* 0x000fe20008000000 */
[----:B------:R-:W-:Y:S02]  /*27d50*/  IADD3.X R10, PT, PT, R10, UR13, RZ, P4, !PT ;  /* 0x0000000d0a0a7c10 */ /* 0x000fe4000a7fe4ff */
[----:B------:R-:W-:-:S03]  /*27d60*/  IADD3.X R11, PT, PT, R11, UR13, RZ, P5, !PT ;  /* 0x0000000d0b0b7c10 */ /* 0x000fc6000affe4ff */
[----:B------:R-:W-:Y:S01]  /*27d70*/  IMAD.MOV.U32 R5, RZ, RZ, R10 ;  /* 0x000000ffff057224 */ /* 0x000fe200078e000a */
[----:B------:R1:W-:Y:S04]  /*27d80*/  STL [R1+0x8c0], R10 ;  /* 0x0008c00a01007387 */ /* 0x0003e80000100800 */
[----:B------:R1:W-:Y:S04]  /*27d90*/  LDGSTS.E [R6+0x40200], desc[UR20][R4.64], P3 ;  /* 0x4020000004067fae */ /* 0x0003e800099a1014 */
[----:B-1----:R-:W2:Y:S04]  /*27da0*/  LDL.LU R10, [R1+0x984] ;  /* 0x00098400010a7983 */ /* 0x002ea80000300800 */
[----:B------:R-:W2:Y:S01]  /*27db0*/  LDL.LU R8, [R1+0x9a4] ;  /* 0x0009a40001087983 */ /* 0x000ea20000300800 */
[----:B------:R-:W-:-:S03]  /*27dc0*/  MOV R5, R11 ;  /* 0x0000000b00057202 */ /* 0x000fc60000000f00 */
[----:B------:R1:W-:Y:S01]  /*27dd0*/  STL [R1+0x8e0], R11 ;  /* 0x0008e00b01007387 */ /* 0x0003e20000100800 */
[----:B------:R-:W-:-:S05]  /*27de0*/  IMAD.MOV.U32 R4, RZ, RZ, R9 ;  /* 0x000000ffff047224 */ /* 0x000fca00078e0009 */
[----:B------:R3:W-:Y:S04]  /*27df0*/  LDGSTS.E [R6+0x40600], desc[UR20][R4.64], P3 ;  /* 0x4060000004067fae */ /* 0x0007e800099a1014 */
[----:B-1----:R-:W2:Y:S04]  /*27e00*/  LDL.LU R11, [R1+0x980] ;  /* 0x00098000010b7983 */ /* 0x002ea80000300800 */
[----:B------:R-:W2:Y:S01]  /*27e10*/  LDL.LU R9, [R1+0x9a0] ;  /* 0x0009a00001097983 */ /* 0x000ea20000300800 */
[----:B------:R-:W-:Y:S02]  /*27e20*/  IADD3 R17, P4, PT, R17, UR12, RZ ;  /* 0x0000000c11117c10 */ /* 0x000fe4000ff9e0ff */
[----:B------:R-:W-:-:S03]  /*27e30*/  IADD3 R7, P5, PT, R7, UR12, RZ ;  /* 0x0000000c07077c10 */ /* 0x000fc6000ffbe0ff */
[----:B---3--:R-:W-:Y:S01]  /*27e40*/  IMAD.MOV.U32 R4, RZ, RZ, R17 ;  /* 0x000000ffff047224 */ /* 0x008fe200078e0011 */
[----:B------:R-:W-:Y:S01]  /*27e50*/  IADD3.X R18, PT, PT, R18, UR13, RZ, P4, !PT ;  /* 0x0000000d12127c10 */ /* 0x000fe2000a7fe4ff */
[----:B------:R-:W-:Y:S01]  /*27e60*/  STL [R1+0x904], R17 ;  /* 0x0009041101007387 */ /* 0x000fe20000100800 */
[----:B------:R-:W-:-:S03]  /*27e70*/  IADD3.X R16, PT, PT, R16, UR13, RZ, P5, !PT ;  /* 0x0000000d10107c10 */ /* 0x000fc6000affe4ff */
[----:B------:R-:W-:Y:S01]  /*27e80*/  IMAD.MOV.U32 R5, RZ, RZ, R18 ;  /* 0x000000ffff057224 */ /* 0x000fe200078e0012 */
[----:B------:R-:W-:Y:S04]  /*27e90*/  STL [R1+0x900], R18 ;  /* 0x0009001201007387 */ /* 0x000fe80000100800 */
[----:B------:R1:W-:Y:S04]  /*27ea0*/  STL [R1+0x924], R7 ;  /* 0x0009240701007387 */ /* 0x0003e80000100800 */
[----:B------:R3:W-:Y:S04]  /*27eb0*/  LDGSTS.E [R6+0x40a00], desc[UR20][R4.64], P3 ;  /* 0x40a0000004067fae */ /* 0x0007e800099a1014 */
[----:B------:R1:W-:Y:S04]  /*27ec0*/  STL [R1+0x920], R16 ;  /* 0x0009201001007387 */ /* 0x0003e80000100800 */
[----:B------:R-:W2:Y:S01]  /*27ed0*/  LDL.LU R22, [R1+0x8c8] ;  /* 0x0008c80001167983 */ /* 0x000ea20000300800 */
[----:B---3--:R-:W-:-:S03]  /*27ee0*/  IMAD.MOV.U32 R4, RZ, RZ, R7 ;  /* 0x000000ffff047224 */ /* 0x008fc600078e0007 */
[----:B-1----:R-:W3:Y:S04]  /*27ef0*/  LDL.LU R7, [R1+0x8cc] ;  /* 0x0008cc0001077983 */ /* 0x002ee80000300800 */
[----:B------:R-:W3:Y:S01]  /*27f00*/  LDL.LU R20, [R1+0x8ec] ;  /* 0x0008ec0001147983 */ /* 0x000ee20000300800 */
[----:B------:R-:W-:-:S05]  /*27f10*/  IMAD.MOV.U32 R5, RZ, RZ, R16 ;  /* 0x000000ffff057224 */ /* 0x000fca00078e0010 */
[----:B------:R1:W-:Y:S01]  /*27f20*/  LDGSTS.E [R6+0x40e00], desc[UR20][R4.64], P3 ;  /* 0x40e0000004067fae */ /* 0x0003e200099a1014 */
[----:B----4-:R-:W-:Y:S02]  /*27f30*/  IADD3 R14, P4, PT, R14, UR12, RZ ;  /* 0x0000000c0e0e7c10 */ /* 0x010fe4000ff9e0ff */
[----:B------:R-:W-:-:S03]  /*27f40*/  IADD3 R12, P5, PT, R12, UR12, RZ ;  /* 0x0000000c0c0c7c10 */ /* 0x000fc6000ffbe0ff */
[----:B------:R4:W-:Y:S01]  /*27f50*/  STL [R1+0x944], R14 ;  /* 0x0009440e01007387 */ /* 0x0009e20000100800 */
[----:B--2---:R-:W-:Y:S02]  /*27f60*/  IADD3.X R15, PT, PT, R15, UR13, RZ, P4, !PT ;  /* 0x0000000d0f0f7c10 */ /* 0x004fe4000a7fe4ff */
[----:B------:R-:W-:-:S03]  /*27f70*/  IADD3.X R13, PT, PT, R13, UR13, RZ, P5, !PT ;  /* 0x0000000d0d0d7c10 */ /* 0x000fc6000affe4ff */
[----:B------:R-:W-:Y:S04]  /*27f80*/  STL [R1+0x940], R15 ;  /* 0x0009400f01007387 */ /* 0x000fe80000100800 */
[----:B------:R2:W-:Y:S04]  /*27f90*/  STL [R1+0x964], R12 ;  /* 0x0009640c01007387 */ /* 0x0005e80000100800 */
[----:B------:R-:W3:Y:S04]  /*27fa0*/  LDL.LU R21, [R1+0x8e8] ;  /* 0x0008e80001157983 */ /* 0x000ee80000300800 */
[----:B------:R2:W-:Y:S04]  /*27fb0*/  STL [R1+0x960], R13 ;  /* 0x0009600d01007387 */ /* 0x0005e80000100800 */
[----:B------:R-:W3:Y:S04]  /*27fc0*/  LDL.LU R19, [R1+0x908] ;  /* 0x0009080001137983 */ /* 0x000ee80000300800 */
[----:B------:R-:W3:Y:S01]  /*27fd0*/  LDL.LU R18, [R1+0x90c] ;  /* 0x00090c0001127983 */ /* 0x000ee20000300800 */
[----:B-1----:R-:W-:-:S02]  /*27fe0*/  IMAD.MOV.U32 R4, RZ, RZ, R14 ;  /* 0x000000ffff047224 */ /* 0x002fc400078e000e */
[----:B------:R-:W-:Y:S01]  /*27ff0*/  IMAD.MOV.U32 R5, RZ, RZ, R15 ;  /* 0x000000ffff057224 */ /* 0x000fe200078e000f */
[----:B------:R-:W3:Y:S04]  /*28000*/  LDL.LU R17, [R1+0x928] ;  /* 0x0009280001117983 */ /* 0x000ee80000300800 */
[----:B------:R-:W3:Y:S04]  /*28010*/  LDL.LU R16, [R1+0x92c] ;  /* 0x00092c0001107983 */ /* 0x000ee80000300800 */
[----:B------:R1:W-:Y:S04]  /*28020*/  LDGSTS.E [R6+0x41200], desc[UR20][R4.64], P3 ;  /* 0x4120000004067fae */ /* 0x0003e800099a1014 */
[----:B----4-:R-:W4:Y:S01]  /*28030*/  LDL.LU R14, [R1+0x94c] ;  /* 0x00094c00010e7983 */ /* 0x010f220000300800 */
[----:B-1----:R-:W-:-:S03]  /*28040*/  IMAD.MOV.U32 R4, RZ, RZ, R12 ;  /* 0x000000ffff047224 */ /* 0x002fc600078e000c */
[----:B--2---:R-:W2:Y:S01]  /*28050*/  LDL.LU R12, [R1+0x96c] ;  /* 0x00096c00010c7983 */ /* 0x004ea20000300800 */
[----:B------:R-:W-:Y:S02]  /*28060*/  IADD3 R10, P4, PT, R10, UR12, RZ ;  /* 0x0000000c0a0a7c10 */ /* 0x000fe4000ff9e0ff */
[----:B------:R-:W-:-:S03]  /*28070*/  IADD3 R8, P5, PT, R8, UR12, RZ ;  /* 0x0000000c08087c10 */ /* 0x000fc6000ffbe0ff */
[----:B------:R-:W-:Y:S01]  /*28080*/  STL [R1+0x984], R10 ;  /* 0x0009840a01007387 */ /* 0x000fe20000100800 */
[----:B------:R-:W-:-:S05]  /*28090*/  MOV R5, R13 ;  /* 0x0000000d00057202 */ /* 0x000fca0000000f00 */
[----:B------:R1:W-:Y:S01]  /*280a0*/  LDGSTS.E [R6+0x41600], desc[UR20][R4.64], P3 ;  /* 0x4160000004067fae */ /* 0x0003e200099a1014 */
[----:B------:R-:W-:-:S05]  /*280b0*/  IADD3.X R11, PT, PT, R11, UR13, RZ, P4, !PT ;  /* 0x0000000d0b0b7c10 */ /* 0x000fca000a7fe4ff */
[----:B------:R1:W-:Y:S01]  /*280c0*/  STL [R1+0x980], R11 ;  /* 0x0009800b01007387 */ /* 0x0003e20000100800 */
[----:B------:R-:W-:-:S03]  /*280d0*/  IADD3.X R9, PT, PT, R9, UR13, RZ, P5, !PT ;  /* 0x0000000d09097c10 */ /* 0x000fc6000affe4ff */
[----:B------:R-:W-:Y:S04]  /*280e0*/  STL [R1+0x9a4], R8 ;  /* 0x0009a40801007387 */ /* 0x000fe80000100800 */
[----:B------:R-:W2:Y:S01]  /*280f0*/  LDL.LU R15, [R1+0x948] ;  /* 0x00094800010f7983 */ /* 0x000ea20000300800 */
[----:B-1----:R-:W-:Y:S02]  /*28100*/  IMAD.MOV.U32 R4, RZ, RZ, R10 ;  /* 0x000000ffff047224 */ /* 0x002fe400078e000a */
[----:B------:R-:W-:Y:S01]  /*28110*/  IMAD.MOV.U32 R5, RZ, RZ, R11 ;  /* 0x000000ffff057224 */ /* 0x000fe200078e000b */
[----:B------:R1:W-:Y:S04]  /*28120*/  STL [R1+0x9a0], R9 ;  /* 0x0009a00901007387 */ /* 0x0003e80000100800 */
[----:B------:R-:W2:Y:S04]  /*28130*/  LDL.LU R13, [R1+0x968] ;  /* 0x00096800010d7983 */ /* 0x000ea80000300800 */
[----:B------:R-:W2:Y:S04]  /*28140*/  LDL.LU R11, [R1+0x988] ;  /* 0x00098800010b7983 */ /* 0x000ea80000300800 */
[----:B------:R-:W2:Y:S04]  /*28150*/  LDL.LU R10, [R1+0x98c] ;  /* 0x00098c00010a7983 */ /* 0x000ea80000300800 */
[----:B------:R1:W-:Y:S02]  /*28160*/  LDGSTS.E [R6+0x41a00], desc[UR20][R4.64], P3 ;  /* 0x41a0000004067fae */ /* 0x0003e400099a1014 */
[----:B-1----:R-:W-:-:S02]  /*28170*/  IMAD.MOV.U32 R5, RZ, RZ, R9 ;  /* 0x000000ffff057224 */ /* 0x002fc400078e0009 */
[----:B------:R-:W-:Y:S01]  /*28180*/  IMAD.MOV.U32 R4, RZ, RZ, R8 ;  /* 0x000000ffff047224 */ /* 0x000fe200078e0008 */
[----:B------:R-:W2:Y:S04]  /*28190*/  LDL.LU R9, [R1+0x9a8] ;  /* 0x0009a80001097983 */ /* 0x000ea80000300800 */
[----:B------:R-:W2:Y:S04]  /*281a0*/  LDL.LU R8, [R1+0x9ac] ;  /* 0x0009ac0001087983 */ /* 0x000ea80000300800 */
[----:B------:R1:W-:Y:S01]  /*281b0*/  LDGSTS.E [R6+0x41e00], desc[UR20][R4.64], P3 ;  /* 0x41e0000004067fae */ /* 0x0003e200099a1014 */
[----:B---3--:R-:W-:-:S02]  /*281c0*/  IADD3 R7, P4, PT, R7, UR12, RZ ;  /* 0x0000000c07077c10 */ /* 0x008fc4000ff9e0ff */
[----:B------:R-:W-:Y:S02]  /*281d0*/  IADD3 R20, P5, PT, R20, UR12, RZ ;  /* 0x0000000c14147c10 */ /* 0x000fe4000ffbe0ff */
[----:B------:R-:W-:Y:S01]  /*281e0*/  IADD3.X R22, PT, PT, R22, UR13, RZ, P4, !PT ;  /* 0x0000000d16167c10 */ /* 0x000fe2000a7fe4ff */
[----:B------:R3:W-:Y:S01]  /*281f0*/  STL [R1+0x8cc], R7 ;  /* 0x0008cc0701007387 */ /* 0x0007e20000100800 */
[----:B-1----:R-:W-:-:S03]  /*28200*/  IMAD.MOV.U32 R4, RZ, RZ, R7 ;  /* 0x000000ffff047224 */ /* 0x002fc600078e0007 */
[----:B------:R1:W-:Y:S04]  /*28210*/  STL [R1+0x8ec], R20 ;  /* 0x0008ec1401007387 */ /* 0x0003e80000100800 */
[----:B------:R1:W-:Y:S04]  /*28220*/  STL [R1+0x8c8], R22 ;  /* 0x0008c81601007387 */ /* 0x0003e80000100800 */
[----:B---3--:R-:W3:Y:S01]  /*28230*/  LDL R7, [R1+0xa44] ;  /* 0x000a440001077983 */ /* 0x008ee20000100800 */
[----:B------:R-:W-:Y:S01]  /*28240*/  LOP3.LUT R6, R252, 0x60, RZ, 0x3c, !PT ;  /* 0x00000060fc067812 */ /* 0x000fe200078e3cff */
[----:B------:R-:W-:-:S04]  /*28250*/  IMAD.MOV.U32 R5, RZ, RZ, R22 ;  /* 0x000000ffff057224 */ /* 0x000fc800078e0016 */
[----:B------:R-:W-:-:S05]  /*28260*/  VIADD R6, R6, UR9 ;  /* 0x0000000906067c36 */ /* 0x000fca0008000000 */
[----:B------:R1:W-:Y:S02]  /*28270*/  LDGSTS.E [R6+0x40300], desc[UR20][R4.64], P3 ;  /* 0x4030000004067fae */ /* 0x0003e400099a1014 */
[----:B-1----:R-:W-:Y:S01]  /*28280*/  MOV R4, R20 ;  /* 0x0000001400047202 */ /* 0x002fe20000000f00 */
[----:B------:R-:W-:Y:S01]  /*28290*/  UIADD3 UR17, UPT, UPT, UR17, 0x1, URZ ;  /* 0x0000000111117890 */ /* 0x000fe2000fffe0ff */
[----:B------:R-:W-:-:S05]  /*282a0*/  IADD3.X R21, PT, PT, R21, UR13, RZ, P5, !PT ;  /* 0x0000000d15157c10 */ /* 0x000fca000affe4ff */
[----:B------:R-:W-:-:S05]  /*282b0*/  IMAD.MOV.U32 R5, RZ, RZ, R21 ;  /* 0x000000ffff057224 */ /* 0x000fca00078e0015 */
[----:B------:R1:W-:Y:S01]  /*282c0*/  LDGSTS.E [R6+0x40700], desc[UR20][R4.64], P3 ;  /* 0x4070000004067fae */ /* 0x0003e200099a1014 */
[----:B------:R-:W-:-:S04]  /*282d0*/  IADD3 R18, P4, PT, R18, UR12, RZ ;  /* 0x0000000c12127c10 */ /* 0x000fc8000ff9e0ff */
[----:B------:R-:W-:Y:S02]  /*282e0*/  IADD3.X R19, PT, PT, R19, UR13, RZ, P4, !PT ;  /* 0x0000000d13137c10 */ /* 0x000fe4000a7fe4ff */
[----:B------:R-:W-:Y:S01]  /*282f0*/  IADD3 R16, P5, PT, R16, UR12, RZ ;  /* 0x0000000c10107c10 */ /* 0x000fe2000ffbe0ff */
[----:B-1----:R-:W-:Y:S02]  /*28300*/  IMAD.MOV.U32 R4, RZ, RZ, R18 ;  /* 0x000000ffff047224 */ /* 0x002fe400078e0012 */
[----:B------:R-:W-:Y:S01]  /*28310*/  IMAD.MOV.U32 R5, RZ, RZ, R19 ;  /* 0x000000ffff057224 */ /* 0x000fe200078e0013 */
[----:B------:R-:W-:Y:S02]  /*28320*/  IADD3.X R17, PT, PT, R17, UR13, RZ, P5, !PT ;  /* 0x0000000d11117c10 */ /* 0x000fe4000affe4ff */
[----:B----4-:R-:W-:Y:S02]  /*28330*/  IADD3 R14, P4, PT, R14, UR12, RZ ;  /* 0x0000000c0e0e7c10 */ /* 0x010fe4000ff9e0ff */
[----:B------:R1:W-:Y:S01]  /*28340*/  LDGSTS.E [R6+0x40b00], desc[UR20][R4.64], P3 ;  /* 0x40b0000004067fae */ /* 0x0003e200099a1014 */
[----:B--2---:R-:W-:Y:S01]  /*28350*/  IADD3 R12, P5, PT, R12, UR12, RZ ;  /* 0x0000000c0c0c7c10 */ /* 0x004fe2000ffbe0ff */
[----:B-1----:R-:W-:-:S02]  /*28360*/  IMAD.MOV.U32 R4, RZ, RZ, R16 ;  /* 0x000000ffff047224 */ /* 0x002fc400078e0010 */
[----:B------:R-:W-:-:S05]  /*28370*/  IMAD.MOV.U32 R5, RZ, RZ, R17 ;  /* 0x000000ffff057224 */ /* 0x000fca00078e0011 */
[----:B------:R1:W-:Y:S04]  /*28380*/  LDGSTS.E [R6+0x40f00], desc[UR20][R4.64], P3 ;  /* 0x40f0000004067fae */ /* 0x0003e800099a1014 */
[----:B------:R2:W-:Y:S01]  /*28390*/  STL [R1+0x8e8], R21 ;  /* 0x0008e81501007387 */ /* 0x0005e20000100800 */
[----:B-1----:R-:W-:-:S03]  /*283a0*/  IMAD.MOV.U32 R4, RZ, RZ, R14 ;  /* 0x000000ffff047224 */ /* 0x002fc600078e000e */
[----:B------:R2:W-:Y:S01]  /*283b0*/  STL [R1+0x90c], R18 ;  /* 0x00090c1201007387 */ /* 0x0005e20000100800 */
[----:B------:R-:W-:-:S05]  /*283c0*/  IADD3.X R15, PT, PT, R15, UR13, RZ, P4, !PT ;  /* 0x0000000d0f0f7c10 */ /* 0x000fca000a7fe4ff */
[----:B------:R-:W-:Y:S01]  /*283d0*/  IMAD.MOV.U32 R5, RZ, RZ, R15 ;  /* 0x000000ffff057224 */ /* 0x000fe200078e000f */
[----:B------:R-:W-:-:S04]  /*283e0*/  IADD3.X R13, PT, PT, R13, UR13, RZ, P5, !PT ;  /* 0x0000000d0d0d7c10 */ /* 0x000fc8000affe4ff */
[----:B------:R1:W-:Y:S01]  /*283f0*/  LDGSTS.E [R6+0x41300], desc[UR20][R4.64], P3 ;  /* 0x4130000004067fae */ /* 0x0003e200099a1014 */
[----:B------:R-:W-:-:S03]  /*28400*/  IADD3 R10, P4, PT, R10, UR12, RZ ;  /* 0x0000000c0a0a7c10 */ /* 0x000fc6000ff9e0ff */
[----:B------:R2:W-:Y:S01]  /*28410*/  STL [R1+0x908], R19 ;  /* 0x0009081301007387 */ /* 0x0005e20000100800 */
[----:B------:R-:W-:Y:S02]  /*28420*/  IADD3.X R11, PT, PT, R11, UR13, RZ, P4, !PT ;  /* 0x0000000d0b0b7c10 */ /* 0x000fe4000a7fe4ff */
[----:B-1----:R-:W-:Y:S01]  /*28430*/  MOV R4, R12 ;  /* 0x0000000c00047202 */ /* 0x002fe20000000f00 */
[----:B------:R-:W-:Y:S01]  /*28440*/  IMAD.MOV.U32 R5, RZ, RZ, R13 ;  /* 0x000000ffff057224 */ /* 0x000fe200078e000d */
[----:B------:R2:W-:Y:S04]  /*28450*/  STL [R1+0x92c], R16 ;  /* 0x00092c1001007387 */ /* 0x0005e80000100800 */
[----:B------:R2:W-:Y:S04]  /*28460*/  STL [R1+0x928], R17 ;  /* 0x0009281101007387 */ /* 0x0005e80000100800 */
[----:B------:R1:W-:Y:S04]  /*28470*/  LDGSTS.E [R6+0x41700], desc[UR20][R4.64], P3 ;  /* 0x4170000004067fae */ /* 0x0003e800099a1014 */
[----:B------:R2:W-:Y:S01]  /*28480*/  STL [R1+0x94c], R14 ;  /* 0x00094c0e01007387 */ /* 0x0005e20000100800 */
[----:B------:R-:W-:-:S03]  /*28490*/  IADD3 R8, P5, PT, R8, UR12, RZ ;  /* 0x0000000c08087c10 */ /* 0x000fc6000ffbe0ff */
[----:B------:R2:W-:Y:S01]  /*284a0*/  STL [R1+0x948], R15 ;  /* 0x0009480f01007387 */ /* 0x0005e20000100800 */
[----:B------:R-:W-:Y:S01]  /*284b0*/  IADD3.X R9, PT, PT, R9, UR13, RZ, P5, !PT ;  /* 0x0000000d09097c10 */ /* 0x000fe2000affe4ff */
[----:B-1----:R-:W-:Y:S02]  /*284c0*/  IMAD.MOV.U32 R4, RZ, RZ, R10 ;  /* 0x000000ffff047224 */ /* 0x002fe400078e000a */
[----:B------:R-:W-:Y:S01]  /*284d0*/  IMAD.MOV.U32 R5, RZ, RZ, R11 ;  /* 0x000000ffff057224 */ /* 0x000fe200078e000b */
[----:B------:R2:W-:Y:S04]  /*284e0*/  STL [R1+0x96c], R12 ;  /* 0x00096c0c01007387 */ /* 0x0005e80000100800 */
[----:B------:R2:W-:Y:S04]  /*284f0*/  STL [R1+0x968], R13 ;  /* 0x0009680d01007387 */ /* 0x0005e80000100800 */
[----:B------:R2:W-:Y:S04]  /*28500*/  STL [R1+0x98c], R10 ;  /* 0x00098c0a01007387 */ /* 0x0005e80000100800 */
[----:B------:R2:W-:Y:S04]  /*28510*/  STL [R1+0x988], R11 ;  /* 0x0009880b01007387 */ /* 0x0005e80000100800 */
[----:B------:R1:W-:Y:S04]  /*28520*/  LDGSTS.E [R6+0x41b00], desc[UR20][R4.64], P3 ;  /* 0x41b0000004067fae */ /* 0x0003e800099a1014 */
[----:B------:R2:W-:Y:S04]  /*28530*/  STL [R1+0x9ac], R8 ;  /* 0x0009ac0801007387 */ /* 0x0005e80000100800 */
[----:B------:R2:W-:Y:S01]  /*28540*/  STL [R1+0x9a8], R9 ;  /* 0x0009a80901007387 */ /* 0x0005e20000100800 */
[----:B-1----:R-:W-:-:S02]  /*28550*/  IMAD.MOV.U32 R4, RZ, RZ, R8 ;  /* 0x000000ffff047224 */ /* 0x002fc400078e0008 */
[----:B------:R-:W-:-:S05]  /*28560*/  IMAD.MOV.U32 R5, RZ, RZ, R9 ;  /* 0x000000ffff057224 */ /* 0x000fca00078e0009 */
[----:B------:R1:W-:Y:S01]  /*28570*/  LDGSTS.E [R6+0x41f00], desc[UR20][R4.64], P3 ;  /* 0x41f0000004067fae */ /* 0x0003e200099a1014 */
[----:B------:R-:W-:-:S03]  /*28580*/  UISETP.GT.AND UP1, UPT, UR17, 0x1, UPT ;  /* 0x000000011100788c */ /* 0x000fc6000bf24270 */
[----:B------:R-:W0:Y:S01]  /*28590*/  LDGDEPBAR ;  /* 0x00000000000079af */ /* 0x000e220000000000 */
[----:B------:R-:W-:Y:S02]  /*285a0*/  USEL UR9, URZ, 0x1, !UP1 ;  /* 0x00000001ff097887 */ /* 0x000fe4000c800000 */
[----:B------:R-:W-:Y:S02]  /*285b0*/  USEL UR17, UR17, URZ, !UP1 ;  /* 0x000000ff11117287 */ /* 0x000fe4000c800000 */
[----:B------:R-:W-:Y:S02]  /*285c0*/  ULOP3.LUT UR9, UR4, UR9, URZ, 0x3c, !UPT ;  /* 0x0000000904097292 */ /* 0x000fe4000f8e3cff */
[----:B-1----:R-:W-:Y:S01]  /*285d0*/  IMAD.U32 R4, RZ, RZ, UR4 ;  /* 0x00000004ff047e24 */ /* 0x002fe2000f8e00ff */
[C---:B---3--:R-:W-:Y:S01]  /*285e0*/  ISETP.NE.U32.AND P3, PT, R2.reuse, R7, PT ;  /* 0x000000070200720c */ /* 0x048fe20003f65070 */
[----:B------:R-:W-:-:S12]  /*285f0*/  VIADD R2, R2, 0x1 ;  /* 0x0000000102027836 */ /* 0x000fd80000000000 */
[----:B--2---:R-:W-:Y:S05]  /*28600*/  @P3 BRA `(.L_x_12) ;  /* 0xffffff2800103947 */ /* 0x004fea000383ffff */
.L_x_9:
[----:B------:R-:W1:Y:S01]  /*28610*/  LDC R200, c[0x0][0x3b4] ;  /* 0x0000ed00ffc87b82 */ /* 0x000e620000000800 */
[----:B------:R-:W2:Y:S01]  /*28620*/  LDCU UR32, c[0x0][0x3b8] ;  /* 0x00007700ff2077ac */ /* 0x000ea20008000800 */
[----:B------:R-:W3:Y:S01]  /*28630*/  LDCU.64 UR34, c[0x0][0x398] ;  /* 0x00007300ff2277ac */ /* 0x000ee20008000a00 */
[----:B------:R-:W4:Y:S01]  /*28640*/  LDCU.128 UR12, c[0x0][0x390] ;  /* 0x00007200ff0c77ac */ /* 0x000f220008000c00 */
[----:B------:R-:W-:Y:S05]  /*28650*/  @!P2 BRA `(.L_x_13) ;  /* 0x000000000010a947 */ /* 0x000fea0003800000 */
[----:B------:R-:W-:-:S06]  /*28660*/  USHF.L.U32 UR4, UR4, 0x1f, URZ ;  /* 0x0000001f04047899 */ /* 0x000fcc00080006ff */
[----:B------:R-:W-:-:S04]  /*28670*/  MOV R0, UR4 ;  /* 0x0000000400007c02 */ /* 0x000fc80008000f00 */
[----:B------:R-:W5:Y:S02]  /*28680*/  SYNCS.PHASECHK.TRANS64.TRYWAIT P0, [UR8], R0 ;  /* 0x00000000ff0075a7 */ /* 0x000f640008001108 */
[----:B-----5:R-:W-:Y:S05]  /*28690*/  @!P0 BRA `(.L_x_14) ;  /* 0x0000005400ec8947 */ /* 0x020fea0003800000 */
.L_x_13:
[----:B------:R-:W5:Y:S01]  /*286a0*/  LDL.LU R213, [R1+0x898] ;  /* 0x0008980001d57983 */ /* 0x000f620000300800 */
[----:B------:R-:W-:-:S04]  /*286b0*/  DEPBAR.LE SB0, 0x0 ;  /* 0x000080000000791a */ /* 0x000fc80000000000 */
[----:B----4-:R-:W4:Y:S01]  /*286c0*/  LDL.LU R210, [R1+0x9f0] ;  /* 0x0009f00001d27983 */ /* 0x010f220000300800 */
[----:B------:R-:W3:Y:S03]  /*286d0*/  LDCU.64 UR8, c[0x0][0x398] ;  /* 0x00007300ff0877ac */ /* 0x000ee60008000a00 */
[----:B------:R-:W3:Y:S01]  /*286e0*/  LDL.LU R209, [R1+0xa40] ;  /* 0x000a400001d17983 */ /* 0x000ee20000300800 */
[----:B------:R-:W2:Y:S03]  /*286f0*/  LDCU.64 UR4, c[0x0][0x398] ;  /* 0x00007300ff0477ac */ /* 0x000ea60008000a00 */
[----:B------:R-:W2:Y:S01]  /*28700*/  LDL.LU R207, [R1+0xa3c] ;  /* 0x000a3c0001cf7983 */ /* 0x000ea20000300800 */
[----:B------:R-:W1:Y:S01]  /*28710*/  LDCU.64 UR30, c[0x0][0x398] ;  /* 0x00007300ff1e77ac */ /* 0x000e620008000a00 */
[----:B------:R-:W-:Y:S06]  /*28720*/  BAR.SYNC.DEFER_BLOCKING 0x0 ;  /* 0x0000000000007b1d */ /* 0x000fec0000010000 */
[----:B------:R-:W1:Y:S01]  /*28730*/  LDCU.64 UR28, c[0x0][0x398] ;  /* 0x00007300ff1c77ac */ /* 0x000e620008000a00 */
[----:B------:R-:W2:Y:S01]  /*28740*/  LDL.LU R206, [R1+0xa38] ;  /* 0x000a380001ce7983 */ /* 0x000ea20000300800 */
[----:B------:R-:W1:Y:S01]  /*28750*/  LDCU.64 UR26, c[0x0][0x398] ;  /* 0x00007300ff1a77ac */ /* 0x000e620008000a00 */
[----:B------:R-:W1:Y:S01]  /*28760*/  LDCU.64 UR24, c[0x0][0x398] ;  /* 0x00007300ff1877ac */ /* 0x000e620008000a00 */
[----:B------:R-:W1:Y:S01]  /*28770*/  LDCU.64 UR22, c[0x0][0x398] ;  /* 0x00007300ff1677ac */ /* 0x000e620008000a00 */
[----:B------:R-:W1:Y:S01]  /*28780*/  LDCU.64 UR18, c[0x0][0x398] ;  /* 0x00007300ff1277ac */ /* 0x000e620008000a00 */
[----:B------:R-:W1:Y:S02]  /*28790*/  @!P1 SYNCS.CCTL.IV [UR7+0x4c000] ;  /* 0x04c00000ff0099b1 */ /* 0x000e640008000007 */
[----:B-1----:R-:W-:Y:S06]  /*287a0*/  BAR.SYNC.DEFER_BLOCKING 0x0 ;  /* 0x0000000000007b1d */ /* 0x002fec0000010000 */
[----:B------:R-:W1:Y:S01]  /*287b0*/  LDCU.64 UR16, c[0x0][0x398] ;  /* 0x00007300ff1077ac */ /* 0x000e620008000a00 */
[----:B------:R-:W1:Y:S01]  /*287c0*/  LDTM.x64 R4, tmem[UR11] ;  /* 0x0000000b000479ee */ /* 0x000e620008340000 */
[----:B------:R-:W2:Y:S01]  /*287d0*/  LDTM.x64 R132, tmem[UR11+0x40] ;  /* 0x0000400b008479ee */ /* 0x000ea20008340000 */
[----:B------:R-:W2:Y:S01]  /*287e0*/  LDTM.x64 R68, tmem[UR11+0x80] ;  /* 0x0000800b004479ee */ /* 0x000ea20008340000 */
[----:B------:R-:W1:Y:S01]  /*287f0*/  LDCU UR52, c[0x0][0x398] ;  /* 0x00007300ff3477ac */ /* 0x000e620008000800 */
[----:B------:R-:W1:Y:S01]  /*28800*/  LDCU UR54, c[0x0][0x398] ;  /* 0x00007300ff3677ac */ /* 0x000e620008000800 */
[----:B------:R-:W1:Y:S01]  /*28810*/  LDCU UR74, c[0x0][0x398] ;  /* 0x00007300ff4a77ac */ /* 0x000e620008000800 */
[----:B------:R-:W1:Y:S01]  /*28820*/  LDCU UR50, c[0x0][0x398] ;  /* 0x00007300ff3277ac */ /* 0x000e620008000800 */
[----:B------:R-:W2:Y:S01]  /*28830*/  @!P1 SYNCS.CCTL.IV [UR7+0x4c008] ;  /* 0x04c00800ff0099b1 */ /* 0x000ea20008000007 */
[----:B------:R-:W2:Y:S01]  /*28840*/  LDCU.64 UR6, c[0x0][0x398] ;  /* 0x00007300ff0677ac */ /* 0x000ea20008000a00 */
[----:B------:R-:W2:Y:S01]  /*28850*/  LDCU UR42, c[0x0][0x398] ;  /* 0x00007300ff2a77ac */ /* 0x000ea20008000800 */
[----:B-1----:R-:W-:Y:S01]  /*28860*/  STL [R1+0x4], R5 ;  /* 0x0000040501007387 */ /* 0x002fe20000100800 */
[----:B------:R-:W-:Y:S01]  /*28870*/  IMAD.MOV.U32 R198, RZ, RZ, R4 ;  /* 0x000000ffffc67224 */ /* 0x000fe200078e0004 */
[----:B------:R-:W-:Y:S01]  /*28880*/  MOV R246, R31 ;  /* 0x0000001f00f67202 */ /* 0x000fe20000000f00 */
[----:B------:R-:W-:Y:S01]  /*28890*/  IMAD.MOV.U32 R252, RZ, RZ, R25 ;  /* 0x000000fffffc7224 */ /* 0x000fe200078e0019 */
[----:B------:R-:W-:Y:S01]  /*288a0*/  STL.64 [R1+0x8], R6 ;  /* 0x0000080601007387 */ /* 0x000fe20000100a00 */
        /* <DEDUP_REMOVED lines=17> */
[----:B------:R-:W1:Y:S01]  /*289c0*/  LDCU UR72, c[0x0][0x398] ;  /* 0x00007300ff4877ac */ /* 0x000e620008000800 */
        /* <DEDUP_REMOVED lines=17> */
[----:B------:R-:W-:Y:S01]  /*28ae0*/  STL [R1+0x50], R24 ;  /* 0x0000501801007387 */ /* 0x000fe20000100800 */
[----:B------:R-:W-:Y:S01]  /*28af0*/  IMAD.MOV.U32 R231, RZ, RZ, R46 ;  /* 0x000000ffffe77224 */ /* 0x000fe200078e002e */
[----:B------:R-:W1:Y:S01]  /*28b00*/  LDCU UR37, c[0x0][0x398] ;  /* 0x00007300ff2577ac */ /* 0x000e620008000800 */
[----:B------:R-:W-:Y:S01]  /*28b10*/  IMAD.MOV.U32 R229, RZ, RZ, R48 ;  /* 0x000000ffffe57224 */ /* 0x000fe200078e0030 */
[----:B------:R1:W-:Y:S01]  /*28b20*/  STL [R1+0xc04], R251 ;  /* 0x000c04fb01007387 */ /* 0x0003e20000100800 */
[----:B------:R-:W-:Y:S01]  /*28b30*/  IMAD.MOV.U32 R228, RZ, RZ, R49 ;  /* 0x000000ffffe47224 */ /* 0x000fe200078e0031 */
[----:B------:R-:W2:Y:S01]  /*28b40*/  LDCU UR73, c[0x0][0x398] ;  /* 0x00007300ff4977ac */ /* 0x000ea20008000800 */
[----:B------:R-:W-:-:S02]  /*28b50*/  IMAD.MOV.U32 R227, RZ, RZ, R50 ;  /* 0x000000ffffe37224 */ /* 0x000fc400078e0032 */
[----:B------:R-:W-:Y:S01]  /*28b60*/  IMAD.MOV.U32 R226, RZ, RZ, R51 ;  /* 0x000000ffffe27224 */ /* 0x000fe200078e0033 */
[----:B------:R-:W2:Y:S01]  /*28b70*/  LDCU UR40, c[0x0][0x398] ;  /* 0x00007300ff2877ac */ /* 0x000ea20008000800 */
[----:B------:R-:W-:Y:S02]  /*28b80*/  IMAD.MOV.U32 R225, RZ, RZ, R52 ;  /* 0x000000ffffe17224 */ /* 0x000fe400078e0034 */
[----:B------:R-:W-:Y:S01]  /*28b90*/  IMAD.MOV.U32 R224, RZ, RZ, R53 ;  /* 0x000000ffffe07224 */ /* 0x000fe200078e0035 */
[----:B-1----:R-:W2:Y:S01]  /*28ba0*/  LDL.LU R251, [R1+0x8] ;  /* 0x0000080001fb7983 */ /* 0x002ea20000300800 */
[----:B------:R-:W-:Y:S01]  /*28bb0*/  IMAD.MOV.U32 R223, RZ, RZ, R54 ;  /* 0x000000ffffdf7224 */ /* 0x000fe200078e0036 */
[----:B------:R-:W1:Y:S01]  /*28bc0*/  LDCU UR48, c[0x0][0x398] ;  /* 0x00007300ff3077ac */ /* 0x000e620008000800 */
[----:B------:R-:W-:Y:S02]  /*28bd0*/  IMAD.MOV.U32 R221, RZ, RZ, R56 ;  /* 0x000000ffffdd7224 */ /* 0x000fe400078e0038 */
[----:B------:R-:W-:Y:S01]  /*28be0*/  IMAD.MOV.U32 R220, RZ, RZ, R57 ;  /* 0x000000ffffdc7224 */ /* 0x000fe200078e0039 */
[----:B------:R-:W1:Y:S01]  /*28bf0*/  LDCU UR68, c[0x0][0x398] ;  /* 0x00007300ff4477ac */ /* 0x000e620008000800 */
[----:B------:R-:W-:-:S02]  /*28c00*/  IMAD.MOV.U32 R219, RZ, RZ, R58 ;  /* 0x000000ffffdb7224 */ /* 0x000fc400078e003a */
[----:B------:R-:W-:Y:S01]  /*28c10*/  IMAD.MOV.U32 R218, RZ, RZ, R59 ;  /* 0x000000ffffda7224 */ /* 0x000fe200078e003b */
[----:B------:R-:W1:Y:S01]  /*28c20*/  LDCU UR51, c[0x0][0x398] ;  /* 0x00007300ff3377ac */ /* 0x000e620008000800 */
[----:B------:R-:W-:Y:S02]  /*28c30*/  IMAD.MOV.U32 R217, RZ, RZ, R60 ;  /* 0x000000ffffd97224 */ /* 0x000fe400078e003c */
        /* <DEDUP_REMOVED lines=9> */
[----:B------:R-:W1:Y:S01]  /*28cd0*/  LDTM.x64 R4, tmem[UR11+0xc0] ;  /* 0x0000c00b000479ee */ /* 0x000e620008340000 */
[----:B------:R-:W-:Y:S01]  /*28ce0*/  NOP ;  /* 0x0000000000007918 */ /* 0x000fe20000000000 */
[----:B------:R1:W-:Y:S01]  /*28cf0*/  STL [R1+0xc00], R252 ;  /* 0x000c00fc01007387 */ /* 0x0003e20000100800 */
[----:B------:R-:W1:Y:S01]  /*28d00*/  LDCU UR69, c[0x0][0x398] ;  /* 0x00007300ff4577ac */ /* 0x000e620008000800 */
[----:B------:R-:W1:Y:S01]  /*28d10*/  LDCU UR49, c[0x0][0x398] ;  /* 0x00007300ff3177ac */ /* 0x000e620008000800 */
[----:B------:R-:W1:Y:S02]  /*28d20*/  LDCU UR36, c[0x0][0x398] ;  /* 0x00007300ff2477ac */ /* 0x000e640008000800 */
[----:B-1----:R-:W2:Y:S01]  /*28d30*/  LDL.LU R252, [R1+0xc] ;  /* 0x00000c0001fc7983 */ /* 0x002ea20000300800 */
[----:B------:R-:W1:Y:S01]  /*28d40*/  LDCU UR64, c[0x0][0x398] ;  /* 0x00007300ff4077ac */ /* 0x000e620008000800 */
        /* <DEDUP_REMOVED lines=21> */
[C---:B----4-:R-:W-:Y:S01]  /*28ea0*/  IMAD R0, R210.reuse, R200, RZ ;  /* 0x000000c8d2007224 */ /* 0x050fe200078e02ff */
[----:B------:R-:W-:Y:S01]  /*28eb0*/  ISETP.GE.AND P0, PT, R210, UR14, PT ;  /* 0x0000000ed2007c0c */ /* 0x000fe2000bf06270 */
[----:B--2--5:R-:W-:Y:S01]  /*28ec0*/  IMAD R204, R213, UR32, RZ ;  /* 0x00000020d5cc7c24 */ /* 0x024fe2000f8e02ff */
[----:B------:R-:W2:Y:S02]  /*28ed0*/  LDCU UR14, c[0x0][0x39c] ;  /* 0x00007380ff0e77ac */ /* 0x000ea40008000800 */
[----:B------:R-:W-:-:S02]  /*28ee0*/  LEA R2, P2, R0, UR12, 0x2 ;  /* 0x0000000c00027c11 */ /* 0x000fc4000f8410ff */
[----:B---3--:R-:W-:Y:S01]  /*28ef0*/  ISETP.LT.AND P0, PT, R213, UR35, !P0 ;  /* 0x00000023d5007c0c */ /* 0x008fe2000c701270 */
[----:B------:R-:W3:Y:S01]  /*28f00*/  LDCU UR35, c[0x0][0x398] ;  /* 0x00007300ff2377ac */ /* 0x000ee20008000800 */
[----:B------:R-:W-:Y:S01]  /*28f10*/  LEA.HI.X.SX32 R3, R0, UR13, 0x2, P2 ;  /* 0x0000000d00037c11 */ /* 0x000fe200090f16ff */
[----:B------:R-:W-:Y:S02]  /*28f20*/  IMAD R0, R200, 0x80, R0 ;  /* 0x00000080c8007824 */ /* 0x000fe400078e0200 */
[----:B------:R-:W-:-:S08]  /*28f30*/  IMAD.WIDE R196, R204, 0x4, R2 ;  /* 0x00000004ccc47825 */ /* 0x000fd000078e0202 */
[----:B------:R4:W-:Y:S01]  /*28f40*/  @P0 STG.E desc[UR20][R196.64], R198 ;  /* 0x000000c6c4000986 */ /* 0x0009e2000c101914 */
[----:B------:R-:W-:-:S04]  /*28f50*/  ISETP.GE.AND P0, PT, R213, UR15, PT ;  /* 0x0000000fd5007c0c */ /* 0x000fc8000bf06270 */
[----:B------:R-:W-:Y:S01]  /*28f60*/  ISETP.LT.AND P2, PT, R209, UR8, !P0 ;  /* 0x00000008d1007c0c */ /* 0x000fe2000c741270 */
[----:B------:R-:W5:Y:S01]  /*28f70*/  LDCU UR8, c[0x0][0x398] ;  /* 0x00007300ff0877ac */ /* 0x000f620008000800 */
[----:B----4-:R-:W-:-:S04]  /*28f80*/  LEA R196, P1, R0, UR12, 0x2 ;  /* 0x0000000c00c47c11 */ /* 0x010fc8000f8210ff */
[----:B------:R-:W-:Y:S01]  /*28f90*/  LEA.HI.X.SX32 R197, R0, UR13, 0x2, P1 ;  /* 0x0000000d00c57c11 */ /* 0x000fe200088f16ff */
[----:B------:R-:W-:Y:S02]  /*28fa0*/  IMAD R0, R200, 0x80, R0 ;  /* 0x00000080c8007824 */ /* 0x000fe400078e0200 */
[----:B------:R-:W-:-:S05]  /*28fb0*/  IMAD.WIDE R198, R204, 0x4, R196 ;  /* 0x00000004ccc67825 */ /* 0x000fca00078e02c4 */
[----:B------:R4:W-:Y:S01]  /*28fc0*/  @P2 STG.E desc[UR20][R198.64], R132 ;  /* 0x00000084c6002986 */ /* 0x0009e2000c101914 */
[----:B------:R-:W-:Y:S01]  /*28fd0*/  ISETP.LT.AND P2, PT, R207, UR6, !P0 ;  /* 0x00000006cf007c0c */ /* 0x000fe2000c741270 */
[----:B------:R-:W1:Y:S01]  /*28fe0*/  LDCU UR6, c[0x0][0x398] ;  /* 0x00007300ff0677ac */ /* 0x000e620008000800 */
[----:B----4-:R-:W-:-:S04]  /*28ff0*/  LEA R198, P1, R0, UR12, 0x2 ;  /* 0x0000000c00c67c11 */ /* 0x010fc8000f8210ff */
[----:B------:R-:W-:Y:S01]  /*29000*/  LEA.HI.X.SX32 R199, R0, UR13, 0x2, P1 ;  /* 0x0000000d00c77c11 */ /* 0x000fe200088f16ff */
[----:B------:R-:W-:Y:S02]  /*29010*/  IMAD R132, R200, 0x80, R0 ;  /* 0x00000080c8847824 */ /* 0x000fe400078e0200 */
[----:B------:R-:W-:-:S05]  /*29020*/  IMAD.WIDE R200, R204, 0x4, R198 ;  /* 0x00000004ccc87825 */ /* 0x000fca00078e02c6 */
[----:B------:R4:W-:Y:S04]  /*29030*/  @P2 STG.E desc[UR20][R200.64], R68 ;  /* 0x00000044c8002986 */ /* 0x0009e8000c101914 */
[----:B----4-:R-:W4:Y:S01]  /*29040*/  LDL.LU R68, [R1+0x4] ;  /* 0x0000040001447983 */ /* 0x010f220000300800 */
[----:B------:R-:W-:Y:S02]  /*29050*/  LEA R200, P1, R132, UR12, 0x2 ;  /* 0x0000000c84c87c11 */ /* 0x000fe4000f8210ff */
[----:B------:R-:W-:Y:S01]  /*29060*/  ISETP.LT.AND P0, PT, R206, UR4, !P0 ;  /* 0x00000004ce007c0c */ /* 0x000fe2000c701270 */
[----:B------:R-:W1:Y:S01]  /*29070*/  LDCU UR4, c[0x0][0x398] ;  /* 0x00007300ff0477ac */ /* 0x000e620008000800 */
[----:B------:R-:W-:Y:S02]  /*29080*/  LEA.HI.X.SX32 R201, R132, UR13, 0x2, P1 ;  /* 0x0000000d84c97c11 */ /* 0x000fe400088f16ff */
[----:B------:R-:W-:Y:S01]  /*29090*/  IADD3 R0, PT, PT, R213, 0x1, RZ ;  /* 0x00000001d5007810 */ /* 0x000fe20007ffe0ff */
[----:B------:R-:W1:Y:S01]  /*290a0*/  LDCU.64 UR12, c[0x0][0x398] ;  /* 0x00007300ff0c77ac */ /* 0x000e620008000a00 */
[----:B------:R-:W-:-:S07]  /*290b0*/  IMAD.WIDE R202, R204, 0x4, R200 ;  /* 0x00000004ccca7825 */ /* 0x000fce00078e02c8 */
[----:B------:R1:W-:Y:S01]  /*290c0*/  @P0 STG.E desc[UR20][R202.64], R4 ;  /* 0x00000004ca000986 */ /* 0x0003e2000c101914 */
[----:B------:R-:W-:-:S04]  /*290d0*/  ISETP.GE.AND P0, PT, R0, UR15, PT ;  /* 0x0000000f00007c0c */ /* 0x000fc8000bf06270 */
[----:B------:R-:W-:Y:S01]  /*290e0*/  ISETP.LT.AND P1, PT, R210, UR30, !P0 ;  /* 0x0000001ed2007c0c */ /* 0x000fe2000c721270 */
[----:B------:R-:W-:Y:S01]  /*290f0*/  VIADD R0, R204, UR32 ;  /* 0x00000020cc007c36 */ /* 0x000fe20008000000 */
[----:B------:R-:W-:Y:S01]  /*29100*/  ISETP.LT.AND P2, PT, R207, UR26, !P0 ;  /* 0x0000001acf007c0c */ /* 0x000fe2000c741270 */
[----:B------:R-:W2:Y:S01]  /*29110*/  LDL.LU R204, [R1+0x50] ;  /* 0x0000500001cc7983 */ /* 0x000ea20000300800 */
[----:B------:R-:W2:Y:S01]  /*29120*/  LDCU UR26, c[0x0][0x398] ;  /* 0x00007300ff1a77ac */ /* 0x000ea20008000800 */
[----:B-1----:R-:W-:Y:S01]  /*29130*/  IMAD.WIDE R202, R0, 0x4, R2 ;  /* 0x0000000400ca7825 */ /* 0x002fe200078e0202 */
[----:B------:R-:W1:Y:S03]  /*29140*/  LDCU UR30, c[0x0][0x398] ;  /* 0x00007300ff1e77ac */ /* 0x000e660008000800 */
[----:B------:R-:W-:-:S04]  /*29150*/  VIADD R4, R213, 0x2 ;  /* 0x00000002d5047836 */ /* 0x000fc80000000000 */
[----:B----4-:R4:W-:Y:S01]  /*29160*/  @P1 STG.E desc[UR20][R202.64], R68 ;  /* 0x00000044ca001986 */ /* 0x0109e2000c101914 */
[----:B------:R-:W-:Y:S01]  /*29170*/  ISETP.LT.AND P1, PT, R209, UR28, !P0 ;  /* 0x0000001cd1007c0c */ /* 0x000fe2000c721270 */
[----:B------:R-:W1:Y:S01]  /*29180*/  LDCU UR28, c[0x0][0x398] ;  /* 0x00007300ff1c77ac */ /* 0x000e620008000800 */
[----:B------:R-:W-:Y:S01]  /*29190*/  ISETP.LT.AND P0, PT, R206, UR24, !P0 ;  /* 0x00000018ce007c0c */ /* 0x000fe2000c701270 */
[----:B------:R-:W1:Y:S01]  /*291a0*/  LDCU UR24, c[0x0][0x398] ;  /* 0x00007300ff1877ac */ /* 0x000e620008000800 */
[----:B----4-:R-:W-:-:S09]  /*291b0*/  IMAD.WIDE R202, R0, 0x4, R196 ;  /* 0x0000000400ca7825 */ /* 0x010fd200078e02c4 */
[----:B------:R4:W-:Y:S02]  /*291c0*/  @P1 STG.E desc[UR20][R202.64], R133 ;  /* 0x00000085ca001986 */ /* 0x0009e4000c101914 */
[C---:B----4-:R-:W-:Y:S02]  /*291d0*/  IMAD.WIDE R132, R0.reuse, 0x4, R198 ;  /* 0x0000000400847825 */ /* 0x050fe400078e02c6 */
[----:B------:R-:W4:Y:S04]  /*291e0*/  LDL.LU R202, [R1+0x48] ;  /* 0x0000480001ca7983 */ /* 0x000f280000300800 */
[----:B------:R1:W-:Y:S04]  /*291f0*/  @P2 STG.E desc[UR20][R132.64], R69 ;  /* 0x0000004584002986 */ /* 0x0003e8000c101914 */
[----:B------:R-:W2:Y:S01]  /*29200*/  LDL.LU R203, [R1+0x4c] ;  /* 0x00004c0001cb7983 */ /* 0x000ea20000300800 */
[----:B-1----:R-:W-:-:S03]  /*29210*/  IMAD.WIDE R68, R0, 0x4, R200 ;  /* 0x0000000400447825 */ /* 0x002fc600078e02c8 */
[----:B------:R-:W2:Y:S04]  /*29220*/  LDL.LU R132, [R1+0x40] ;  /* 0x0000400001847983 */ /* 0x000ea80000300800 */
[----:B------:R1:W-:Y:S01]  /*29230*/  @P0 STG.E desc[UR20][R68.64], R5 ;  /* 0x0000000544000986 */ /* 0x0003e2000c101914 */
[----:B------:R-:W-:Y:S01]  /*29240*/  ISETP.GE.AND P0, PT, R4, UR15, PT ;  /* 0x0000000f04007c0c */ /* 0x000fe2000bf06270 */
[----:B------:R-:W-:Y:S02]  /*29250*/  VIADD R0, R0, UR32 ;  /* 0x0000002000007c36 */ /* 0x000fe40008000000 */
[----:B------:R-:W2:Y:S01]  /*29260*/  LDL.LU R133, [R1+0x44] ;  /* 0x0000440001857983 */ /* 0x000ea20000300800 */
[----:B------:R-:W-:Y:S01]  /*29270*/  ISETP.LT.AND P1, PT, R210, UR22, !P0 ;  /* 0x00000016d2007c0c */ /* 0x000fe2000c721270 */
[----:B------:R-:W2:Y:S01]  /*29280*/  LDCU UR22, c[0x0][0x398] ;  /* 0x00007300ff1677ac */ /* 0x000ea20008000800 */
[C---:B-1----:R-:W-:Y:S01]  /*29290*/  IMAD.WIDE R4, R0.reuse, 0x4, R2 ;  /* 0x0000000400047825 */ /* 0x042fe200078e0202 */
[----:B------:R-:W2:Y:S04]  /*292a0*/  LDL.LU R69, [R1+0x14] ;  /* 0x0000140001457983 */ /* 0x000ea80000300800 */
[----:B------:R-:W2:Y:S06]  /*292b0*/  LDL.LU R68, [R1+0x3c] ;  /* 0x00003c0001447983 */ /* 0x000eac0000300800 */
[----:B------:R1:W-:Y:S01]  /*292c0*/  @P1 STG.E desc[UR20][R4.64], R251 ;  /* 0x000000fb04001986 */ /* 0x0003e2000c101914 */
[----:B------:R-:W-:Y:S01]  /*292d0*/  ISETP.LT.AND P1, PT, R209, UR18, !P0 ;  /* 0x00000012d1007c0c */ /* 0x000fe2000c721270 */
[----:B------:R-:W2:Y:S01]  /*292e0*/  LDCU UR18, c[0x0][0x398] ;  /* 0x00007300ff1277ac */ /* 0x000ea20008000800 */
[----:B-1----:R-:W-:Y:S01]  /*292f0*/  IMAD.WIDE R4, R0, 0x4, R196 ;  /* 0x0000000400047825 */ /* 0x002fe200078e02c4 */
[----:B------:R-:W2:Y:S10]  /*29300*/  LDL.LU R251, [R1+0xc04] ;  /* 0x000c040001fb7983 */ /* 0x000eb40000300800 */
[----:B------:R1:W-:Y:S01]  /*29310*/  @P1 STG.E desc[UR20][R4.64], R134 ;  /* 0x0000008604001986 */ /* 0x0003e2000c101914 */
[----:B------:R-:W-:Y:S01]  /*29320*/  ISETP.LT.AND P1, PT, R207, UR12, !P0 ;  /* 0x0000000ccf007c0c */ /* 0x000fe2000c721270 */
[----:B------:R-:W2:Y:S01]  /*29330*/  LDCU UR12, c[0x0][0x398] ;  /* 0x00007300ff0c77ac */ /* 0x000ea20008000800 */
[----:B------:R-:W-:Y:S01]  /*29340*/  ISETP.LT.AND P0, PT, R206, UR16, !P0 ;  /* 0x00000010ce007c0c */ /* 0x000fe2000c701270 */
[----:B------:R-:W2:Y:S01]  /*29350*/  LDCU UR16, c[0x0][0x398] ;  /* 0x00007300ff1077ac */ /* 0x000ea20008000800 */
[C---:B-1----:R-:W-:Y:S01]  /*29360*/  IMAD.WIDE R4, R0.reuse, 0x4, R198 ;  /* 0x0000000400047825 */ /* 0x042fe200078e02c6 */
[----:B------:R-:W2:Y:S08]  /*29370*/  LDL.LU R134, [R1+0x38] ;  /* 0x0000380001867983 */ /* 0x000eb00000300800 */
[----:B------:R1:W-:Y:S02]  /*29380*/  @P1 STG.E desc[UR20][R4.64], R70 ;  /* 0x0000004604001986 */ /* 0x0003e4000c101914 */
[----:B-1----:R-:W-:-:S02]  /*29390*/  IMAD.WIDE R4, R0, 0x4, R200 ;  /* 0x0000000400047825 */ /* 0x002fc400078e02c8 */
[----:B------:R-:W2:Y:S04]  /*293a0*/  LDL.LU R70, [R1+0x1c] ;  /* 0x00001c0001467983 */ /* 0x000ea80000300800 */
[----:B------:R1:W-:Y:S04]  /*293b0*/  @P0 STG.E desc[UR20][R4.64], R6 ;  /* 0x0000000604000986 */ /* 0x0003e8000c101914 */
[----:B-1----:R-:W2:Y:S01]  /*293c0*/  LDL.LU R6, [R1+0x10] ;  /* 0x0000100001067983 */ /* 0x002ea20000300800 */
[----:B------:R-:W-:-:S05]  /*293d0*/  VIADD R4, R213, 0x3 ;  /* 0x00000003d5047836 */ /* 0x000fca0000000000 */
[----:B------:R-:W-:-:S04]  /*293e0*/  ISETP.GE.AND P0, PT, R4, UR15, PT ;  /* 0x0000000f04007c0c */ /* 0x000fc8000bf06270 */
[----:B------:R-:W-:Y:S01]  /*293f0*/  ISETP.LT.AND P1, PT, R210, UR34, !P0 ;  /* 0x00000022d2007c0c */ /* 0x000fe2000c721270 */
[----:B------:R-:W-:Y:S01]  /*29400*/  VIADD R0, R0, UR32 ;  /* 0x0000002000007c36 */ /* 0x000fe20008000000 */
[----:B------:R-:W-:Y:S01]  /*29410*/  ISETP.LT.AND P2, PT, R207, UR6, !P0 ;  /* 0x00000006cf007c0c */ /* 0x000fe2000c741270 */
[----:B------:R-:W1:Y:S02]  /*29420*/  LDCU UR6, c[0x0][0x398] ;  /* 0x00007300ff0677ac */ /* 0x000e640008000800 */
[C---:B------:R-:W-:Y:S01]  /*29430*/  IMAD.WIDE R4, R0.reuse, 0x4, R2 ;  /* 0x0000000400047825 */ /* 0x040fe200078e0202 */
[----:B------:R-:W1:Y:S07]  /*29440*/  LDCU UR34, c[0x0][0x398] ;  /* 0x00007300ff2277ac */ /* 0x000e6e0008000800 */
[----:B------:R1:W-:Y:S01]  /*29450*/  @P1 STG.E desc[UR20][R4.64], R252 ;  /* 0x000000fc04001986 */ /* 0x0003e2000c101914 */
[----:B------:R-:W-:Y:S01]  /*29460*/  ISETP.LT.AND P1, PT, R209, UR4, !P0 ;  /* 0x00000004d1007c0c */ /* 0x000fe2000c721270 */
[----:B------:R-:W3:Y:S01]  /*29470*/  LDCU UR4, c[0x0][0x398] ;  /* 0x00007300ff0477ac */ /* 0x000ee20008000800 */
[----:B-1----:R-:W-:Y:S01]  /*29480*/  IMAD.WIDE R4, R0, 0x4, R196 ;  /* 0x0000000400047825 */ /* 0x002fe200078e02c4 */
[----:B------:R-:W4:Y:S10]  /*29490*/  LDL.LU R252, [R1+0xc00] ;  /* 0x000c000001fc7983 */ /* 0x000f340000300800 */
[----:B------:R1:W-:Y:S01]  /*294a0*/  @P1 STG.E desc[UR20][R4.64], R135 ;  /* 0x0000008704001986 */ /* 0x0003e2000c101914 */
[----:B---3--:R-:W-:Y:S01]  /*294b0*/  ISETP.LT.AND P0, PT, R206, UR4, !P0 ;  /* 0x00000004ce007c0c */ /* 0x008fe2000c701270 */
[----:B------:R-:W3:Y:S01]  /*294c0*/  LDCU UR4, c[0x0][0x398] ;  /* 0x00007300ff0477ac */ /* 0x000ee20008000800 */
[C---:B-1----:R-:W-:Y:S01]  /*294d0*/  IMAD.WIDE R4, R0.reuse, 0x4, R198 ;  /* 0x0000000400047825 */ /* 0x042fe200078e02c6 */
[----:B------:R-:W4:Y:S04]  /*294e0*/  LDL.LU R135, [R1+0x34] ;  /* 0x0000340001877983 */ /* 0x000f280000300800 */
[----:B------:R1:W-:Y:S02]  /*294f0*/  @P2 STG.E desc[UR20][R4.64], R71 ;  /* 0x0000004704002986 */ /* 0x0003e4000c101914 */
[----:B-1----:R-:W-:-:S05]  /*29500*/  IMAD.WIDE R4, R0, 0x4, R200 ;  /* 0x0000000400047825 */ /* 0x002fca00078e02c8 */
[----:B------:R1:W-:Y:S02]  /*29510*/  @P0 STG.E desc[UR20][R4.64], R7 ;  /* 0x0000000704000986 */ /* 0x0003e4000c101914 */
[----:B-1----:R-:W-:-:S05]  /*29520*/  VIADD R4, R213, 0x4 ;  /* 0x00000004d5047836 */ /* 0x002fca0000000000 */
[----:B------:R-:W-:-:S04]  /*29530*/  ISETP.GE.AND P0, PT, R4, UR15, PT ;  /* 0x0000000f04007c0c */ /* 0x000fc8000bf06270 */
[----:B---3--:R-:W-:Y:S01]  /*29540*/  ISETP.LT.AND P1, PT, R210, UR4, !P0 ;  /* 0x00000004d2007c0c */ /* 0x008fe2000c721270 */
[----:B------:R-:W-:Y:S01]  /*29550*/  VIADD R0, R0, UR32 ;  /* 0x0000002000007c36 */ /* 0x000fe20008000000 */
[----:B------:R-:W1:Y:S03]  /*29560*/  LDCU UR4, c[0x0][0x398] ;  /* 0x00007300ff0477ac */ /* 0x000e660008000800 */
[C---:B------:R-:W-:Y:S01]  /*29570*/  IMAD.WIDE R4, R0.reuse, 0x4, R2 ;  /* 0x0000000400047825 */ /* 0x040fe200078e0202 */
[----:B-1----:R-:W-:Y:S01]  /*29580*/  ISETP.LT.AND P2, PT, R207, UR4, !P0 ;  /* 0x00000004cf007c0c */ /* 0x002fe2000c741270 */
[----:B------:R-:W1:Y:S06]  /*29590*/  LDCU UR4, c[0x0][0x398] ;  /* 0x00007300ff0477ac */ /* 0x000e6c0008000800 */
[----:B--2---:R2:W-:Y:S01]  /*295a0*/  @P1 STG.E desc[UR20][R4.64], R6 ;  /* 0x0000000604001986 */ /* 0x0045e2000c101914 */
[----:B------:R-:W-:Y:S01]  /*295b0*/  ISETP.LT.AND P1, PT, R209, UR6, !P0 ;  /* 0x00000006d1007c0c */ /* 0x000fe2000c721270 */
[----:B------:R-:W3:Y:S01]  /*295c0*/  LDCU UR6, c[0x0][0x398] ;  /* 0x00007300ff0677ac */ /* 0x000ee20008000800 */
[----:B--2---:R-:W-:-:S11]  /*295d0*/  IMAD.WIDE R4, R0, 0x4, R196 ;  /* 0x0000000400047825 */ /* 0x004fd600078e02c4 */
[----:B------:R2:W-:Y:S01]  /*295e0*/  @P1 STG.E desc[UR20][R4.64], R136 ;  /* 0x0000008804001986 */ /* 0x0005e2000c101914 */
[----:B---3--:R-:W-:Y:S01]  /*295f0*/  ISETP.LT.AND P0, PT, R206, UR6, !P0 ;  /* 0x00000006ce007c0c */ /* 0x008fe2000c701270 */
[----:B------:R-:W3:Y:S01]  /*29600*/  LDCU UR6, c[0x0][0x398] ;  /* 0x00007300ff0677ac */ /* 0x000ee20008000800 */
[C---:B--2---:R-:W-:Y:S01]  /*29610*/  IMAD.WIDE R4, R0.reuse, 0x4, R198 ;  /* 0x0000000400047825 */ /* 0x044fe200078e02c6 */
[----:B------:R-:W-:Y:S01]  /*29620*/  IADD3 R6, PT, PT, R213, 0x5, RZ ;  /* 0x00000005d5067810 */ /* 0x000fe20007ffe0ff */
[----:B------:R-:W2:Y:S04]  /*29630*/  LDL.LU R136, [R1+0x30] ;  /* 0x0000300001887983 */ /* 0x000ea80000300800 */
[----:B------:R1:W-:Y:S02]  /*29640*/  @P2 STG.E desc[UR20][R4.64], R72 ;  /* 0x0000004804002986 */ /* 0x0003e4000c101914 */
[----:B-1----:R-:W-:-:S02]  /*29650*/  IMAD.WIDE R4, R0, 0x4, R200 ;  /* 0x0000000400047825 */ /* 0x002fc400078e02c8 */
[----:B------:R-:W2:Y:S04]  /*29660*/  LDL.LU R72, [R1+0x2c] ;  /* 0x00002c0001487983 */ /* 0x000ea80000300800 */
[----:B------:R1:W-:Y:S01]  /*29670*/  @P0 STG.E desc[UR20][R4.64], R8 ;  /* 0x0000000804000986 */ /* 0x0003e2000c101914 */
[----:B------:R-:W-:-:S04]  /*29680*/  ISETP.GE.AND P0, PT, R6, UR15, PT ;  /* 0x0000000f06007c0c */ /* 0x000fc8000bf06270 */
[----:B------:R-:W-:Y:S01]  /*29690*/  ISETP.LT.AND P1, PT, R210, UR4, !P0 ;  /* 0x00000004d2007c0c */ /* 0x000fe2000c721270 */
[----:B------:R-:W-:Y:S01]  /*296a0*/  VIADD R0, R0, UR32 ;  /* 0x0000002000007c36 */ /* 0x000fe20008000000 */
[----:B------:R-:W3:Y:S03]  /*296b0*/  LDCU UR4, c[0x0][0x398] ;  /* 0x00007300ff0477ac */ /* 0x000ee60008000800 */
[----:B-1----:R-:W-:-:S08]  /*296c0*/  IMAD.WIDE R4, R0, 0x4, R2 ;  /* 0x0000000400047825 */ /* 0x002fd000078e0202 */
[----:B------:R1:W-:Y:S04]  /*296d0*/  @P1 STG.E desc[UR20][R4.64], R69 ;  /* 0x0000004504001986 */ /* 0x0003e8000c101914 */
[----:B-1----:R-:W2:Y:S01]  /*296e0*/  LDL.LU R69, [R1+0x18] ;  /* 0x0000180001457983 */ /* 0x002ea20000300800 */
[----:B---3--:R-:W-:Y:S02]  /*296f0*/  ISETP.LT.AND P1, PT, R209, UR4, !P0 ;  /* 0x00000004d1007c0c */ /* 0x008fe4000c721270 */
[----:B------:R-:W-:Y:S01]  /*29700*/  ISETP.LT.AND P2, PT, R207, UR52, !P0 ;  /* 0x00000034cf007c0c */ /* 0x000fe2000c741270 */
[----:B------:R-:W-:Y:S01]  /*29710*/  IMAD.WIDE R4, R0, 0x4, R196 ;  /* 0x0000000400047825 */ /* 0x000fe200078e02c4 */
[----:B------:R-:W-:Y:S01]  /*29720*/  ISETP.LT.AND P0, PT, R206, UR54, !P0 ;  /* 0x00000036ce007c0c */ /* 0x000fe2000c701270 */
[----:B------:R-:W1:Y:S02]  /*29730*/  LDCU UR4, c[0x0][0x39c] ;  /* 0x00007380ff0477ac */ /* 0x000e640008000800 */
[----:B------:R-:W-:-:S02]  /*29740*/  VIADD R6, R213, 0x6 ;  /* 0x00000006d5067836 */ /* 0x000fc40000000000 */
[C---:B------:R-:W-:Y:S01]  /*29750*/  VIADD R8, R213.reuse, 0x8 ;  /* 0x00000008d5087836 */ /* 0x040fe20000000000 */
[----:B------:R-:W3:Y:S03]  /*29760*/  LDCU UR52, c[0x0][0x398] ;  /* 0x00007300ff3477ac */ /* 0x000ee60008000800 */
[----:B------:R1:W-:Y:S01]  /*29770*/  @P1 STG.E desc[UR20][R4.64], R137 ;  /* 0x0000008904001986 */ /* 0x0003e2000c101914 */
[----:B------:R-:W-:Y:S01]  /*29780*/  ISETP.GE.AND P5, PT, R6, UR15, PT ;  /* 0x0000000f06007c0c */ /* 0x000fe2000bfa6270 */
[----:B------:R-:W2:Y:S01]  /*29790*/  LDCU UR54, c[0x0][0x398] ;  /* 0x00007300ff3677ac */ /* 0x000ea20008000800 */
[----:B-1----:R-:W-:Y:S01]  /*297a0*/  IMAD.WIDE R4, R0, 0x4, R198 ;  /* 0x0000000400047825 */ /* 0x002fe200078e02c6 */
[----:B------:R-:W3:Y:S04]  /*297b0*/  LDL.LU R137, [R1+0x28] ;  /* 0x0000280001897983 */ /* 0x000ee80000300800 */
[----:B------:R1:W-:Y:S01]  /*297c0*/  @P2 STG.E desc[UR20][R4.64], R73 ;  /* 0x0000004904002986 */ /* 0x0003e2000c101914 */
[----:B------:R-:W-:Y:S01]  /*297d0*/  ISETP.LT.AND P2, PT, R210, UR26, !P5 ;  /* 0x0000001ad2007c0c */ /* 0x000fe2000ef41270 */
[----:B------:R-:W-:Y:S01]  /*297e0*/  VIADD R6, R213, 0x7 ;  /* 0x00000007d5067836 */ /* 0x000fe20000000000 */
[----:B------:R-:W-:Y:S01]  /*297f0*/  ISETP.LT.AND P1, PT, R207, UR18, !P5 ;  /* 0x00000012cf007c0c */ /* 0x000fe2000ef21270 */
[----:B------:R-:W2:Y:S01]  /*29800*/  LDCU UR26, c[0x0][0x398] ;  /* 0x00007300ff1a77ac */ /* 0x000ea20008000800 */
[----:B-1----:R-:W-:-:S02]  /*29810*/  IMAD.WIDE R4, R0, 0x4, R200 ;  /* 0x0000000400047825 */ /* 0x002fc400078e02c8 */
[----:B------:R-:W-:Y:S01]  /*29820*/  ISETP.GE.AND P3, PT, R6, UR15, PT ;  /* 0x0000000f06007c0c */ /* 0x000fe2000bf66270 */
[----:B------:R-:W3:Y:S01]  /*29830*/  LDL.LU R73, [R1+0x24] ;  /* 0x0000240001497983 */ /* 0x000ee20000300800 */
[----:B------:R-:W-:Y:S01]  /*29840*/  ISETP.GE.AND P4, PT, R8, UR15, PT ;  /* 0x0000000f08007c0c */ /* 0x000fe2000bf86270 */
[----:B------:R-:W1:Y:S02]  /*29850*/  LDCU UR18, c[0x0][0x398] ;  /* 0x00007300ff1277ac */ /* 0x000e640008000800 */
[----:B------:R4:W-:Y:S01]  /*29860*/  @P0 STG.E desc[UR20][R4.64], R9 ;  /* 0x0000000904000986 */ /* 0x0009e2000c101914 */
[----:B------:R-:W-:Y:S01]  /*29870*/  ISETP.LT.AND P0, PT, R209, UR74, !P5 ;  /* 0x0000004ad1007c0c */ /* 0x000fe2000ef01270 */
[----:B------:R-:W-:Y:S01]  /*29880*/  VIADD R0, R0, UR32 ;  /* 0x0000002000007c36 */ /* 0x000fe20008000000 */
[----:B------:R-:W1:Y:S03]  /*29890*/  LDCU UR74, c[0x0][0x39c] ;  /* 0x00007380ff4a77ac */ /* 0x000e660008000800 */
[----:B------:R-:W-:-:S04]  /*298a0*/  IMAD.WIDE R6, R0, 0x4, R196 ;  /* 0x0000000400067825 */ /* 0x000fc800078e02c4 */
[----:B----4-:R-:W-:-:S05]  /*298b0*/  IMAD.WIDE R4, R0, 0x4, R2 ;  /* 0x0000000400047825 */ /* 0x010fca00078e0202 */
[----:B--2---:R-:W-:Y:S04]  /*298c0*/  @P2 STG.E desc[UR20][R4.64], R69 ;  /* 0x0000004504002986 */ /* 0x004fe8000c101914 */
[----:B------:R2:W-:Y:S04]  /*298d0*/  @P0 STG.E desc[UR20][R6.64], R138 ;  /* 0x0000008a06000986 */ /* 0x0005e8000c101914 */
[----:B--2---:R-:W2:Y:S01]  /*298e0*/  LDL.LU R138, [R1+0x20] ;  /* 0x00002000018a7983 */ /* 0x004ea20000300800 */
[----:B------:R-:W-:Y:S01]  /*298f0*/  ISETP.LT.AND P5, PT, R206, UR34, !P5 ;  /* 0x00000022ce007c0c */ /* 0x000fe2000efa1270 */
[----:B------:R-:W-:Y:S01]  /*29900*/  IMAD.WIDE R4, R0, 0x4, R198 ;  /* 0x0000000400047825 */ /* 0x000fe200078e02c6 */
[----:B------:R-:W-:Y:S01]  /*29910*/  ISETP.LT.AND P2, PT, R210, UR50, !P3 ;  /* 0x00000032d2007c0c */ /* 0x000fe2000df41270 */
[----:B------:R-:W4:Y:S01]  /*29920*/  LDCU UR34, c[0x0][0x398] ;  /* 0x00007300ff2277ac */ /* 0x000f220008000800 */
[----:B------:R-:W-:Y:S01]  /*29930*/  ISETP.LT.AND P0, PT, R209, UR42, !P3 ;  /* 0x0000002ad1007c0c */ /* 0x000fe2000df01270 */
[----:B------:R-:W-:-:S02]  /*29940*/  VIADD R8, R213, 0x9 ;  /* 0x00000009d5087836 */ /* 0x000fc40000000000 */
[----:B------:R-:W-:Y:S01]  /*29950*/  VIADD R69, R0, UR32 ;  /* 0x0000002000457c36 */ /* 0x000fe20008000000 */
[----:B------:R1:W-:Y:S01]  /*29960*/  @P1 STG.E desc[UR20][R4.64], R74 ;  /* 0x0000004a04001986 */ /* 0x0003e2000c101914 */
[----:B------:R-:W2:Y:S01]  /*29970*/  LDCU UR50, c[0x0][0x398] ;  /* 0x00007300ff3277ac */ /* 0x000ea20008000800 */
[----:B------:R-:W-:Y:S01]  /*29980*/  ISETP.GE.AND P6, PT, R8, UR15, PT ;  /* 0x0000000f08007c0c */ /* 0x000fe2000bfc6270 */
[----:B------:R-:W-:Y:S01]  /*29990*/  IMAD.WIDE R8, R69, 0x4, R2 ;  /* 0x0000000445087825 */ /* 0x000fe200078e0202 */
[----:B------:R-:W-:Y:S01]  /*299a0*/  ISETP.LT.AND P1, PT, R207, UR72, !P3 ;  /* 0x00000048cf007c0c */ /* 0x000fe2000df21270 */
[----:B------:R-:W2:Y:S02]  /*299b0*/  LDCU UR42, c[0x0][0x398] ;  /* 0x00007300ff2a77ac */ /* 0x000ea40008000800 */
[----:B------:R-:W-:-:S04]  /*299c0*/  IMAD.WIDE R6, R69, 0x4, R196 ;  /* 0x0000000445067825 */ /* 0x000fc800078e02c4 */
[----:B-1----:R-:W-:Y:S01]  /*299d0*/  IMAD.WIDE R4, R0, 0x4, R200 ;  /* 0x0000000400047825 */ /* 0x002fe200078e02c8 */
[----:B------:R-:W-:Y:S01]  /*299e0*/  ISETP.LT.AND P3, PT, R206, UR33, !P3 ;  /* 0x00000021ce007c0c */ /* 0x000fe2000df61270 */
[----:B------:R-:W1:Y:S03]  /*299f0*/  LDCU UR72, c[0x0][0x39c] ;  /* 0x00007380ff4877ac */ /* 0x000e660008000800 */
[----:B------:R3:W-:Y:S01]  /*29a00*/  @P5 STG.E desc[UR20][R4.64], R10 ;  /* 0x0000000a04005986 */ /* 0x0007e2000c101914 */
[----:B------:R-:W-:Y:S01]  /*29a10*/  IADD3 R0, PT, PT, R213, 0xa, RZ ;  /* 0x0000000ad5007810 */ /* 0x000fe20007ffe0ff */
[----:B------:R-:W1:Y:S02]  /*29a20*/  LDCU UR33, c[0x0][0x398] ;  /* 0x00007300ff2177ac */ /* 0x000e640008000800 */
[----:B------:R4:W-:Y:S01]  /*29a30*/  @P2 STG.E desc[UR20][R8.64], R70 ;  /* 0x0000004608002986 */ /* 0x0009e2000c101914 */
[----:B------:R-:W-:Y:S01]  /*29a40*/  ISETP.LT.AND P2, PT, R210, UR75, !P4 ;  /* 0x0000004bd2007c0c */ /* 0x000fe2000e741270 */
[----:B------:R-:W1:Y:S02]  /*29a50*/  LDCU UR75, c[0x0][0x398] ;  /* 0x00007300ff4b77ac */ /* 0x000e640008000800 */
[----:B------:R1:W-:Y:S01]  /*29a60*/  @P0 STG.E desc[UR20][R6.64], R139 ;  /* 0x0000008b06000986 */ /* 0x0003e2000c101914 */
[----:B------:R-:W-:Y:S01]  /*29a70*/  ISETP.LT.AND P0, PT, R209, UR24, !P4 ;  /* 0x00000018d1007c0c */ /* 0x000fe2000e701270 */
[----:B------:R-:W2:Y:S01]  /*29a80*/  LDCU UR24, c[0x0][0x398] ;  /* 0x00007300ff1877ac */ /* 0x000ea20008000800 */
[----:B---3--:R-:W-:-:S04]  /*29a90*/  IMAD.WIDE R4, R69, 0x4, R198 ;  /* 0x0000000445047825 */ /* 0x008fc800078e02c6 */
[----:B----4-:R-:W-:-:S04]  /*29aa0*/  IMAD.WIDE R70, R69, 0x4, R200 ;  /* 0x0000000445467825 */ /* 0x010fc800078e02c8 */
[----:B------:R-:W-:Y:S01]  /*29ab0*/  VIADD R69, R69, UR32 ;  /* 0x0000002045457c36 */ /* 0x000fe20008000000 */
[----:B------:R3:W-:Y:S01]  /*29ac0*/  @P1 STG.E desc[UR20][R4.64], R75 ;  /* 0x0000004b04001986 */ /* 0x0007e2000c101914 */
[----:B------:R-:W-:Y:S01]  /*29ad0*/  ISETP.LT.AND P1, PT, R207, UR53, !P4 ;  /* 0x00000035cf007c0c */ /* 0x000fe2000e721270 */
[----:B------:R-:W4:Y:S01]  /*29ae0*/  LDCU UR53, c[0x0][0x398] ;  /* 0x00007300ff3577ac */ /* 0x000f220008000800 */
[C---:B-1----:R-:W-:Y:S01]  /*29af0*/  IMAD.WIDE R6, R69.reuse, 0x4, R2 ;  /* 0x0000000445067825 */ /* 0x042fe200078e0202 */
[----:B------:R1:W-:Y:S01]  /*29b00*/  @P3 STG.E desc[UR20][R70.64], R11 ;  /* 0x0000000b46003986 */ /* 0x0003e2000c101914 */
[----:B------:R-:W-:Y:S01]  /*29b10*/  ISETP.LT.AND P4, PT, R206, UR70, !P4 ;  /* 0x00000046ce007c0c */ /* 0x000fe2000e781270 */
[----:B------:R-:W2:Y:S01]  /*29b20*/  LDCU UR70, c[0x0][0x39c] ;  /* 0x00007380ff4677ac */ /* 0x000ea20008000800 */
[----:B------:R-:W-:Y:S01]  /*29b30*/  ISETP.LT.AND P3, PT, R210, UR37, !P6 ;  /* 0x00000025d2007c0c */ /* 0x000fe2000f761270 */
[C---:B------:R-:W-:Y:S01]  /*29b40*/  IMAD.WIDE R8, R69.reuse, 0x4, R198 ;  /* 0x0000000445087825 */ /* 0x040fe200078e02c6 */
[----:B------:R-:W-:Y:S01]  /*29b50*/  ISETP.GE.AND P5, PT, R0, UR15, PT ;  /* 0x0000000f00007c0c */ /* 0x000fe2000bfa6270 */
[----:B------:R-:W2:Y:S02]  /*29b60*/  LDCU UR37, c[0x0][0x398] ;  /* 0x00007300ff2577ac */ /* 0x000ea40008000800 */
[----:B---3--:R-:W-:-:S04]  /*29b70*/  IMAD.WIDE R4, R69, 0x4, R196 ;  /* 0x0000000445047825 */ /* 0x008fc800078e02c4 */
[----:B-1----:R-:W-:-:S04]  /*29b80*/  IMAD.WIDE R10, R69, 0x4, R200 ;  /* 0x00000004450a7825 */ /* 0x002fc800078e02c8 */
[----:B------:R-:W-:Y:S02]  /*29b90*/  VIADD R69, R69, UR32 ;  /* 0x0000002045457c36 */ /* 0x000fe40008000000 */
[----:B------:R-:W-:Y:S01]  /*29ba0*/  VIADD R0, R213, 0xb ;  /* 0x0000000bd5007836 */ /* 0x000fe20000000000 */
[----:B--2---:R1:W-:Y:S01]  /*29bb0*/  @P2 STG.E desc[UR20][R6.64], R138 ;  /* 0x0000008a06002986 */ /* 0x0043e2000c101914 */
[----:B------:R-:W-:Y:S01]  /*29bc0*/  ISETP.LT.AND P2, PT, R207, UR40, !P6 ;  /* 0x00000028cf007c0c */ /* 0x000fe2000f741270 */
[----:B------:R-:W2:Y:S02]  /*29bd0*/  LDCU UR40, c[0x0][0x398] ;  /* 0x00007300ff2877ac */ /* 0x000ea40008000800 */
[----:B------:R3:W-:Y:S01]  /*29be0*/  @P0 STG.E desc[UR20][R4.64], R140 ;  /* 0x0000008c04000986 */ /* 0x0007e2000c101914 */
[----:B------:R-:W-:Y:S01]  /*29bf0*/  ISETP.LT.AND P0, PT, R209, UR73, !P6 ;  /* 0x00000049d1007c0c */ /* 0x000fe2000f701270 */
[----:B------:R-:W2:Y:S02]  /*29c00*/  LDCU UR73, c[0x0][0x398] ;  /* 0x00007300ff4977ac */ /* 0x000ea40008000800 */
[----:B------:R4:W-:Y:S01]  /*29c10*/  @P1 STG.E desc[UR20][R8.64], R76 ;  /* 0x0000004c08001986 */ /* 0x0009e2000c101914 */
[----:B-1----:R-:W-:-:S04]  /*29c20*/  IMAD.WIDE R6, R69, 0x4, R196 ;  /* 0x0000000445067825 */ /* 0x002fc800078e02c4 */
[C---:B---3--:R-:W-:Y:S01]  /*29c30*/  IMAD.WIDE R4, R69.reuse, 0x4, R2 ;  /* 0x0000000445047825 */ /* 0x048fe200078e0202 */
[----:B------:R1:W-:Y:S03]  /*29c40*/  @P4 STG.E desc[UR20][R10.64], R12 ;  /* 0x0000000c0a004986 */ /* 0x0003e6000c101914 */
[----:B----4-:R-:W-:Y:S01]  /*29c50*/  IMAD.WIDE R8, R69, 0x4, R198 ;  /* 0x0000000445087825 */ /* 0x010fe200078e02c6 */
[----:B------:R3:W-:Y:S01]  /*29c60*/  @P3 STG.E desc[UR20][R4.64], R73 ;  /* 0x0000004904003986 */ /* 0x0007e2000c101914 */
[----:B------:R-:W-:Y:S01]  /*29c70*/  ISETP.LT.AND P6, PT, R206, UR48, !P6 ;  /* 0x00000030ce007c0c */ /* 0x000fe2000f7c1270 */
[----:B------:R-:W4:Y:S01]  /*29c80*/  LDCU UR48, c[0x0][0x398] ;  /* 0x00007300ff3077ac */ /* 0x000f220008000800 */
[----:B------:R-:W-:Y:S01]  /*29c90*/  ISETP.LT.AND P3, PT, R210, UR68, !P5 ;  /* 0x00000044d2007c0c */ /* 0x000fe2000ef61270 */
[----:B------:R2:W-:Y:S01]  /*29ca0*/  @P0 STG.E desc[UR20][R6.64], R141 ;  /* 0x0000008d06000986 */ /* 0x0005e2000c101914 */
[----:B------:R-:W-:Y:S01]  /*29cb0*/  ISETP.LT.AND P4, PT, R207, UR71, !P5 ;  /* 0x00000047cf007c0c */ /* 0x000fe2000ef81270 */
[----:B------:R-:W4:Y:S02]  /*29cc0*/  LDCU UR68, c[0x0][0x39c] ;  /* 0x00007380ff4477ac */ /* 0x000f240008000800 */
[----:B------:R2:W-:Y:S01]  /*29cd0*/  @P2 STG.E desc[UR20][R8.64], R77 ;  /* 0x0000004d08002986 */ /* 0x0005e2000c101914 */
[----:B------:R-:W-:Y:S01]  /*29ce0*/  ISETP.LT.AND P2, PT, R209, UR51, !P5 ;  /* 0x00000033d1007c0c */ /* 0x000fe2000ef41270 */
[C---:B-1----:R-:W-:Y:S01]  /*29cf0*/  IMAD.WIDE R10, R69.reuse, 0x4, R200 ;  /* 0x00000004450a7825 */ /* 0x042fe200078e02c8 */
[----:B------:R-:W-:Y:S01]  /*29d00*/  ISETP.GE.AND P1, PT, R0, UR15, PT ;  /* 0x0000000f00007c0c */ /* 0x000fe2000bf26270 */
[----:B------:R-:W1:Y:S02]  /*29d10*/  LDCU UR51, c[0x0][0x398] ;  /* 0x00007300ff3377ac */ /* 0x000e640008000800 */
[----:B------:R-:W-:Y:S01]  /*29d20*/  VIADD R69, R69, UR32 ;  /* 0x0000002045457c36 */ /* 0x000fe20008000000 */
[----:B------:R-:W1:Y:S03]  /*29d30*/  LDCU UR71, c[0x0][0x398] ;  /* 0x00007300ff4777ac */ /* 0x000e660008000800 */
[C---:B---3--:R-:W-:Y:S01]  /*29d40*/  IMAD.WIDE R4, R69.reuse, 0x4, R2 ;  /* 0x0000000445047825 */ /* 0x048fe200078e0202 */
[----:B------:R3:W-:Y:S03]  /*29d50*/  @P6 STG.E desc[UR20][R10.64], R13 ;  /* 0x0000000d0a006986 */ /* 0x0007e6000c101914 */
[----:B--2---:R-:W-:Y:S01]  /*29d60*/  IMAD.WIDE R6, R69, 0x4, R196 ;  /* 0x0000000445067825 */ /* 0x004fe200078e02c4 */
[----:B------:R-:W-:-:S03]  /*29d70*/  ISETP.LT.AND P5, PT, R206, UR30, !P5 ;  /* 0x0000001ece007c0c */ /* 0x000fc6000efa1270 */
[----:B------:R-:W-:Y:S01]  /*29d80*/  IMAD.WIDE R8, R69, 0x4, R198 ;  /* 0x0000000445087825 */ /* 0x000fe200078e02c6 */
[----:B------:R2:W-:Y:S01]  /*29d90*/  @P3 STG.E desc[UR20][R4.64], R137 ;  /* 0x0000008904003986 */ /* 0x0005e2000c101914 */
[----:B-----5:R-:W-:Y:S01]  /*29da0*/  ISETP.LT.AND P3, PT, R210, UR8, !P1 ;  /* 0x00000008d2007c0c */ /* 0x020fe2000cf61270 */
[----:B------:R-:W5:Y:S02]  /*29db0*/  LDCU UR30, c[0x0][0x398] ;  /* 0x00007300ff1e77ac */ /* 0x000f640008000800 */
[----:B------:R1:W-:Y:S01]  /*29dc0*/  @P2 STG.E desc[UR20][R6.64], R142 ;  /* 0x0000008e06002986 */ /* 0x0003e2000c101914 */
[----:B------:R-:W-:Y:S01]  /*29dd0*/  VIADD R0, R213, 0xc ;  /* 0x0000000cd5007836 */ /* 0x000fe20000000000 */
[----:B------:R-:W4:Y:S02]  /*29de0*/  LDCU UR8, c[0x0][0x398] ;  /* 0x00007300ff0877ac */ /* 0x000f240008000800 */
[----:B------:R1:W-:Y:S01]  /*29df0*/  @P4 STG.E desc[UR20][R8.64], R78 ;  /* 0x0000004e08004986 */ /* 0x0003e2000c101914 */
[----:B------:R-:W-:Y:S01]  /*29e00*/  ISETP.LT.AND P4, PT, R209, UR66, !P1 ;  /* 0x00000042d1007c0c */ /* 0x000fe2000cf81270 */
[----:B---3--:R-:W-:Y:S01]  /*29e10*/  IMAD.WIDE R10, R69, 0x4, R200 ;  /* 0x00000004450a7825 */ /* 0x008fe200078e02c8 */
[----:B------:R-:W-:Y:S01]  /*29e20*/  ISETP.LT.AND P2, PT, R207, UR46, !P1 ;  /* 0x0000002ecf007c0c */ /* 0x000fe2000cf41270 */
[----:B------:R-:W3:Y:S02]  /*29e30*/  LDCU UR66, c[0x0][0x39c] ;  /* 0x00007380ff4277ac */ /* 0x000ee40008000800 */
[----:B------:R-:W-:Y:S01]  /*29e40*/  VIADD R69, R69, UR32 ;  /* 0x0000002045457c36 */ /* 0x000fe20008000000 */
[----:B------:R-:W-:Y:S01]  /*29e50*/  ISETP.GE.AND P0, PT, R0, UR15, PT ;  /* 0x0000000f00007c0c */ /* 0x000fe2000bf06270 */
[----:B------:R3:W-:Y:S01]  /*29e60*/  @P5 STG.E desc[UR20][R10.64], R14 ;  /* 0x0000000e0a005986 */ /* 0x0007e2000c101914 */
[----:B------:R-:W-:Y:S01]  /*29e70*/  ISETP.LT.AND P1, PT, R206, UR69, !P1 ;  /* 0x00000045ce007c0c */ /* 0x000fe2000cf21270 */
[C---:B--2---:R-:W-:Y:S01]  /*29e80*/  IMAD.WIDE R4, R69.reuse, 0x4, R2 ;  /* 0x0000000445047825 */ /* 0x044fe200078e0202 */
[----:B------:R-:W-:Y:S01]  /*29e90*/  ISETP.LT.AND P5, PT, R210, UR49, !P0 ;  /* 0x00000031d2007c0c */ /* 0x000fe2000c7a1270 */
[----:B------:R-:W2:Y:S02]  /*29ea0*/  LDCU UR46, c[0x0][0x398] ;  /* 0x00007300ff2e77ac */ /* 0x000ea40008000800 */
[----:B-1----:R-:W-:Y:S01]  /*29eb0*/  IMAD.WIDE R6, R69, 0x4, R196 ;  /* 0x0000000445067825 */ /* 0x002fe200078e02c4 */
[----:B------:R1:W-:Y:S01]  /*29ec0*/  @P3 STG.E desc[UR20][R4.64], R72 ;  /* 0x0000004804003986 */ /* 0x0003e2000c101914 */
[----:B------:R-:W2:Y:S02]  /*29ed0*/  LDCU UR69, c[0x0][0x398] ;  /* 0x00007300ff4577ac */ /* 0x000ea40008000800 */
[----:B------:R-:W-:Y:S01]  /*29ee0*/  VIADD R0, R213, 0xd ;  /* 0x0000000dd5007836 */ /* 0x000fe20000000000 */
[----:B------:R2:W-:Y:S01]  /*29ef0*/  @P4 STG.E desc[UR20][R6.64], R143 ;  /* 0x0000008f06004986 */ /* 0x0005e2000c101914 */
[----:B------:R-:W-:Y:S01]  /*29f00*/  IMAD.WIDE R8, R69, 0x4, R198 ;  /* 0x0000000445087825 */ /* 0x000fe200078e02c6 */
[----:B------:R-:W-:Y:S01]  /*29f10*/  ISETP.LT.AND P4, PT, R209, UR36, !P0 ;  /* 0x00000024d1007c0c */ /* 0x000fe2000c781270 */
[----:B------:R-:W4:Y:S02]  /*29f20*/  LDCU UR49, c[0x0][0x398] ;  /* 0x00007300ff3177ac */ /* 0x000f240008000800 */
[----:B------:R-:W-:-:S02]  /*29f30*/  VIADD R13, R69, UR32 ;  /* 0x00000020450d7c36 */ /* 0x000fc40008000000 */
[----:B---3--:R-:W-:Y:S01]  /*29f40*/  IMAD.WIDE R10, R69, 0x4, R200 ;  /* 0x00000004450a7825 */ /* 0x008fe200078e02c8 */
[----:B------:R-:W-:Y:S01]  /*29f50*/  ISETP.GE.AND P6, PT, R0, UR15, PT ;  /* 0x0000000f00007c0c */ /* 0x000fe2000bfc6270 */
[----:B------:R3:W-:Y:S01]  /*29f60*/  @P2 STG.E desc[UR20][R8.64], R79 ;  /* 0x0000004f08002986 */ /* 0x0007e2000c101914 */
[----:B------:R-:W-:Y:S01]  /*29f70*/  ISETP.LT.AND P2, PT, R207, UR64, !P0 ;  /* 0x00000040cf007c0c */ /* 0x000fe2000c741270 */
[C---:B-1----:R-:W-:Y:S01]  /*29f80*/  IMAD.WIDE R4, R13.reuse, 0x4, R2 ;  /* 0x000000040d047825 */ /* 0x042fe200078e0202 */
[----:B------:R-:W-:Y:S01]  /*29f90*/  ISETP.LT.AND P0, PT, R206, UR38, !P0 ;  /* 0x00000026ce007c0c */ /* 0x000fe2000c701270 */
[----:B------:R1:W-:Y:S01]  /*29fa0*/  @P1 STG.E desc[UR20][R10.64], R15 ;  /* 0x0000000f0a001986 */ /* 0x0003e2000c101914 */
[----:B------:R-:W-:Y:S01]  /*29fb0*/  ISETP.LT.AND P1, PT, R210, UR67, !P6 ;  /* 0x00000043d2007c0c */ /* 0x000fe2000f721270 */
[----:B--2---:R-:W-:Y:S01]  /*29fc0*/  IMAD.WIDE R6, R13, 0x4, R196 ;  /* 0x000000040d067825 */ /* 0x004fe200078e02c4 */
[----:B------:R-:W-:Y:S01]  /*29fd0*/  IADD3 R0, PT, PT, R213, 0xe, RZ ;  /* 0x0000000ed5007810 */ /* 0x000fe20007ffe0ff */
[----:B------:R2:W-:Y:S01]  /*29fe0*/  @P5 STG.E desc[UR20][R4.64], R136 ;  /* 0x0000008804005986 */ /* 0x0005e2000c101914 */
[----:B------:R-:W-:Y:S01]  /*29ff0*/  ISETP.LT.AND P5, PT, R209, UR44, !P6 ;  /* 0x0000002cd1007c0c */ /* 0x000fe2000f7a1270 */
[----:B------:R-:W4:Y:S01]  /*2a000*/  LDCU UR36, c[0x0][0x398] ;  /* 0x00007300ff2477ac */ /* 0x000f220008000800 */
[C---:B---3--:R-:W-:Y:S01]  /*2a010*/  IMAD.WIDE R8, R13.reuse, 0x4, R198 ;  /* 0x000000040d087825 */ /* 0x048fe200078e02c6 */
[----:B------:R3:W-:Y:S01]  /*2a020*/  @P4 STG.E desc[UR20][R6.64], R144 ;  /* 0x0000009006004986 */ /* 0x0007e2000c101914 */
[----:B------:R-:W4:Y:S02]  /*2a030*/  LDCU UR64, c[0x0][0x39c] ;  /* 0x00007380ff4077ac */ /* 0x000f240008000800 */
[----:B-1----:R-:W-:Y:S01]  /*2a040*/  VIADD R15, R13, UR32 ;  /* 0x000000200d0f7c36 */ /* 0x002fe20008000000 */
[----:B------:R-:W-:Y:S01]  /*2a050*/  ISETP.LT.AND P4, PT, R207, UR12, !P6 ;  /* 0x0000000ccf007c0c */ /* 0x000fe2000f781270 */
[----:B------:R-:W1:Y:S01]  /*2a060*/  LDCU UR38, c[0x0][0x398] ;  /* 0x00007300ff2677ac */ /* 0x000e620008000800 */
[----:B--2---:R-:W-:Y:S01]  /*2a070*/  IMAD.WIDE R4, R13, 0x4, R200 ;  /* 0x000000040d047825 */ /* 0x004fe200078e02c8 */
[----:B------:R-:W-:Y:S01]  /*2a080*/  ISETP.GE.AND P3, PT, R0, UR15, PT ;  /* 0x0000000f00007c0c */ /* 0x000fe2000bf66270 */
[----:B------:R2:W-:Y:S01]  /*2a090*/  @P2 STG.E desc[UR20][R8.64], R80 ;  /* 0x0000005008002986 */ /* 0x0005e2000c101914 */
[----:B------:R-:W1:Y:S01]  /*2a0a0*/  LDCU UR67, c[0x0][0x398] ;  /* 0x00007300ff4377ac */ /* 0x000e620008000800 */
[C---:B------:R-:W-:Y:S01]  /*2a0b0*/  IMAD.WIDE R10, R15.reuse, 0x4, R2 ;  /* 0x000000040f0a7825 */ /* 0x040fe200078e0202 */
[----:B------:R-:W-:Y:S01]  /*2a0c0*/  ISETP.LT.AND P6, PT, R206, UR62, !P6 ;  /* 0x0000003ece007c0c */ /* 0x000fe2000f7c1270 */
[----:B------:R4:W-:Y:S01]  /*2a0d0*/  @P0 STG.E desc[UR20][R4.64], R16 ;  /* 0x0000001004000986 */ /* 0x0009e2000c101914 */
[----:B------:R-:W-:Y:S01]  /*2a0e0*/  ISETP.LT.AND P2, PT, R210, UR6, !P3 ;  /* 0x00000006d2007c0c */ /* 0x000fe2000df41270 */
[----:B---3--:R-:W-:Y:S01]  /*2a0f0*/  IMAD.WIDE R6, R15, 0x4, R196 ;  /* 0x000000040f067825 */ /* 0x008fe200078e02c4 */
[----:B------:R-:W3:Y:S01]  /*2a100*/  LDCU UR62, c[0x0][0x39c] ;  /* 0x00007380ff3e77ac */ /* 0x000ee20008000800 */
[----:B------:R-:W-:Y:S01]  /*2a110*/  @P1 STG.E desc[UR20][R10.64], R135 ;  /* 0x000000870a001986 */ /* 0x000fe2000c101914 */
[----:B------:R-:W-:Y:S01]  /*2a120*/  ISETP.LT.AND P1, PT, R209, UR65, !P3 ;  /* 0x00000041d1007c0c */ /* 0x000fe2000df21270 */
[----:B------:R-:W-:Y:S01]  /*2a130*/  VIADD R0, R213, 0xf ;  /* 0x0000000fd5007836 */ /* 0x000fe20000000000 */
[----:B------:R-:W1:Y:S01]  /*2a140*/  LDCU UR44, c[0x0][0x398] ;  /* 0x00007300ff2c77ac */ /* 0x000e620008000800 */
[----:B--2---:R-:W-:Y:S01]  /*2a150*/  IMAD.WIDE R8, R15, 0x4, R198 ;  /* 0x000000040f087825 */ /* 0x004fe200078e02c6 */
[----:B------:R2:W-:Y:S01]  /*2a160*/  @P5 STG.E desc[UR20][R6.64], R145 ;  /* 0x0000009106005986 */ /* 0x0005e2000c101914 */
[----:B------:R-:W-:Y:S01]  /*2a170*/  ISETP.LT.AND P5, PT, R207, UR35, !P3 ;  /* 0x00000023cf007c0c */ /* 0x000fe2000dfa1270 */
[----:B------:R-:W1:Y:S01]  /*2a180*/  LDCU UR12, c[0x0][0x398] ;  /* 0x00007300ff0c77ac */ /* 0x000e620008000800 */
[C---:B------:R-:W-:Y:S01]  /*2a190*/  VIADD R13, R15.reuse, UR32 ;  /* 0x000000200f0d7c36 */ /* 0x040fe20008000000 */
[----:B------:R-:W-:Y:S01]  /*2a1a0*/  ISETP.GE.AND P0, PT, R0, UR15, PT ;  /* 0x0000000f00007c0c */ /* 0x000fe2000bf06270 */
[----:B----4-:R-:W-:Y:S01]  /*2a1b0*/  IMAD.WIDE R4, R15, 0x4, R200 ;  /* 0x000000040f047825 */ /* 0x010fe200078e02c8 */
[----:B------:R-:W-:Y:S01]  /*2a1c0*/  ISETP.LT.AND P3, PT, R206, UR47, !P3 ;  /* 0x0000002fce007c0c */ /* 0x000fe2000df61270 */
[----:B------:R4:W-:Y:S01]  /*2a1d0*/  @P4 STG.E desc[UR20][R8.64], R81 ;  /* 0x0000005108004986 */ /* 0x0009e2000c101914 */
[----:B------:R-:W-:Y:S01]  /*2a1e0*/  ISETP.LT.AND P4, PT, R210, UR60, !P0 ;  /* 0x0000003cd2007c0c */ /* 0x000fe2000c781270 */
[----:B------:R-:W-:Y:S01]  /*2a1f0*/  VIADD R0, R213, 0x10 ;  /* 0x00000010d5007836 */ /* 0x000fe20000000000 */
[----:B------:R-:W1:Y:S01]  /*2a200*/  LDCU UR6, c[0x0][0x398] ;  /* 0x00007300ff0677ac */ /* 0x000e620008000800 */
[----:B--2---:R-:W-:Y:S01]  /*2a210*/  IMAD.WIDE R6, R13, 0x4, R2 ;  /* 0x000000040d067825 */ /* 0x004fe200078e0202 */
[----:B------:R2:W-:Y:S01]  /*2a220*/  @P6 STG.E desc[UR20][R4.64], R17 ;  /* 0x0000001104006986 */ /* 0x0005e2000c101914 */
[----:B------:R-:W-:Y:S01]  /*2a230*/  ISETP.LT.AND P6, PT, R209, UR16, !P0 ;  /* 0x00000010d1007c0c */ /* 0x000fe2000c7c1270 */
[----:B------:R-:W1:Y:S01]  /*2a240*/  LDCU UR65, c[0x0][0x398] ;  /* 0x00007300ff4177ac */ /* 0x000e620008000800 */
[----:B----4-:R-:W-:Y:S01]  /*2a250*/  IMAD.WIDE R8, R13, 0x4, R196 ;  /* 0x000000040d087825 */ /* 0x010fe200078e02c4 */
[----:B------:R4:W-:Y:S01]  /*2a260*/  @P2 STG.E desc[UR20][R6.64], R134 ;  /* 0x0000008606002986 */ /* 0x0009e2000c101914 */
[----:B------:R-:W-:Y:S01]  /*2a270*/  ISETP.LT.AND P2, PT, R207, UR63, !P0 ;  /* 0x0000003fcf007c0c */ /* 0x000fe2000c741270 */
[----:B------:R-:W1:Y:S01]  /*2a280*/  LDCU UR35, c[0x0][0x398] ;  /* 0x00007300ff2377ac */ /* 0x000e620008000800 */
[C---:B------:R-:W-:Y:S01]  /*2a290*/  IMAD.WIDE R10, R13.reuse, 0x4, R198 ;  /* 0x000000040d0a7825 */ /* 0x040fe200078e02c6 */
[----:B------:R3:W-:Y:S01]  /*2a2a0*/  @P1 STG.E desc[UR20][R8.64], R146 ;  /* 0x0000009208001986 */ /* 0x0007e2000c101914 */
[----:B------:R-:W-:Y:S01]  /*2a2b0*/  ISETP.GE.AND P1, PT, R0, UR15, PT ;  /* 0x0000000f00007c0c */ /* 0x000fe2000bf26270 */
[----:B------:R-:W1:Y:S01]  /*2a2c0*/  LDCU UR47, c[0x0][0x398] ;  /* 0x00007300ff2f77ac */ /* 0x000e620008000800 */
[----:B------:R-:W-:-:S02]  /*2a2d0*/  VIADD R15, R13, UR32 ;  /* 0x000000200d0f7c36 */ /* 0x000fc40008000000 */
[----:B--2---:R-:W-:Y:S01]  /*2a2e0*/  IMAD.WIDE R4, R13, 0x4, R200 ;  /* 0x000000040d047825 */ /* 0x004fe200078e02c8 */
[----:B------:R-:W-:Y:S01]  /*2a2f0*/  ISETP.LT.AND P0, PT, R206, UR28, !P0 ;  /* 0x0000001cce007c0c */ /* 0x000fe2000c701270 */
[----:B------:R2:W-:Y:S01]  /*2a300*/  @P5 STG.E desc[UR20][R10.64], R82 ;  /* 0x000000520a005986 */ /* 0x0005e2000c101914 */
[----:B------:R-:W-:Y:S01]  /*2a310*/  ISETP.LT.AND P5, PT, R210, UR77, !P1 ;  /* 0x0000004dd2007c0c */ /* 0x000fe2000cfa1270 */
[C---:B----4-:R-:W-:Y:S01]  /*2a320*/  IMAD.WIDE R6, R15.reuse, 0x4, R2 ;  /* 0x000000040f067825 */ /* 0x050fe200078e0202 */
[----:B------:R-:W-:Y:S01]  /*2a330*/  IADD3 R13, PT, PT, R15, UR32, RZ ;  /* 0x000000200f0d7c10 */ /* 0x000fe2000fffe0ff */
[----:B------:R4:W-:Y:S01]  /*2a340*/  @P3 STG.E desc[UR20][R4.64], R18 ;  /* 0x0000001204003986 */ /* 0x0009e2000c101914 */
[----:B------:R-:W-:Y:S01]  /*2a350*/  ISETP.LT.AND P3, PT, R209, UR58, !P1 ;  /* 0x0000003ad1007c0c */ /* 0x000fe2000cf61270 */
[----:B---3--:R-:W-:Y:S01]  /*2a360*/  IMAD.WIDE R8, R15, 0x4, R196 ;  /* 0x000000040f087825 */ /* 0x008fe200078e02c4 */
[----:B------:R-:W3:Y:S03]  /*2a370*/  LDCU UR60, c[0x0][0x39c] ;  /* 0x00007380ff3c77ac */ /* 0x000ee60008000800 */
[----:B------:R-:W-:Y:S01]  /*2a380*/  VIADD R0, R213, 0x11 ;  /* 0x00000011d5007836 */ /* 0x000fe20000000000 */
[----:B------:R1:W-:Y:S01]  /*2a390*/  @P4 STG.E desc[UR20][R6.64], R68 ;  /* 0x0000004406004986 */ /* 0x0003e2000c101914 */
[----:B--2---:R-:W-:Y:S01]  /*2a3a0*/  IMAD.WIDE R10, R15, 0x4, R198 ;  /* 0x000000040f0a7825 */ /* 0x004fe200078e02c6 */
[----:B------:R-:W-:Y:S01]  /*2a3b0*/  ISETP.LT.AND P4, PT, R207, UR45, !P1 ;  /* 0x0000002dcf007c0c */ /* 0x000fe2000cf81270 */
[----:B------:R-:W2:Y:S01]  /*2a3c0*/  LDCU UR16, c[0x0][0x398] ;  /* 0x00007300ff1077ac */ /* 0x000ea20008000800 */
[----:B------:R3:W-:Y:S01]  /*2a3d0*/  @P6 STG.E desc[UR20][R8.64], R147 ;  /* 0x0000009308006986 */ /* 0x0007e2000c101914 */
[----:B----4-:R-:W-:Y:S01]  /*2a3e0*/  IMAD.WIDE R4, R15, 0x4, R200 ;  /* 0x000000040f047825 */ /* 0x010fe200078e02c8 */
[----:B------:R-:W-:Y:S01]  /*2a3f0*/  ISETP.LT.AND P1, PT, R206, UR61, !P1 ;  /* 0x0000003dce007c0c */ /* 0x000fe2000cf21270 */
[----:B------:R-:W4:Y:S01]  /*2a400*/  LDCU UR63, c[0x0][0x398] ;  /* 0x00007300ff3f77ac */ /* 0x000f220008000800 */
[----:B------:R-:W-:Y:S01]  /*2a410*/  ISETP.GE.AND P6, PT, R0, UR14, PT ;  /* 0x0000000e00007c0c */ /* 0x000fe2000bfc6270 */
[----:B------:R2:W-:Y:S01]  /*2a420*/  @P2 STG.E desc[UR20][R10.64], R83 ;  /* 0x000000530a002986 */ /* 0x0005e2000c101914 */
[----:B------:R-:W-:Y:S01]  /*2a430*/  VIADD R0, R213, 0x12 ;  /* 0x00000012d5007836 */ /* 0x000fe20000000000 */
[----:B------:R-:W4:Y:S01]  /*2a440*/  LDCU UR77, c[0x0][0x39c] ;  /* 0x00007380ff4d77ac */ /* 0x000f220008000800 */
[C---:B-1----:R-:W-:Y:S01]  /*2a450*/  IMAD.WIDE R6, R13.reuse, 0x4, R2 ;  /* 0x000000040d067825 */ /* 0x042fe200078e0202 */
[----:B------:R-:W-:Y:S01]  /*2a460*/  ISETP.LT.AND P2, PT, R210, UR22, !P6 ;  /* 0x00000016d2007c0c */ /* 0x000fe2000f741270 */
[----:B------:R1:W-:Y:S01]  /*2a470*/  @P0 STG.E desc[UR20][R4.64], R19 ;  /* 0x0000001304000986 */ /* 0x0003e2000c101914 */
[----:B------:R-:W4:Y:S01]  /*2a480*/  LDCU UR28, c[0x0][0x398] ;  /* 0x00007300ff1c77ac */ /* 0x000f220008000800 */
[----:B---3--:R-:W-:Y:S01]  /*2a490*/  IMAD.WIDE R8, R13, 0x4, R196 ;  /* 0x000000040d087825 */ /* 0x008fe200078e02c4 */
[----:B------:R-:W-:Y:S01]  /*2a4a0*/  ISETP.LT.AND P0, PT, R209, UR56, !P6 ;  /* 0x00000038d1007c0c */ /* 0x000fe2000f701270 */
[----:B------:R3:W-:Y:S01]  /*2a4b0*/  @P5 STG.E desc[UR20][R6.64], R132 ;  /* 0x0000008406005986 */ /* 0x0007e2000c101914 */
[----:B------:R-:W-:Y:S01]  /*2a4c0*/  ISETP.LT.AND P5, PT, R207, UR41, !P6 ;  /* 0x00000029cf007c0c */ /* 0x000fe2000f7a1270 */
[C---:B------:R-:W-:Y:S01]  /*2a4d0*/  VIADD R15, R13.reuse, UR32 ;  /* 0x000000200d0f7c36 */ /* 0x040fe20008000000 */
[----:B------:R-:W4:Y:S01]  /*2a4e0*/  LDCU UR15, c[0x0][0x398] ;  /* 0x00007300ff0f77ac */ /* 0x000f220008000800 */
[C---:B--2---:R-:W-:Y:S01]  /*2a4f0*/  IMAD.WIDE R10, R13.reuse, 0x4, R198 ;  /* 0x000000040d0a7825 */ /* 0x044fe200078e02c6 */
[----:B------:R2:W-:Y:S01]  /*2a500*/  @P3 STG.E desc[UR20][R8.64], R148 ;  /* 0x0000009408003986 */ /* 0x0005e2000c101914 */
[----:B------:R-:W-:Y:S01]  /*2a510*/  ISETP.GE.AND P3, PT, R0, UR76, PT ;  /* 0x0000004c00007c0c */ /* 0x000fe2000bf66270 */
[----:B------:R-:W4:Y:S01]  /*2a520*/  LDCU UR58, c[0x0][0x398] ;  /* 0x00007300ff3a77ac */ /* 0x000f220008000800 */
[----:B-1----:R-:W-:Y:S01]  /*2a530*/  IMAD.WIDE R4, R13, 0x4, R200 ;  /* 0x000000040d047825 */ /* 0x002fe200078e02c8 */
[----:B------:R-:W-:Y:S01]  /*2a540*/  ISETP.LT.AND P6, PT, R206, UR59, !P6 ;  /* 0x0000003bce007c0c */ /* 0x000fe2000f7c1270 */
[----:B------:R1:W-:Y:S01]  /*2a550*/  @P4 STG.E desc[UR20][R10.64], R84 ;  /* 0x000000540a004986 */ /* 0x0003e2000c101914 */
[----:B------:R-:W-:Y:S01]  /*2a560*/  ISETP.LT.AND P4, PT, R210, UR11, !P3 ;  /* 0x0000000bd2007c0c */ /* 0x000fe2000df81270 */
[----:B---3--:R-:W-:Y:S01]  /*2a570*/  IMAD.WIDE R6, R15, 0x4, R2 ;  /* 0x000000040f067825 */ /* 0x008fe200078e0202 */
[----:B------:R-:W3:Y:S01]  /*2a580*/  LDCU UR45, c[0x0][0x398] ;  /* 0x00007300ff2d77ac */ /* 0x000ee20008000800 */
[----:B------:R4:W-:Y:S01]  /*2a590*/  @P1 STG.E desc[UR20][R4.64], R20 ;  /* 0x0000001404001986 */ /* 0x0009e2000c101914 */
[----:B------:R-:W-:Y:S01]  /*2a5a0*/  ISETP.LT.AND P1, PT, R209, UR43, !P3 ;  /* 0x0000002bd1007c0c */ /* 0x000fe2000df21270 */
[----:B------:R-:W-:Y:S01]  /*2a5b0*/  VIADD R0, R213, 0x13 ;  /* 0x00000013d5007836 */ /* 0x000fe20000000000 */
[----:B------:R-:W3:Y:S01]  /*2a5c0*/  LDCU UR61, c[0x0][0x398] ;  /* 0x00007300ff3d77ac */ /* 0x000ee20008000800 */
[----:B--2---:R-:W-:Y:S01]  /*2a5d0*/  IMAD.WIDE R8, R15, 0x4, R196 ;  /* 0x000000040f087825 */ /* 0x004fe200078e02c4 */
[----:B------:R2:W-:Y:S01]  /*2a5e0*/  @P2 STG.E desc[UR20][R6.64], R133 ;  /* 0x0000008506002986 */ /* 0x0005e2000c101914 */
[----:B------:R-:W-:Y:S01]  /*2a5f0*/  ISETP.LT.AND P2, PT, R207, UR57, !P3 ;  /* 0x00000039cf007c0c */ /* 0x000fe2000df41270 */
[----:B------:R-:W3:Y:S01]  /*2a600*/  LDCU UR14, c[0x0][0x398] ;  /* 0x00007300ff0e77ac */ /* 0x000ee20008000800 */
[C---:B-1----:R-:W-:Y:S01]  /*2a610*/  IMAD.WIDE R10, R15.reuse, 0x4, R198 ;  /* 0x000000040f0a7825 */ /* 0x042fe200078e02c6 */
[----:B------:R1:W-:Y:S01]  /*2a620*/  @P0 STG.E desc[UR20][R8.64], R149 ;  /* 0x0000009508000986 */ /* 0x0003e2000c101914 */
[----:B------:R-:W-:Y:S01]  /*2a630*/  ISETP.LT.AND P3, PT, R206, UR39, !P3 ;  /* 0x00000027ce007c0c */ /* 0x000fe2000df61270 */
[----:B------:R-:W3:Y:S01]  /*2a640*/  LDCU UR22, c[0x0][0x39c] ;  /* 0x00007380ff1677ac */ /* 0x000ee20008000800 */
[C---:B------:R-:W-:Y:S01]  /*2a650*/  VIADD R13, R15.reuse, UR32 ;  /* 0x000000200f0d7c36 */ /* 0x040fe20008000000 */
[----:B------:R-:W-:Y:S01]  /*2a660*/  ISETP.GE.AND P0, PT, R0, UR4, PT ;  /* 0x0000000400007c0c */ /* 0x000fe2000bf06270 */
[----:B----4-:R-:W-:Y:S01]  /*2a670*/  IMAD.WIDE R4, R15, 0x4, R200 ;  /* 0x000000040f047825 */ /* 0x010fe200078e02c8 */
[----:B------:R4:W-:Y:S01]  /*2a680*/  @P5 STG.E desc[UR20][R10.64], R85 ;  /* 0x000000550a005986 */ /* 0x0009e2000c101914 */
[----:B------:R-:W3:Y:S02]  /*2a690*/  LDCU UR56, c[0x0][0x398] ;  /* 0x00007300ff3877ac */ /* 0x000ee40008000800 */
[C---:B--2---:R-:W-:Y:S01]  /*2a6a0*/  IMAD.WIDE R6, R13.reuse, 0x4, R2 ;  /* 0x000000040d067825 */ /* 0x044fe200078e0202 */
[----:B------:R-:W-:Y:S01]  /*2a6b0*/  ISETP.LT.AND P5, PT, R210, UR52, !P0 ;  /* 0x00000034d2007c0c */ /* 0x000fe2000c7a1270 */
[----:B------:R2:W-:Y:S01]  /*2a6c0*/  @P6 STG.E desc[UR20][R4.64], R21 ;  /* 0x0000001504006986 */ /* 0x0005e2000c101914 */
[----:B------:R-:W3:Y:S01]  /*2a6d0*/  LDCU UR41, c[0x0][0x398] ;  /* 0x00007300ff2977ac */ /* 0x000ee20008000800 */
[----:B-1----:R-:W-:Y:S01]  /*2a6e0*/  IMAD.WIDE R8, R13, 0x4, R196 ;  /* 0x000000040d087825 */ /* 0x002fe200078e02c4 */
[----:B------:R-:W-:Y:S01]  /*2a6f0*/  ISETP.LT.AND P6, PT, R209, UR54, !P0 ;  /* 0x00000036d1007c0c */ /* 0x000fe2000c7c1270 */
[----:B------:R-:W1:Y:S02]  /*2a700*/  LDCU UR59, c[0x0][0x398] ;  /* 0x00007300ff3b77ac */ /* 0x000e640008000800 */
[----:B------:R-:W-:Y:S01]  /*2a710*/  VIADD R0, R213, 0x14 ;  /* 0x00000014d5007836 */ /* 0x000fe20000000000 */
[----:B------:R3:W-:Y:S01]  /*2a720*/  @P4 STG.E desc[UR20][R6.64], R202 ;  /* 0x000000ca06004986 */ /* 0x0007e2000c101914 */
[----:B----4-:R-:W-:Y:S01]  /*2a730*/  IMAD.WIDE R10, R13, 0x4, R198 ;  /* 0x000000040d0a7825 */ /* 0x010fe200078e02c6 */
[----:B------:R-:W-:Y:S01]  /*2a740*/  ISETP.LT.AND P4, PT, R207, UR55, !P0 ;  /* 0x00000037cf007c0c */ /* 0x000fe2000c781270 */
[----:B------:R-:W4:Y:S01]  /*2a750*/  LDCU UR52, c[0x0][0x39c] ;  /* 0x00007380ff3477ac */ /* 0x000f220008000800 */
[----:B------:R1:W-:Y:S01]  /*2a760*/  @P1 STG.E desc[UR20][R8.64], R150 ;  /* 0x0000009608001986 */ /* 0x0003e2000c101914 */
[C---:B------:R-:W-:Y:S01]  /*2a770*/  VIADD R15, R13.reuse, UR32 ;  /* 0x000000200d0f7c36 */ /* 0x040fe20008000000 */
[----:B------:R-:W-:Y:S01]  /*2a780*/  ISETP.GE.AND P1, PT, R0, UR74, PT ;  /* 0x0000004a00007c0c */ /* 0x000fe2000bf26270 */
[----:B--2---:R-:W-:Y:S01]  /*2a790*/  IMAD.WIDE R4, R13, 0x4, R200 ;  /* 0x000000040d047825 */ /* 0x004fe200078e02c8 */
[----:B------:R-:W-:Y:S01]  /*2a7a0*/  ISETP.LT.AND P0, PT, R206, UR26, !P0 ;  /* 0x0000001ace007c0c */ /* 0x000fe2000c701270 */
[----:B------:R2:W-:Y:S01]  /*2a7b0*/  @P2 STG.E desc[UR20][R10.64], R86 ;  /* 0x000000560a002986 */ /* 0x0005e2000c101914 */
[----:B------:R-:W-:Y:S01]  /*2a7c0*/  ISETP.LT.AND P2, PT, R210, UR18, !P1 ;  /* 0x00000012d2007c0c */ /* 0x000fe2000cf41270 */
[----:B------:R-:W4:Y:S01]  /*2a7d0*/  LDCU UR11, c[0x0][0x39c] ;  /* 0x00007380ff0b77ac */ /* 0x000f220008000800 */
[----:B---3--:R-:W-:Y:S01]  /*2a7e0*/  IMAD.WIDE R6, R15, 0x4, R2 ;  /* 0x000000040f067825 */ /* 0x008fe200078e0202 */
[----:B------:R3:W-:Y:S01]  /*2a7f0*/  @P3 STG.E desc[UR20][R4.64], R22 ;  /* 0x0000001604003986 */ /* 0x0007e2000c101914 */
[----:B------:R-:W-:Y:S01]  /*2a800*/  ISETP.LT.AND P3, PT, R209, UR34, !P1 ;  /* 0x00000022d1007c0c */ /* 0x000fe2000cf61270 */
[----:B------:R-:W4:Y:S01]  /*2a810*/  LDCU UR76, c[0x0][0x398] ;  /* 0x00007300ff4c77ac */ /* 0x000f220008000800 */
[C---:B-1----:R-:W-:Y:S01]  /*2a820*/  IMAD.WIDE R8, R15.reuse, 0x4, R196 ;  /* 0x000000040f087825 */ /* 0x042fe200078e02c4 */
[----:B------:R-:W-:Y:S01]  /*2a830*/  IADD3 R13, PT, PT, R15, UR32, RZ ;  /* 0x000000200f0d7c10 */ /* 0x000fe2000fffe0ff */
[----:B------:R-:W1:Y:S02]  /*2a840*/  LDCU UR43, c[0x0][0x398] ;  /* 0x00007300ff2b77ac */ /* 0x000e640008000800 */
[----:B------:R-:W-:Y:S01]  /*2a850*/  VIADD R0, R213, 0x15 ;  /* 0x00000015d5007836 */ /* 0x000fe20000000000 */
[----:B------:R4:W-:Y:S01]  /*2a860*/  @P5 STG.E desc[UR20][R6.64], R203 ;  /* 0x000000cb06005986 */ /* 0x0009e2000c101914 */
[----:B--2---:R-:W-:Y:S01]  /*2a870*/  IMAD.WIDE R10, R15, 0x4, R198 ;  /* 0x000000040f0a7825 */ /* 0x004fe200078e02c6 */
[----:B------:R-:W-:Y:S01]  /*2a880*/  ISETP.LT.AND P5, PT, R207, UR50, !P1 ;  /* 0x00000032cf007c0c */ /* 0x000fe2000cfa1270 */
[----:B------:R-:W2:Y:S01]  /*2a890*/  LDCU UR57, c[0x0][0x398] ;  /* 0x00007300ff3977ac */ /* 0x000ea20008000800 */
[----:B------:R1:W-:Y:S01]  /*2a8a0*/  @P6 STG.E desc[UR20][R8.64], R151 ;  /* 0x0000009708006986 */ /* 0x0003e2000c101914 */
[----:B---3--:R-:W-:Y:S01]  /*2a8b0*/  IMAD.WIDE R4, R15, 0x4, R200 ;  /* 0x000000040f047825 */ /* 0x008fe200078e02c8 */
[----:B------:R-:W-:Y:S01]  /*2a8c0*/  ISETP.LT.AND P1, PT, R206, UR42, !P1 ;  /* 0x0000002ace007c0c */ /* 0x000fe2000cf21270 */
[----:B------:R-:W3:Y:S01]  /*2a8d0*/  LDCU UR39, c[0x0][0x398] ;  /* 0x00007300ff2777ac */ /* 0x000ee20008000800 */
[----:B------:R-:W-:Y:S01]  /*2a8e0*/  ISETP.GE.AND P6, PT, R0, UR72, PT ;  /* 0x0000004800007c0c */ /* 0x000fe2000bfc6270 */
[----:B------:R2:W-:Y:S01]  /*2a8f0*/  @P4 STG.E desc[UR20][R10.64], R87 ;  /* 0x000000570a004986 */ /* 0x0005e2000c101914 */
[----:B------:R-:W-:Y:S01]  /*2a900*/  VIADD R0, R213, 0x16 ;  /* 0x00000016d5007836 */ /* 0x000fe20000000000 */
[----:B------:R-:W3:Y:S01]  /*2a910*/  LDCU UR4, c[0x0][0x398] ;  /* 0x00007300ff0477ac */ /* 0x000ee20008000800 */
[C---:B----4-:R-:W-:Y:S01]  /*2a920*/  IMAD.WIDE R6, R13.reuse, 0x4, R2 ;  /* 0x000000040d067825 */ /* 0x050fe200078e0202 */
[----:B------:R-:W-:Y:S01]  /*2a930*/  ISETP.LT.AND P4, PT, R210, UR33, !P6 ;  /* 0x00000021d2007c0c */ /* 0x000fe2000f781270 */
[----:B------:R4:W-:Y:S01]  /*2a940*/  @P0 STG.E desc[UR20][R4.64], R23 ;  /* 0x0000001704000986 */ /* 0x0009e2000c101914 */
[----:B------:R-:W3:Y:S01]  /*2a950*/  LDCU UR54, c[0x0][0x398] ;  /* 0x00007300ff3677ac */ /* 0x000ee20008000800 */
[----:B-1----:R-:W-:Y:S01]  /*2a960*/  IMAD.WIDE R8, R13, 0x4, R196 ;  /* 0x000000040d087825 */ /* 0x002fe200078e02c4 */
[----:B------:R-:W-:Y:S01]  /*2a970*/  ISETP.LT.AND P0, PT, R209, UR75, !P6 ;  /* 0x0000004bd1007c0c */ /* 0x000fe2000f701270 */
[----:B------:R1:W-:Y:S01]  /*2a980*/  @P2 STG.E desc[UR20][R6.64], R204 ;  /* 0x000000cc06002986 */ /* 0x0003e2000c101914 */
[----:B------:R-:W-:Y:S01]  /*2a990*/  ISETP.LT.AND P2, PT, R207, UR24, !P6 ;  /* 0x00000018cf007c0c */ /* 0x000fe2000f741270 */
[C---:B------:R-:W-:Y:S01]  /*2a9a0*/  VIADD R15, R13.reuse, UR32 ;  /* 0x000000200d0f7c36 */ /* 0x040fe20008000000 */
[----:B------:R-:W3:Y:S01]  /*2a9b0*/  LDCU UR55, c[0x0][0x398] ;  /* 0x00007300ff3777ac */ /* 0x000ee20008000800 */
[C---:B--2---:R-:W-:Y:S01]  /*2a9c0*/  IMAD.WIDE R10, R13.reuse, 0x4, R198 ;  /* 0x000000040d0a7825 */ /* 0x044fe200078e02c6 */
[----:B------:R2:W-:Y:S01]  /*2a9d0*/  @P3 STG.E desc[UR20][R8.64], R152 ;  /* 0x0000009808003986 */ /* 0x0005e2000c101914 */
[----:B------:R-:W-:Y:S01]  /*2a9e0*/  ISETP.GE.AND P3, PT, R0, UR70, PT ;  /* 0x0000004600007c0c */ /* 0x000fe2000bf66270 */
[----:B------:R-:W3:Y:S01]  /*2a9f0*/  LDCU UR26, c[0x0][0x398] ;  /* 0x00007300ff1a77ac */ /* 0x000ee20008000800 */
[----:B----4-:R-:W-:Y:S01]  /*2aa00*/  IMAD.WIDE R4, R13, 0x4, R200 ;  /* 0x000000040d047825 */ /* 0x010fe200078e02c8 */
[----:B------:R-:W-:Y:S01]  /*2aa10*/  ISETP.LT.AND P6, PT, R206, UR53, !P6 ;  /* 0x00000035ce007c0c */ /* 0x000fe2000f7c1270 */
[----:B------:R4:W-:Y:S01]  /*2aa20*/  @P5 STG.E desc[UR20][R10.64], R88 ;  /* 0x000000580a005986 */ /* 0x0009e2000c101914 */
[----:B------:R-:W-:Y:S01]  /*2aa30*/  ISETP.LT.AND P5, PT, R210, UR37, !P3 ;  /* 0x00000025d2007c0c */ /* 0x000fe2000dfa1270 */
[----:B-1----:R-:W-:Y:S01]  /*2aa40*/  IMAD.WIDE R6, R15, 0x4, R2 ;  /* 0x000000040f067825 */ /* 0x002fe200078e0202 */
[----:B------:R-:W1:Y:S01]  /*2aa50*/  LDCU UR18, c[0x0][0x39c] ;  /* 0x00007380ff1277ac */ /* 0x000e620008000800 */
        /* <DEDUP_REMOVED lines=8> */
[C---:B----4-:R-:W-:Y:S01]  /*2aae0*/  IMAD.WIDE R10, R15.reuse, 0x4, R198 ;  /* 0x000000040f0a7825 */ /* 0x050fe200078e02c6 */
[----:B------:R4:W-:Y:S01]  /*2aaf0*/  @P0 STG.E desc[UR20][R8.64], R153 ;  /* 0x0000009908000986 */ /* 0x0009e2000c101914 */
[----:B------:R-:W-:Y:S01]  /*2ab00*/  ISETP.LT.AND P3, PT, R206, UR48, !P3 ;  /* 0x00000030ce007c0c */ /* 0x000fe2000df61270 */
[----:B------:R-:W1:Y:S01]  /*2ab10*/  LDCU UR50, c[0x0][0x398] ;  /* 0x00007300ff3277ac */ /* 0x000e620008000800 */
[C---:B------:R-:W-:Y:S01]  /*2ab20*/  VIADD R13, R15.reuse, UR32 ;  /* 0x000000200f0d7c36 */ /* 0x040fe20008000000 */
[----:B------:R-:W-:Y:S01]  /*2ab30*/  ISETP.GE.AND P0, PT, R0, UR68, PT ;  /* 0x0000004400007c0c */ /* 0x000fe2000bf06270 */
[----:B---3--:R-:W-:Y:S01]  /*2ab40*/  IMAD.WIDE R4, R15, 0x4, R200 ;  /* 0x000000040f047825 */ /* 0x008fe200078e02c8 */
[----:B------:R3:W-:Y:S01]  /*2ab50*/  @P2 STG.E desc[UR20][R10.64], R89 ;  /* 0x000000590a002986 */ /* 0x0007e2000c101914 */
[----:B------:R-:W1:Y:S02]  /*2ab60*/  LDCU UR42, c[0x0][0x398] ;  /* 0x00007300ff2a77ac */ /* 0x000e640008000800 */
[C---:B--2---:R-:W-:Y:S01]  /*2ab70*/  IMAD.WIDE R6, R13.reuse, 0x4, R2 ;  /* 0x000000040d067825 */ /* 0x044fe200078e0202 */
[----:B------:R-:W-:Y:S01]  /*2ab80*/  ISETP.LT.AND P2, PT, R210, UR51, !P0 ;  /* 0x00000033d2007c0c */ /* 0x000fe2000c741270 */
[----:B------:R2:W-:Y:S01]  /*2ab90*/  @P6 STG.E desc[UR20][R4.64], R25 ;  /* 0x0000001904006986 */ /* 0x0005e2000c101914 */
[----:B------:R-:W1:Y:S01]  /*2aba0*/  LDCU UR72, c[0x0][0x398] ;  /* 0x00007300ff4877ac */ /* 0x000e620008000800 */
[----:B----4-:R-:W-:Y:S01]  /*2abb0*/  IMAD.WIDE R8, R13, 0x4, R196 ;  /* 0x000000040d087825 */ /* 0x010fe200078e02c4 */
[----:B------:R-:W-:Y:S01]  /*2abc0*/  ISETP.LT.AND P6, PT, R209, UR71, !P0 ;  /* 0x00000047d1007c0c */ /* 0x000fe2000c7c1270 */
[----:B------:R-:W4:Y:S02]  /*2abd0*/  LDCU UR33, c[0x0][0x39c] ;  /* 0x00007380ff2177ac */ /* 0x000f240008000800 */
[----:B------:R-:W-:Y:S01]  /*2abe0*/  VIADD R0, R213, 0x18 ;  /* 0x00000018d5007836 */ /* 0x000fe20000000000 */
[----:B------:R1:W-:Y:S01]  /*2abf0*/  @P5 STG.E desc[UR20][R6.64], R251 ;  /* 0x000000fb06005986 */ /* 0x0003e2000c101914 */
[----:B---3--:R-:W-:Y:S01]  /*2ac00*/  IMAD.WIDE R10, R13, 0x4, R198 ;  /* 0x000000040d0a7825 */ /* 0x008fe200078e02c6 */
[----:B-----5:R-:W-:Y:S01]  /*2ac10*/  ISETP.LT.AND P5, PT, R207, UR30, !P0 ;  /* 0x0000001ecf007c0c */ /* 0x020fe2000c7a1270 */
[----:B------:R-:W3:Y:S01]  /*2ac20*/  LDCU UR75, c[0x0][0x398] ;  /* 0x00007300ff4b77ac */ /* 0x000ee20008000800 */
[----:B------:R5:W-:Y:S01]  /*2ac30*/  @P1 STG.E desc[UR20][R8.64], R154 ;  /* 0x0000009a08001986 */ /* 0x000be2000c101914 */
[C---:B------:R-:W-:Y:S01]  /*2ac40*/  VIADD R15, R13.reuse, UR32 ;  /* 0x000000200d0f7c36 */ /* 0x040fe20008000000 */
[----:B------:R-:W-:Y:S01]  /*2ac50*/  ISETP.GE.AND P1, PT, R0, UR66, PT ;  /* 0x0000004200007c0c */ /* 0x000fe2000bf26270 */
[----:B--2---:R-:W-:Y:S01]  /*2ac60*/  IMAD.WIDE R4, R13, 0x4, R200 ;  /* 0x000000040d047825 */ /* 0x004fe200078e02c8 */
[----:B------:R-:W-:Y:S01]  /*2ac70*/  ISETP.LT.AND P0, PT, R206, UR8, !P0 ;  /* 0x00000008ce007c0c */ /* 0x000fe2000c701270 */
[----:B------:R2:W-:Y:S01]  /*2ac80*/  @P4 STG.E desc[UR20][R10.64], R90 ;  /* 0x0000005a0a004986 */ /* 0x0005e2000c101914 */
[----:B------:R-:W-:Y:S01]  /*2ac90*/  ISETP.LT.AND P4, PT, R210, UR46, !P1 ;  /* 0x0000002ed2007c0c */ /* 0x000fe2000cf81270 */
[----:B------:R-:W3:Y:S01]  /*2aca0*/  LDCU UR24, c[0x0][0x398] ;  /* 0x00007300ff1877ac */ /* 0x000ee20008000800 */
[----:B-1----:R-:W-:Y:S01]  /*2acb0*/  IMAD.WIDE R6, R15, 0x4, R2 ;  /* 0x000000040f067825 */ /* 0x002fe200078e0202 */
[----:B------:R1:W-:Y:S01]  /*2acc0*/  @P3 STG.E desc[UR20][R4.64], R26 ;  /* 0x0000001a04003986 */ /* 0x0003e2000c101914 */
[----:B------:R-:W-:Y:S01]  /*2acd0*/  ISETP.LT.AND P3, PT, R209, UR69, !P1 ;  /* 0x00000045d1007c0c */ /* 0x000fe2000cf61270 */
[----:B------:R-:W3:Y:S01]  /*2ace0*/  LDCU UR53, c[0x0][0x398] ;  /* 0x00007300ff3577ac */ /* 0x000ee20008000800 */
[C---:B-----5:R-:W-:Y:S01]  /*2acf0*/  IMAD.WIDE R8, R15.reuse, 0x4, R196 ;  /* 0x000000040f087825 */ /* 0x060fe200078e02c4 */
[----:B------:R-:W-:Y:S01]  /*2ad00*/  IADD3 R13, PT, PT, R15, UR32, RZ ;  /* 0x000000200f0d7c10 */ /* 0x000fe2000fffe0ff */
[----:B------:R-:W5:Y:S02]  /*2ad10*/  LDCU UR70, c[0x0][0x398] ;  /* 0x00007300ff4677ac */ /* 0x000f640008000800 */
[----:B------:R-:W-:Y:S01]  /*2ad20*/  VIADD R0, R213, 0x19 ;  /* 0x00000019d5007836 */ /* 0x000fe20000000000 */
[----:B------:R3:W-:Y:S01]  /*2ad30*/  @P2 STG.E desc[UR20][R6.64], R250 ;  /* 0x000000fa06002986 */ /* 0x0007e2000c101914 */
[----:B--2---:R-:W-:Y:S01]  /*2ad40*/  IMAD.WIDE R10, R15, 0x4, R198 ;  /* 0x000000040f0a7825 */ /* 0x004fe200078e02c6 */
[----:B------:R-:W-:Y:S01]  /*2ad50*/  ISETP.LT.AND P2, PT, R207, UR49, !P1 ;  /* 0x00000031cf007c0c */ /* 0x000fe2000cf41270 */
[----:B------:R-:W2:Y:S01]  /*2ad60*/  LDCU UR37, c[0x0][0x39c] ;  /* 0x00007380ff2577ac */ /* 0x000ea20008000800 */
[----:B------:R4:W-:Y:S01]  /*2ad70*/  @P6 STG.E desc[UR20][R8.64], R155 ;  /* 0x0000009b08006986 */ /* 0x0009e2000c101914 */
[----:B------:R-:W-:Y:S01]  /*2ad80*/  ISETP.LT.AND P1, PT, R206, UR36, !P1 ;  /* 0x00000024ce007c0c */ /* 0x000fe2000cf21270 */
[----:B-1----:R-:W-:Y:S01]  /*2ad90*/  IMAD.WIDE R4, R15, 0x4, R200 ;  /* 0x000000040f047825 */ /* 0x002fe200078e02c8 */
[----:B------:R-:W-:Y:S01]  /*2ada0*/  ISETP.GE.AND P6, PT, R0, UR64, PT ;  /* 0x0000004000007c0c */ /* 0x000fe2000bfc6270 */
[----:B------:R1:W-:Y:S01]  /*2adb0*/  @P5 STG.E desc[UR20][R10.64], R91 ;  /* 0x0000005b0a005986 */ /* 0x0003e2000c101914 */
[----:B------:R-:W2:Y:S01]  /*2adc0*/  LDCU UR73, c[0x0][0x398] ;  /* 0x00007300ff4977ac */ /* 0x000ea20008000800 */
[----:B------:R-:W-:-:S02]  /*2add0*/  VIADD R0, R213, 0x1a ;  /* 0x0000001ad5007836 */ /* 0x000fc40000000000 */
[C---:B---3--:R-:W-:Y:S01]  /*2ade0*/  IMAD.WIDE R6, R13.reuse, 0x4, R2 ;  /* 0x000000040d067825 */ /* 0x048fe200078e0202 */
[----:B------:R-:W-:Y:S01]  /*2adf0*/  ISETP.LT.AND P5, PT, R210, UR38, !P6 ;  /* 0x00000026d2007c0c */ /* 0x000fe2000f7a1270 */
[----:B------:R-:W3:Y:S02]  /*2ae00*/  LDCU UR40, c[0x0][0x398] ;  /* 0x00007300ff2877ac */ /* 0x000ee40008000800 */
[----:B----4-:R-:W-:Y:S01]  /*2ae10*/  IMAD.WIDE R8, R13, 0x4, R196 ;  /* 0x000000040d087825 */ /* 0x010fe200078e02c4 */
[----:B------:R4:W-:Y:S01]  /*2ae20*/  @P0 STG.E desc[UR20][R4.64], R27 ;  /* 0x0000001b04000986 */ /* 0x0009e2000c101914 */
[----:B------:R-:W-:Y:S01]  /*2ae30*/  ISETP.LT.AND P0, PT, R209, UR67, !P6 ;  /* 0x00000043d1007c0c */ /* 0x000fe2000f701270 */
[----:B------:R-:W2:Y:S01]  /*2ae40*/  LDCU UR48, c[0x0][0x398] ;  /* 0x00007300ff3077ac */ /* 0x000ea20008000800 */
[C---:B-1----:R-:W-:Y:S01]  /*2ae50*/  IMAD.WIDE R10, R13.reuse, 0x4, R198 ;  /* 0x000000040d0a7825 */ /* 0x042fe200078e02c6 */
[----:B------:R1:W-:Y:S01]  /*2ae60*/  @P4 STG.E desc[UR20][R6.64], R249 ;  /* 0x000000f906004986 */ /* 0x0003e2000c101914 */
[----:B------:R-:W2:Y:S02]  /*2ae70*/  LDCU UR68, c[0x0][0x398] ;  /* 0x00007300ff4477ac */ /* 0x000ea40008000800 */
[C---:B------:R-:W-:Y:S01]  /*2ae80*/  VIADD R15, R13.reuse, UR32 ;  /* 0x000000200d0f7c36 */ /* 0x040fe20008000000 */
[----:B------:R3:W-:Y:S01]  /*2ae90*/  @P3 STG.E desc[UR20][R8.64], R156 ;  /* 0x0000009c08003986 */ /* 0x0007e2000c101914 */
[----:B------:R-:W-:Y:S01]  /*2aea0*/  ISETP.GE.AND P3, PT, R0, UR62, PT ;  /* 0x0000003e00007c0c */ /* 0x000fe2000bf66270 */
[----:B------:R-:W2:Y:S01]  /*2aeb0*/  LDCU UR51, c[0x0][0x39c] ;  /* 0x00007380ff3377ac */ /* 0x000ea20008000800 */
[----:B----4-:R-:W-:Y:S01]  /*2aec0*/  IMAD.WIDE R4, R13, 0x4, R200 ;  /* 0x000000040d047825 */ /* 0x010fe200078e02c8 */
[----:B------:R-:W-:Y:S01]  /*2aed0*/  ISETP.LT.AND P4, PT, R207, UR44, !P6 ;  /* 0x0000002ccf007c0c */ /* 0x000fe2000f781270 */
[----:B------:R4:W-:Y:S01]  /*2aee0*/  @P2 STG.E desc[UR20][R10.64], R92 ;  /* 0x0000005c0a002986 */ /* 0x0009e2000c101914 */
[----:B------:R-:W-:Y:S01]  /*2aef0*/  ISETP.LT.AND P6, PT, R206, UR12, !P6 ;  /* 0x0000000cce007c0c */ /* 0x000fe2000f7c1270 */
[----:B-1----:R-:W-:Y:S01]  /*2af00*/  IMAD.WIDE R6, R15, 0x4, R2 ;  /* 0x000000040f067825 */ /* 0x002fe200078e0202 */
[----:B------:R-:W-:Y:S01]  /*2af10*/  ISETP.LT.AND P2, PT, R210, UR6, !P3 ;  /* 0x00000006d2007c0c */ /* 0x000fe2000df41270 */
[----:B------:R1:W-:Y:S01]  /*2af20*/  @P1 STG.E desc[UR20][R4.64], R28 ;  /* 0x0000001c04001986 */ /* 0x0003e2000c101914 */
[----:B------:R-:W-:Y:S01]  /*2af30*/  ISETP.LT.AND P1, PT, R209, UR65, !P3 ;  /* 0x00000041d1007c0c */ /* 0x000fe2000df21270 */
[----:B---3--:R-:W-:Y:S01]  /*2af40*/  IMAD.WIDE R8, R15, 0x4, R196 ;  /* 0x000000040f087825 */ /* 0x008fe200078e02c4 */
[----:B------:R-:W3:Y:S01]  /*2af50*/  LDCU UR71, c[0x0][0x398] ;  /* 0x00007300ff4777ac */ /* 0x000ee20008000800 */
[----:B------:R2:W-:Y:S02]  /*2af60*/  @P5 STG.E desc[UR20][R6.64], R248 ;  /* 0x000000f806005986 */ /* 0x0005e4000c101914 */
[----:B------:R-:W-:Y:S01]  /*2af70*/  VIADD R0, R213, 0x1b ;  /* 0x0000001bd5007836 */ /* 0x000fe20000000000 */
[----:B------:R-:W-:Y:S01]  /*2af80*/  ISETP.LT.AND P5, PT, R207, UR35, !P3 ;  /* 0x00000023cf007c0c */ /* 0x000fe2000dfa1270 */
[C---:B------:R-:W-:Y:S01]  /*2af90*/  VIADD R13, R15.reuse, UR32 ;  /* 0x000000200f0d7c36 */ /* 0x040fe20008000000 */
[----:B------:R-:W-:Y:S01]  /*2afa0*/  ISETP.LT.AND P3, PT, R206, UR47, !P3 ;  /* 0x0000002fce007c0c */ /* 0x000fe2000df61270 */
[C---:B----4-:R-:W-:Y:S01]  /*2afb0*/  IMAD.WIDE R10, R15.reuse, 0x4, R198 ;  /* 0x000000040f0a7825 */ /* 0x050fe200078e02c6 */
[----:B------:R4:W-:Y:S01]  /*2afc0*/  @P0 STG.E desc[UR20][R8.64], R157 ;  /* 0x0000009d08000986 */ /* 0x0009e2000c101914 */
[----:B------:R-:W-:Y:S01]  /*2afd0*/  ISETP.GE.AND P0, PT, R0, UR60, PT ;  /* 0x0000003c00007c0c */ /* 0x000fe2000bf06270 */
[----:B------:R-:W3:Y:S01]  /*2afe0*/  LDCU UR30, c[0x0][0x398] ;  /* 0x00007300ff1e77ac */ /* 0x000ee20008000800 */
[----:B-1----:R-:W-:Y:S01]  /*2aff0*/  IMAD.WIDE R4, R15, 0x4, R200 ;  /* 0x000000040f047825 */ /* 0x002fe200078e02c8 */
[----:B------:R1:W-:Y:S01]  /*2b000*/  @P4 STG.E desc[UR20][R10.64], R93 ;  /* 0x0000005d0a004986 */ /* 0x0003e2000c101914 */
[----:B------:R-:W3:Y:S02]  /*2b010*/  LDCU UR8, c[0x0][0x398] ;  /* 0x00007300ff0877ac */ /* 0x000ee40008000800 */
[----:B--2---:R-:W-:Y:S01]  /*2b020*/  IMAD.WIDE R6, R13, 0x4, R2 ;  /* 0x000000040d067825 */ /* 0x004fe200078e0202 */
[----:B------:R-:W-:Y:S01]  /*2b030*/  ISETP.LT.AND P4, PT, R210, UR16, !P0 ;  /* 0x00000010d2007c0c */ /* 0x000fe2000c781270 */
[----:B------:R2:W-:Y:S01]  /*2b040*/  @P6 STG.E desc[UR20][R4.64], R29 ;  /* 0x0000001d04006986 */ /* 0x0005e2000c101914 */
[----:B------:R-:W3:Y:S01]  /*2b050*/  LDCU UR66, c[0x0][0x398] ;  /* 0x00007300ff4277ac */ /* 0x000ee20008000800 */
[----:B------:R-:W-:-:S02]  /*2b060*/  VIADD R0, R213, 0x1c ;  /* 0x0000001cd5007836 */ /* 0x000fc40000000000 */
[----:B----4-:R-:W-:Y:S01]  /*2b070*/  IMAD.WIDE R8, R13, 0x4, R196 ;  /* 0x000000040d087825 */ /* 0x010fe200078e02c4 */
[----:B------:R-:W-:Y:S01]  /*2b080*/  ISETP.LT.AND P6, PT, R209, UR63, !P0 ;  /* 0x0000003fd1007c0c */ /* 0x000fe2000c7c1270 */
[----:B------:R4:W-:Y:S01]  /*2b090*/  @P2 STG.E desc[UR20][R6.64], R247 ;  /* 0x000000f706002986 */ /* 0x0009e2000c101914 */
[----:B------:R-:W3:Y:S01]  /*2b0a0*/  LDCU UR46, c[0x0][0x39c] ;  /* 0x00007380ff2e77ac */ /* 0x000ee20008000800 */
[C---:B-1----:R-:W-:Y:S02]  /*2b0b0*/  IMAD.WIDE R10, R13.reuse, 0x4, R198 ;  /* 0x000000040d0a7825 */ /* 0x042fe400078e02c6 */
[----:B------:R1:W-:Y:S01]  /*2b0c0*/  @P1 STG.E desc[UR20][R8.64], R158 ;  /* 0x0000009e08001986 */ /* 0x0003e2000c101914 */
[----:B------:R-:W-:Y:S01]  /*2b0d0*/  ISETP.GE.AND P1, PT, R0, UR77, PT ;  /* 0x0000004d00007c0c */ /* 0x000fe2000bf26270 */
[----:B--2---:R-:W-:Y:S01]  /*2b0e0*/  IMAD.WIDE R4, R13, 0x4, R200 ;  /* 0x000000040d047825 */ /* 0x004fe200078e02c8 */
[----:B------:R-:W-:Y:S01]  /*2b0f0*/  ISETP.LT.AND P2, PT, R207, UR28, !P0 ;  /* 0x0000001ccf007c0c */ /* 0x000fe2000c741270 */
[----:B------:R-:W-:Y:S01]  /*2b100*/  @P5 STG.E desc[UR20][R10.64], R94 ;  /* 0x0000005e0a005986 */ /* 0x000fe2000c101914 */
[----:B------:R-:W2:Y:S01]  /*2b110*/  LDCU UR69, c[0x0][0x398] ;  /* 0x00007300ff4577ac */ /* 0x000ea20008000800 */
[----:B------:R-:W-:Y:S01]  /*2b120*/  VIADD R15, R13, UR32 ;  /* 0x000000200d0f7c36 */ /* 0x000fe20008000000 */
[----:B------:R-:W-:Y:S01]  /*2b130*/  ISETP.LT.AND P0, PT, R206, UR15, !P0 ;  /* 0x0000000fce007c0c */ /* 0x000fe2000c701270 */
[----:B------:R1:W-:Y:S01]  /*2b140*/  @P3 STG.E desc[UR20][R4.64], R30 ;  /* 0x0000001e04003986 */ /* 0x0003e2000c101914 */
[----:B------:R-:W-:Y:S01]  /*2b150*/  ISETP.LT.AND P5, PT, R210, UR58, !P1 ;  /* 0x0000003ad2007c0c */ /* 0x000fe2000cfa1270 */
[----:B----4-:R-:W-:Y:S01]  /*2b160*/  IMAD.WIDE R6, R15, 0x4, R2 ;  /* 0x000000040f067825 */ /* 0x010fe200078e0202 */
[----:B------:R-:W-:Y:S01]  /*2b170*/  ISETP.LT.AND P3, PT, R209, UR45, !P1 ;  /* 0x0000002dd1007c0c */ /* 0x000fe2000cf61270 */
[----:B------:R-:W4:Y:S01]  /*2b180*/  LDCU UR49, c[0x0][0x398] ;  /* 0x00007300ff3177ac */ /* 0x000f220008000800 */
[C---:B------:R-:W-:Y:S01]  /*2b190*/  IADD3 R17, PT, PT, R15.reuse, UR32, RZ ;  /* 0x000000200f117c10 */ /* 0x040fe2000fffe0ff */
[----:B------:R-:W-:Y:S01]  /*2b1a0*/  IMAD.WIDE R12, R15, 0x4, R196 ;  /* 0x000000040f0c7825 */ /* 0x000fe200078e02c4 */
[----:B------:R2:W-:Y:S01]  /*2b1b0*/  @P4 STG.E desc[UR20][R6.64], R246 ;  /* 0x000000f606004986 */ /* 0x0005e2000c101914 */
[----:B------:R-:W3:Y:S02]  /*2b1c0*/  LDCU UR36, c[0x0][0x398] ;  /* 0x00007300ff2477ac */ /* 0x000ee40008000800 */
[----:B------:R-:W-:Y:S01]  /*2b1d0*/  VIADD R0, R213, 0x1d ;  /* 0x0000001dd5007836 */ /* 0x000fe20000000000 */
[----:B------:R2:W-:Y:S01]  /*2b1e0*/  @P6 STG.E desc[UR20][R12.64], R159 ;  /* 0x0000009f0c006986 */ /* 0x0005e2000c101914 */
[----:B-1----:R-:W-:Y:S01]  /*2b1f0*/  IMAD.WIDE R8, R15, 0x4, R198 ;  /* 0x000000040f087825 */ /* 0x002fe200078e02c6 */
[----:B------:R-:W-:Y:S01]  /*2b200*/  ISETP.LT.AND P4, PT, R207, UR61, !P1 ;  /* 0x0000003dcf007c0c */ /* 0x000fe2000cf81270 */
[----:B------:R-:W1:Y:S01]  /*2b210*/  LDCU UR64, c[0x0][0x398] ;  /* 0x00007300ff4077ac */ /* 0x000e620008000800 */
[----:B------:R-:W-:Y:S01]  /*2b220*/  ISETP.LT.AND P6, PT, R206, UR14, !P1 ;  /* 0x0000000ece007c0c */ /* 0x000fe2000cfc1270 */
[----:B------:R-:W-:Y:S01]  /*2b230*/  IMAD.WIDE R4, R15, 0x4, R200 ;  /* 0x000000040f047825 */ /* 0x000fe200078e02c8 */
[----:B------:R-:W-:Y:S01]  /*2b240*/  ISETP.GE.AND P1, PT, R0, UR22, PT ;  /* 0x0000001600007c0c */ /* 0x000fe2000bf26270 */
[----:B------:R-:W1:Y:S02]  /*2b250*/  LDCU UR38, c[0x0][0x39c] ;  /* 0x00007380ff2677ac */ /* 0x000e640008000800 */
[C---:B------:R-:W-:Y:S01]  /*2b260*/  IMAD.WIDE R10, R17.reuse, 0x4, R2 ;  /* 0x00000004110a7825 */ /* 0x040fe200078e0202 */
[----:B------:R3:W-:Y:S01]  /*2b270*/  @P2 STG.E desc[UR20][R8.64], R95 ;  /* 0x0000005f08002986 */ /* 0x0007e2000c101914 */
[----:B------:R-:W1:Y:S02]  /*2b280*/  LDCU UR67, c[0x0][0x398] ;  /* 0x00007300ff4377ac */ /* 0x000e640008000800 */
[----:B--2---:R-:W-:Y:S01]  /*2b290*/  IMAD.WIDE R6, R17, 0x4, R196 ;  /* 0x0000000411067825 */ /* 0x004fe200078e02c4 */
[----:B------:R2:W-:Y:S01]  /*2b2a0*/  @P0 STG.E desc[UR20][R4.64], R31 ;  /* 0x0000001f04000986 */ /* 0x0005e2000c101914 */
[----:B------:R-:W-:Y:S01]  /*2b2b0*/  ISETP.LT.AND P2, PT, R210, UR56, !P1 ;  /* 0x00000038d2007c0c */ /* 0x000fe2000cf41270 */
[----:B------:R-:W1:Y:S02]  /*2b2c0*/  LDCU UR44, c[0x0][0x398] ;  /* 0x00007300ff2c77ac */ /* 0x000e640008000800 */
[----:B------:R-:W-:Y:S01]  /*2b2d0*/  @P5 STG.E desc[UR20][R10.64], R245 ;  /* 0x000000f50a005986 */ /* 0x000fe2000c101914 */
[----:B------:R-:W-:Y:S01]  /*2b2e0*/  ISETP.LT.AND P5, PT, R209, UR41, !P1 ;  /* 0x00000029d1007c0c */ /* 0x000fe2000cfa1270 */
[----:B------:R-:W-:Y:S01]  /*2b2f0*/  IMAD.WIDE R12, R17, 0x4, R198 ;  /* 0x00000004110c7825 */ /* 0x000fe200078e02c6 */
[----:B------:R-:W1:Y:S01]  /*2b300*/  LDCU UR12, c[0x0][0x398] ;  /* 0x00007300ff0c77ac */ /* 0x000e620008000800 */
[----:B------:R4:W-:Y:S01]  /*2b310*/  @P3 STG.E desc[UR20][R6.64], R160 ;  /* 0x000000a006003986 */ /* 0x0009e2000c101914 */
[----:B------:R-:W-:Y:S01]  /*2b320*/  ISETP.LT.AND P3, PT, R207, UR59, !P1 ;  /* 0x0000003bcf007c0c */ /* 0x000fe2000cf61270 */
[----:B---3--:R-:W-:Y:S01]  /*2b330*/  VIADD R8, R213, 0x1f ;  /* 0x0000001fd5087836 */ /* 0x008fe20000000000 */
[----:B------:R-:W3:Y:S01]  /*2b340*/  LDCU UR62, c[0x0][0x398] ;  /* 0x00007300ff3e77ac */ /* 0x000ee20008000800 */
[C---:B--2---:R-:W-:Y:S01]  /*2b350*/  IMAD.WIDE R4, R17.reuse, 0x4, R200 ;  /* 0x0000000411047825 */ /* 0x044fe200078e02c8 */
[----:B------:R-:W-:Y:S01]  /*2b360*/  @P4 STG.E desc[UR20][R12.64], R96 ;  /* 0x000000600c004986 */ /* 0x000fe2000c101914 */
[----:B------:R-:W2:Y:S02]  /*2b370*/  LDCU UR6, c[0x0][0x39c] ;  /* 0x00007380ff0677ac */ /* 0x000ea40008000800 */
[----:B------:R-:W-:-:S02]  /*2b380*/  VIADD R17, R17, UR32 ;  /* 0x0000002011117c36 */ /* 0x000fc40008000000 */
[----:B------:R-:W-:Y:S01]  /*2b390*/  VIADD R0, R213, 0x1e ;  /* 0x0000001ed5007836 */ /* 0x000fe20000000000 */
[----:B------:R-:W-:Y:S01]  /*2b3a0*/  ISETP.GE.AND P4, PT, R8, UR52, PT ;  /* 0x0000003408007c0c */ /* 0x000fe2000bf86270 */
[C---:B----4-:R-:W-:Y:S01]  /*2b3b0*/  IMAD.WIDE R6, R17.reuse, 0x4, R2 ;  /* 0x0000000411067825 */ /* 0x050fe200078e0202 */
[----:B------:R4:W-:Y:S01]  /*2b3c0*/  @P6 STG.E desc[UR20][R4.64], R32 ;  /* 0x0000002004006986 */ /* 0x0009e2000c101914 */
[----:B------:R-:W-:Y:S01]  /*2b3d0*/  ISETP.LT.AND P1, PT, R206, UR76, !P1 ;  /* 0x0000004cce007c0c */ /* 0x000fe2000cf21270 */
[----:B------:R-:W1:Y:S01]  /*2b3e0*/  LDCU UR65, c[0x0][0x398] ;  /* 0x00007300ff4177ac */ /* 0x000e620008000800 */
[C---:B------:R-:W-:Y:S01]  /*2b3f0*/  IMAD.WIDE R8, R17.reuse, 0x4, R196 ;  /* 0x0000000411087825 */ /* 0x040fe200078e02c4 */
[----:B------:R-:W-:Y:S01]  /*2b400*/  ISETP.GE.AND P0, PT, R0, UR11, PT ;  /* 0x0000000b00007c0c */ /* 0x000fe2000bf06270 */
[----:B------:R-:W1:Y:S02]  /*2b410*/  LDCU UR35, c[0x0][0x398] ;  /* 0x00007300ff2377ac */ /* 0x000e640008000800 */
[----:B------:R-:W-:Y:S01]  /*2b420*/  IMAD.WIDE R10, R17, 0x4, R198 ;  /* 0x00000004110a7825 */ /* 0x000fe200078e02c6 */
[----:B------:R2:W-:Y:S01]  /*2b430*/  @P2 STG.E desc[UR20][R6.64], R244 ;  /* 0x000000f406002986 */ /* 0x0005e2000c101914 */
[----:B------:R-:W-:Y:S01]  /*2b440*/  ISETP.LT.AND P2, PT, R210, UR43, !P0 ;  /* 0x0000002bd2007c0c */ /* 0x000fe2000c741270 */
[----:B------:R-:W1:Y:S02]  /*2b450*/  LDCU UR47, c[0x0][0x398] ;  /* 0x00007300ff2f77ac */ /* 0x000e640008000800 */
[----:B------:R3:W-:Y:S01]  /*2b460*/  @P5 STG.E desc[UR20][R8.64], R161 ;  /* 0x000000a108005986 */ /* 0x0007e2000c101914 */
[----:B------:R-:W-:Y:S01]  /*2b470*/  ISETP.LT.AND P5, PT, R209, UR57, !P0 ;  /* 0x00000039d1007c0c */ /* 0x000fe2000c7a1270 */
[----:B----4-:R-:W-:Y:S01]  /*2b480*/  IMAD.WIDE R4, R17, 0x4, R200 ;  /* 0x0000000411047825 */ /* 0x010fe200078e02c8 */
[----:B------:R-:W4:Y:S01]  /*2b490*/  LDCU UR60, c[0x0][0x398] ;  /* 0x00007300ff3c77ac */ /* 0x000f220008000800 */
[----:B------:R1:W-:Y:S01]  /*2b4a0*/  @P3 STG.E desc[UR20][R10.64], R97 ;  /* 0x000000610a003986 */ /* 0x0003e2000c101914 */
[----:B------:R-:W-:Y:S01]  /*2b4b0*/  ISETP.LT.AND P3, PT, R207, UR39, !P0 ;  /* 0x00000027cf007c0c */ /* 0x000fe2000c761270 */
[----:B------:R-:W-:Y:S01]  /*2b4c0*/  VIADD R17, R17, UR32 ;  /* 0x0000002011117c36 */ /* 0x000fe20008000000 */
[----:B------:R-:W4:Y:S03]  /*2b4d0*/  LDCU UR16, c[0x0][0x39c] ;  /* 0x00007380ff1077ac */ /* 0x000f260008000800 */
[C---:B--2---:R-:W-:Y:S01]  /*2b4e0*/  IMAD.WIDE R6, R17.reuse, 0x4, R2 ;  /* 0x0000000411067825 */ /* 0x044fe200078e0202 */
[----:B------:R2:W-:Y:S01]  /*2b4f0*/  @P1 STG.E desc[UR20][R4.64], R33 ;  /* 0x0000002104001986 */ /* 0x0005e2000c101914 */
[----:B------:R-:W4:Y:S02]  /*2b500*/  LDCU UR63, c[0x0][0x398] ;  /* 0x00007300ff3f77ac */ /* 0x000f240008000800 */
[C---:B---3--:R-:W-:Y:S01]  /*2b510*/  IMAD.WIDE R8, R17.reuse, 0x4, R196 ;  /* 0x0000000411087825 */ /* 0x048fe200078e02c4 */
[----:B------:R3:W-:Y:S01]  /*2b520*/  @P2 STG.E desc[UR20][R6.64], R243 ;  /* 0x000000f306002986 */ /* 0x0007e2000c101914 */
[----:B------:R-:W3:Y:S02]  /*2b530*/  LDCU UR28, c[0x0][0x398] ;  /* 0x00007300ff1c77ac */ /* 0x000ee40008000800 */
[----:B-1----:R-:W-:Y:S01]  /*2b540*/  IMAD.WIDE R10, R17, 0x4, R198 ;  /* 0x00000004110a7825 */ /* 0x002fe200078e02c6 */
[----:B------:R-:W-:Y:S01]  /*2b550*/  ISETP.LT.AND P1, PT, R206, UR4, !P0 ;  /* 0x00000004ce007c0c */ /* 0x000fe2000c721270 */
[----:B------:R1:W-:Y:S01]  /*2b560*/  @P5 STG.E desc[UR20][R8.64], R162 ;  /* 0x000000a208005986 */ /* 0x0003e2000c101914 */
[----:B------:R-:W-:Y:S01]  /*2b570*/  ISETP.LT.AND P5, PT, R210, UR54, !P4 ;  /* 0x00000036d2007c0c */ /* 0x000fe2000e7a1270 */
[----:B------:R-:W-:Y:S01]  /*2b580*/  VIADD R0, R213, 0x20 ;  /* 0x00000020d5007836 */ /* 0x000fe20000000000 */
[----:B------:R-:W-:Y:S01]  /*2b590*/  ISETP.LT.AND P2, PT, R207, UR26, !P4 ;  /* 0x0000001acf007c0c */ /* 0x000fe2000e741270 */
[----:B------:R1:W-:Y:S01]  /*2b5a0*/  @P3 STG.E desc[UR20][R10.64], R98 ;  /* 0x000000620a003986 */ /* 0x0003e2000c101914 */
[----:B------:R-:W-:Y:S01]  /*2b5b0*/  ISETP.LT.AND P3, PT, R209, UR55, !P4 ;  /* 0x00000037d1007c0c */ /* 0x000fe2000e761270 */
[C---:B--2---:R-:W-:Y:S01]  /*2b5c0*/  IMAD.WIDE R4, R17.reuse, 0x4, R200 ;  /* 0x0000000411047825 */ /* 0x044fe200078e02c8 */
[----:B------:R-:W-:Y:S01]  /*2b5d0*/  ISETP.GE.AND P6, PT, R0, UR18, PT ;  /* 0x0000001200007c0c */ /* 0x000fe2000bfc6270 */
[----:B------:R-:W2:Y:S02]  /*2b5e0*/  LDCU UR15, c[0x0][0x398] ;  /* 0x00007300ff0f77ac */ /* 0x000ea40008000800 */
[----:B------:R-:W-:Y:S01]  /*2b5f0*/  VIADD R17, R17, UR32 ;  /* 0x0000002011117c36 */ /* 0x000fe20008000000 */
[----:B------:R-:W-:Y:S01]  /*2b600*/  ISETP.LT.AND P4, PT, R206, UR74, !P4 ;  /* 0x0000004ace007c0c */ /* 0x000fe2000e781270 */
[----:B------:R2:W-:Y:S01]  /*2b610*/  @P1 STG.E desc[UR20][R4.64], R34 ;  /* 0x0000002204001986 */ /* 0x0005e2000c101914 */
[----:B------:R-:W-:Y:S01]  /*2b620*/  VIADD R0, R213, 0x21 ;  /* 0x00000021d5007836 */ /* 0x000fe20000000000 */
[----:B------:R-:W4:Y:S01]  /*2b630*/  LDCU UR77, c[0x0][0x398] ;  /* 0x00007300ff4d77ac */ /* 0x000f220008000800 */
[C---:B---3--:R-:W-:Y:S01]  /*2b640*/  IMAD.WIDE R6, R17.reuse, 0x4, R2 ;  /* 0x0000000411067825 */ /* 0x048fe200078e0202 */
[----:B------:R-:W3:Y:S03]  /*2b650*/  LDCU UR58, c[0x0][0x39c] ;  /* 0x00007380ff3a77ac */ /* 0x000ee60008000800 */
[C---:B-1----:R-:W-:Y:S01]  /*2b660*/  IMAD.WIDE R8, R17.reuse, 0x4, R196 ;  /* 0x0000000411087825 */ /* 0x042fe200078e02c4 */
[----:B------:R1:W-:Y:S01]  /*2b670*/  @P5 STG.E desc[UR20][R6.64], R242 ;  /* 0x000000f206005986 */ /* 0x0003e2000c101914 */
[----:B------:R-:W3:Y:S02]  /*2b680*/  LDCU UR45, c[0x0][0x398] ;  /* 0x00007300ff2d77ac */ /* 0x000ee40008000800 */
[----:B------:R-:W-:Y:S01]  /*2b690*/  IMAD.WIDE R10, R17, 0x4, R198 ;  /* 0x00000004110a7825 */ /* 0x000fe200078e02c6 */
[----:B------:R1:W-:Y:S01]  /*2b6a0*/  @P3 STG.E desc[UR20][R8.64], R163 ;  /* 0x000000a308003986 */ /* 0x0003e2000c101914 */
[----:B------:R-:W-:Y:S01]  /*2b6b0*/  ISETP.LT.AND P5, PT, R210, UR34, !P6 ;  /* 0x00000022d2007c0c */ /* 0x000fe2000f7a1270 */
[----:B------:R-:W3:Y:S01]  /*2b6c0*/  LDCU UR61, c[0x0][0x398] ;  /* 0x00007300ff3d77ac */ /* 0x000ee20008000800 */
        /* <DEDUP_REMOVED lines=9> */
[----:B------:R-:W-:Y:S01]  /*2b760*/  IADD3 R0, PT, PT, R213, 0x22, RZ ;  /* 0x00000022d5007810 */ /* 0x000fe20007ffe0ff */
[C---:B-1----:R-:W-:Y:S01]  /*2b770*/  IMAD.WIDE R6, R17.reuse, 0x4, R2 ;  /* 0x0000000411067825 */ /* 0x042fe200078e0202 */
[----:B------:R-:W1:Y:S03]  /*2b780*/  LDCU UR22, c[0x0][0x398] ;  /* 0x00007300ff1677ac */ /* 0x000e660008000800 */
[C---:B------:R-:W-:Y:S01]  /*2b790*/  IMAD.WIDE R8, R17.reuse, 0x4, R196 ;  /* 0x0000000411087825 */ /* 0x040fe200078e02c4 */
[----:B------:R1:W-:Y:S01]  /*2b7a0*/  @P5 STG.E desc[UR20][R6.64], R241 ;  /* 0x000000f106005986 */ /* 0x0003e2000c101914 */
[----:B------:R-:W1:Y:S02]  /*2b7b0*/  LDCU UR56, c[0x0][0x39c] ;  /* 0x00007380ff3877ac */ /* 0x000e640008000800 */
[----:B---3--:R-:W-:Y:S01]  /*2b7c0*/  IMAD.WIDE R10, R17, 0x4, R198 ;  /* 0x00000004110a7825 */ /* 0x008fe200078e02c6 */
[----:B------:R3:W-:Y:S01]  /*2b7d0*/  @P3 STG.E desc[UR20][R8.64], R164 ;  /* 0x000000a408003986 */ /* 0x0007e2000c101914 */
[----:B------:R-:W-:Y:S01]  /*2b7e0*/  ISETP.LT.AND P5, PT, R210, UR75, !P0 ;  /* 0x0000004bd2007c0c */ /* 0x000fe2000c7a1270 */
[----:B------:R-:W4:Y:S01]  /*2b7f0*/  LDCU UR41, c[0x0][0x398] ;  /* 0x00007300ff2977ac */ /* 0x000f220008000800 */
[----:B------:R-:W-:Y:S01]  /*2b800*/  ISETP.LT.AND P3, PT, R209, UR24, !P0 ;  /* 0x00000018d1007c0c */ /* 0x000fe2000c761270 */
[----:B------:R3:W-:Y:S01]  /*2b810*/  @P2 STG.E desc[UR20][R10.64], R100 ;  /* 0x000000640a002986 */ /* 0x0007e2000c101914 */
[----:B------:R-:W-:Y:S01]  /*2b820*/  ISETP.LT.AND P2, PT, R207, UR53, !P0 ;  /* 0x00000035cf007c0c */ /* 0x000fe2000c741270 */
[C---:B--2---:R-:W-:Y:S01]  /*2b830*/  IMAD.WIDE R4, R17.reuse, 0x4, R200 ;  /* 0x0000000411047825 */ /* 0x044fe200078e02c8 */
[----:B------:R-:W-:Y:S01]  /*2b840*/  ISETP.GE.AND P1, PT, R0, UR37, PT ;  /* 0x0000002500007c0c */ /* 0x000fe2000bf26270 */
[----:B------:R-:W2:Y:S02]  /*2b850*/  LDCU UR11, c[0x0][0x398] ;  /* 0x00007300ff0b77ac */ /* 0x000ea40008000800 */
[----:B------:R-:W-:Y:S01]  /*2b860*/  VIADD R17, R17, UR32 ;  /* 0x0000002011117c36 */ /* 0x000fe20008000000 */
[----:B------:R2:W-:Y:S01]  /*2b870*/  @P6 STG.E desc[UR20][R4.64], R36 ;  /* 0x0000002404006986 */ /* 0x0005e2000c101914 */
[----:B-----5:R-:W-:Y:S01]  /*2b880*/  ISETP.LT.AND P6, PT, R206, UR70, !P0 ;  /* 0x00000046ce007c0c */ /* 0x020fe2000c7c1270 */
[----:B------:R-:W-:Y:S01]  /*2b890*/  VIADD R0, R213, 0x23 ;  /* 0x00000023d5007836 */ /* 0x000fe20000000000 */
[----:B------:R-:W5:Y:S01]  /*2b8a0*/  LDCU UR59, c[0x0][0x398] ;  /* 0x00007300ff3b77ac */ /* 0x000f620008000800 */
[C---:B-1----:R-:W-:Y:S01]  /*2b8b0*/  IMAD.WIDE R6, R17.reuse, 0x4, R2 ;  /* 0x0000000411067825 */ /* 0x042fe200078e0202 */
[----:B------:R-:W1:Y:S03]  /*2b8c0*/  LDCU UR18, c[0x0][0x398] ;  /* 0x00007300ff1277ac */ /* 0x000e660008000800 */
[C---:B---3--:R-:W-:Y:S01]  /*2b8d0*/  IMAD.WIDE R8, R17.reuse, 0x4, R196 ;  /* 0x0000000411087825 */ /* 0x048fe200078e02c4 */
[----:B------:R3:W-:Y:S01]  /*2b8e0*/  @P5 STG.E desc[UR20][R6.64], R240 ;  /* 0x000000f006005986 */ /* 0x0007e2000c101914 */
[----:B------:R-:W1:Y:S02]  /*2b8f0*/  LDCU UR52, c[0x0][0x39c] ;  /* 0x00007380ff3477ac */ /* 0x000e640008000800 */
[----:B------:R-:W-:Y:S01]  /*2b900*/  IMAD.WIDE R10, R17, 0x4, R198 ;  /* 0x00000004110a7825 */ /* 0x000fe200078e02c6 */
        /* <DEDUP_REMOVED lines=11> */
[----:B------:R-:W-:Y:S01]  /*2b9c0*/  ISETP.LT.AND P6, PT, R206, UR68, !P1 ;  /* 0x00000044ce007c0c */ /* 0x000fe2000cfc1270 */
[----:B------:R-:W-:Y:S01]  /*2b9d0*/  VIADD R0, R213, 0x24 ;  /* 0x00000024d5007836 */ /* 0x000fe20000000000 */
[----:B------:R-:W4:Y:S01]  /*2b9e0*/  LDCU UR39, c[0x0][0x398] ;  /* 0x00007300ff2777ac */ /* 0x000f220008000800 */
[C---:B---3--:R-:W-:Y:S01]  /*2b9f0*/  IMAD.WIDE R6, R17.reuse, 0x4, R2 ;  /* 0x0000000411067825 */ /* 0x048fe200078e0202 */
[----:B------:R-:W3:Y:S03]  /*2ba00*/  LDCU UR4, c[0x0][0x398] ;  /* 0x00007300ff0477ac */ /* 0x000ee60008000800 */
[C---:B-1----:R-:W-:Y:S01]  /*2ba10*/  IMAD.WIDE R8, R17.reuse, 0x4, R196 ;  /* 0x0000000411087825 */ /* 0x042fe200078e02c4 */
[----:B------:R1:W-:Y:S01]  /*2ba20*/  @P5 STG.E desc[UR20][R6.64], R239 ;  /* 0x000000ef06005986 */ /* 0x0003e2000c101914 */
[----:B------:R-:W1:Y:S02]  /*2ba30*/  LDCU UR33, c[0x0][0x39c] ;  /* 0x00007380ff2177ac */ /* 0x000e640008000800 */
        /* <DEDUP_REMOVED lines=15> */
[C---:B-1----:R-:W-:Y:S01]  /*2bb30*/  IMAD.WIDE R6, R17.reuse, 0x4, R2 ;  /* 0x0000000411067825 */ /* 0x042fe200078e0202 */
[----:B------:R-:W1:Y:S03]  /*2bb40*/  LDCU UR34, c[0x0][0x398] ;  /* 0x00007300ff2277ac */ /* 0x000e660008000800 */
[C---:B------:R-:W-:Y:S01]  /*2bb50*/  IMAD.WIDE R8, R17.reuse, 0x4, R196 ;  /* 0x0000000411087825 */ /* 0x040fe200078e02c4 */
[----:B------:R1:W-:Y:S01]  /*2bb60*/  @P5 STG.E desc[UR20][R6.64], R238 ;  /* 0x000000ee06005986 */ /* 0x0003e2000c101914 */
[----:B------:R-:W4:Y:S02]  /*2bb70*/  LDCU UR50, c[0x0][0x39c] ;  /* 0x00007380ff3277ac */ /* 0x000f240008000800 */
        /* <DEDUP_REMOVED lines=13> */
[----:B------:R-:W4:Y:S01]  /*2bc50*/  LDCU UR51, c[0x0][0x398] ;  /* 0x00007300ff3377ac */ /* 0x000f220008000800 */
[----:B-1----:R-:W-:Y:S01]  /*2bc60*/  IMAD.WIDE R6, R17, 0x4, R2 ;  /* 0x0000000411067825 */ /* 0x002fe200078e0202 */
[----:B------:R-:W-:Y:S01]  /*2bc70*/  IADD3 R0, PT, PT, R213, 0x26, RZ ;  /* 0x00000026d5007810 */ /* 0x000fe20007ffe0ff */
[----:B------:R-:W1:Y:S02]  /*2bc80*/  LDCU UR46, c[0x0][0x398] ;  /* 0x00007300ff2e77ac */ /* 0x000e640008000800 */
        /* <DEDUP_REMOVED lines=17> */
[----:B------:R-:W5:Y:S01]  /*2bda0*/  LDCU UR8, c[0x0][0x398] ;  /* 0x00007300ff0877ac */ /* 0x000f620008000800 */
        /* <DEDUP_REMOVED lines=13> */
[----:B----4-:R-:W-:Y:S01]  /*2be80*/  ISETP.GE.AND P0, PT, R0, UR16, PT ;  /* 0x0000001000007c0c */ /* 0x010fe2000bf06270 */
[----:B------:R-:W2:Y:S02]  /*2be90*/  LDCU UR16, c[0x0][0x398] ;  /* 0x00007300ff1077ac */ /* 0x000ea40008000800 */
[----:B------:R-:W-:Y:S01]  /*2bea0*/  VIADD R17, R17, UR32 ;  /* 0x0000002011117c36 */ /* 0x000fe20008000000 */
[----:B------:R4:W-:Y:S01]  /*2beb0*/  @P6 STG.E desc[UR20][R4.64], R41 ;  /* 0x0000002904006986 */ /* 0x0009e2000c101914 */
[----:B------:R-:W-:Y:S01]  /*2bec0*/  ISETP.LT.AND P6, PT, R206, UR60, !P4 ;  /* 0x0000003cce007c0c */ /* 0x000fe2000e7c1270 */
[----:B------:R-:W2:Y:S01]  /*2bed0*/  LDCU UR49, c[0x0][0x398] ;  /* 0x00007300ff3177ac */ /* 0x000ea20008000800 */
[C---:B-1----:R-:W-:Y:S01]  /*2bee0*/  IMAD.WIDE R6, R17.reuse, 0x4, R2 ;  /* 0x0000000411067825 */ /* 0x042fe200078e0202 */
[----:B------:R-:W1:Y:S03]  /*2bef0*/  LDCU UR12, c[0x0][0x398] ;  /* 0x00007300ff0c77ac */ /* 0x000e660008000800 */
[C---:B------:R-:W-:Y:S01]  /*2bf00*/  IMAD.WIDE R8, R17.reuse, 0x4, R196 ;  /* 0x0000000411087825 */ /* 0x040fe200078e02c4 */
[----:B------:R1:W-:Y:S01]  /*2bf10*/  @P5 STG.E desc[UR20][R6.64], R235 ;  /* 0x000000eb06005986 */ /* 0x0003e2000c101914 */
[----:B------:R-:W2:Y:S02]  /*2bf20*/  LDCU UR53, c[0x0][0x39c] ;  /* 0x00007380ff3577ac */ /* 0x000ea40008000800 */
[----:B---3--:R-:W-:Y:S01]  /*2bf30*/  IMAD.WIDE R10, R17, 0x4, R198 ;  /* 0x00000004110a7825 */ /* 0x008fe200078e02c6 */
[----:B------:R3:W-:Y:S01]  /*2bf40*/  @P3 STG.E desc[UR20][R8.64], R170 ;  /* 0x000000aa08003986 */ /* 0x0007e2000c101914 */
[----:B------:R-:W-:Y:S01]  /*2bf50*/  ISETP.LT.AND P5, PT, R210, UR63, !P0 ;  /* 0x0000003fd2007c0c */ /* 0x000fe2000c7a1270 */
[----:B------:R-:W2:Y:S01]  /*2bf60*/  LDCU UR44, c[0x0][0x398] ;  /* 0x00007300ff2c77ac */ /* 0x000ea20008000800 */
[----:B------:R-:W-:Y:S01]  /*2bf70*/  ISETP.LT.AND P3, PT, R209, UR28, !P0 ;  /* 0x0000001cd1007c0c */ /* 0x000fe2000c761270 */
[----:B------:R2:W-:Y:S01]  /*2bf80*/  @P2 STG.E desc[UR20][R10.64], R106 ;  /* 0x0000006a0a002986 */ /* 0x0005e2000c101914 */
[----:B------:R-:W-:Y:S01]  /*2bf90*/  ISETP.LT.AND P2, PT, R207, UR15, !P0 ;  /* 0x0000000fcf007c0c */ /* 0x000fe2000c741270 */
[C---:B----4-:R-:W-:Y:S01]  /*2bfa0*/  IMAD.WIDE R4, R17.reuse, 0x4, R200 ;  /* 0x0000000411047825 */ /* 0x050fe200078e02c8 */
[----:B------:R-:W4:Y:S03]  /*2bfb0*/  LDCU UR35, c[0x0][0x398] ;  /* 0x00007300ff2377ac */ /* 0x000f260008000800 */
[----:B------:R-:W-:Y:S01]  /*2bfc0*/  VIADD R17, R17, UR32 ;  /* 0x0000002011117c36 */ /* 0x000fe20008000000 */
[----:B------:R-:W4:Y:S01]  /*2bfd0*/  LDCU UR55, c[0x0][0x398] ;  /* 0x00007300ff3777ac */ /* 0x000f220008000800 */
[----:B------:R-:W-:Y:S01]  /*2bfe0*/  VIADD R0, R213, 0x28 ;  /* 0x00000028d5007836 */ /* 0x000fe20000000000 */
[----:B------:R4:W-:Y:S01]  /*2bff0*/  @P6 STG.E desc[UR20][R4.64], R42 ;  /* 0x0000002a04006986 */ /* 0x0009e2000c101914 */
[C---:B-1----:R-:W-:Y:S01]  /*2c000*/  IMAD.WIDE R6, R17.reuse, 0x4, R2 ;  /* 0x0000000411067825 */ /* 0x042fe200078e0202 */
[----:B------:R-:W-:Y:S01]  /*2c010*/  ISETP.LT.AND P6, PT, R206, UR77, !P0 ;  /* 0x0000004dce007c0c */ /* 0x000fe2000c7c1270 */
[----:B------:R-:W1:Y:S01]  /*2c020*/  LDCU UR47, c[0x0][0x398] ;  /* 0x00007300ff2f77ac */ /* 0x000e620008000800 */
[----:B------:R-:W-:Y:S01]  /*2c030*/  ISETP.GE.AND P1, PT, R0, UR58, PT ;  /* 0x0000003a00007c0c */ /* 0x000fe2000bf26270 */
[C---:B---3--:R-:W-:Y:S01]  /*2c040*/  IMAD.WIDE R8, R17.reuse, 0x4, R196 ;  /* 0x0000000411087825 */ /* 0x048fe200078e02c4 */
[----:B------:R3:W-:Y:S01]  /*2c050*/  @P5 STG.E desc[UR20][R6.64], R234 ;  /* 0x000000ea06005986 */ /* 0x0007e2000c101914 */
[----:B------:R-:W1:Y:S02]  /*2c060*/  LDCU UR28, c[0x0][0x398] ;  /* 0x00007300ff1c77ac */ /* 0x000e640008000800 */
[----:B--2---:R-:W-:Y:S01]  /*2c070*/  IMAD.WIDE R10, R17, 0x4, R198 ;  /* 0x00000004110a7825 */ /* 0x004fe200078e02c6 */
[----:B------:R2:W-:Y:S01]  /*2c080*/  @P3 STG.E desc[UR20][R8.64], R171 ;  /* 0x000000ab08003986 */ /* 0x0005e2000c101914 */
[----:B------:R-:W-:Y:S01]  /*2c090*/  ISETP.LT.AND P5, PT, R210, UR45, !P1 ;  /* 0x0000002dd2007c0c */ /* 0x000fe2000cfa1270 */
[----:B------:R-:W1:Y:S01]  /*2c0a0*/  LDCU UR15, c[0x0][0x398] ;  /* 0x00007300ff0f77ac */ /* 0x000e620008000800 */
[----:B------:R-:W-:Y:S01]  /*2c0b0*/  ISETP.LT.AND P3, PT, R209, UR61, !P1 ;  /* 0x0000003dd1007c0c */ /* 0x000fe2000cf61270 */
[----:B------:R1:W-:Y:S01]  /*2c0c0*/  @P2 STG.E desc[UR20][R10.64], R107 ;  /* 0x0000006b0a002986 */ /* 0x0003e2000c101914 */
[----:B------:R-:W-:Y:S01]  /*2c0d0*/  ISETP.LT.AND P2, PT, R207, UR14, !P1 ;  /* 0x0000000ecf007c0c */ /* 0x000fe2000cf41270 */
[C---:B----4-:R-:W-:Y:S01]  /*2c0e0*/  IMAD.WIDE R4, R17.reuse, 0x4, R200 ;  /* 0x0000000411047825 */ /* 0x050fe200078e02c8 */
[----:B------:R-:W4:Y:S03]  /*2c0f0*/  LDCU UR14, c[0x0][0x398] ;  /* 0x00007300ff0e77ac */ /* 0x000f260008000800 */
[----:B------:R-:W-:-:S02]  /*2c100*/  VIADD R17, R17, UR32 ;  /* 0x0000002011117c36 */ /* 0x000fc40008000000 */
[----:B------:R-:W-:Y:S01]  /*2c110*/  VIADD R0, R213, 0x29 ;  /* 0x00000029d5007836 */ /* 0x000fe20000000000 */
[----:B------:R4:W-:Y:S01]  /*2c120*/  @P6 STG.E desc[UR20][R4.64], R43 ;  /* 0x0000002b04006986 */ /* 0x0009e2000c101914 */
[C---:B---3--:R-:W-:Y:S01]  /*2c130*/  IMAD.WIDE R6, R17.reuse, 0x4, R2 ;  /* 0x0000000411067825 */ /* 0x048fe200078e0202 */
[----:B------:R-:W-:Y:S01]  /*2c140*/  ISETP.LT.AND P6, PT, R206, UR22, !P1 ;  /* 0x00000016ce007c0c */ /* 0x000fe2000cfc1270 */
[----:B------:R-:W3:Y:S01]  /*2c150*/  LDCU UR22, c[0x0][0x398] ;  /* 0x00007300ff1677ac */ /* 0x000ee20008000800 */
[----:B------:R-:W-:Y:S01]  /*2c160*/  ISETP.GE.AND P4, PT, R0, UR56, PT ;  /* 0x0000003800007c0c */ /* 0x000fe2000bf86270 */
[C---:B--2---:R-:W-:Y:S01]  /*2c170*/  IMAD.WIDE R8, R17.reuse, 0x4, R196 ;  /* 0x0000000411087825 */ /* 0x044fe200078e02c4 */
[----:B------:R2:W-:Y:S01]  /*2c180*/  @P5 STG.E desc[UR20][R6.64], R233 ;  /* 0x000000e906005986 */ /* 0x0005e2000c101914 */
[----:B------:R-:W3:Y:S02]  /*2c190*/  LDCU UR45, c[0x0][0x398] ;  /* 0x00007300ff2d77ac */ /* 0x000ee40008000800 */
[----:B-1----:R-:W-:Y:S01]  /*2c1a0*/  IMAD.WIDE R10, R17, 0x4, R198 ;  /* 0x00000004110a7825 */ /* 0x002fe200078e02c6 */
[----:B------:R1:W-:Y:S01]  /*2c1b0*/  @P3 STG.E desc[UR20][R8.64], R172 ;  /* 0x000000ac08003986 */ /* 0x0003e2000c101914 */
[----:B------:R-:W-:Y:S01]  /*2c1c0*/  ISETP.LT.AND P5, PT, R210, UR41, !P4 ;  /* 0x00000029d2007c0c */ /* 0x000fe2000e7a1270 */
[----:B------:R-:W3:Y:S01]  /*2c1d0*/  LDCU UR56, c[0x0][0x39c] ;  /* 0x00007380ff3877ac */ /* 0x000ee20008000800 */
[----:B------:R-:W-:Y:S01]  /*2c1e0*/  ISETP.LT.AND P3, PT, R209, UR11, !P4 ;  /* 0x0000000bd1007c0c */ /* 0x000fe2000e761270 */
[----:B------:R1:W-:Y:S01]  /*2c1f0*/  @P2 STG.E desc[UR20][R10.64], R108 ;  /* 0x0000006c0a002986 */ /* 0x0003e2000c101914 */
[----:B-----5:R-:W-:Y:S01]  /*2c200*/  ISETP.LT.AND P2, PT, R207, UR59, !P4 ;  /* 0x0000003bcf007c0c */ /* 0x020fe2000e741270 */
[----:B----4-:R-:W-:Y:S01]  /*2c210*/  IMAD.WIDE R4, R17, 0x4, R200 ;  /* 0x0000000411047825 */ /* 0x010fe200078e02c8 */
[----:B------:R-:W-:Y:S01]  /*2c220*/  IADD3 R0, PT, PT, R213, 0x2a, RZ ;  /* 0x0000002ad5007810 */ /* 0x000fe20007ffe0ff */
[----:B------:R-:W4:Y:S02]  /*2c230*/  LDCU UR41, c[0x0][0x398] ;  /* 0x00007300ff2977ac */ /* 0x000f240008000800 */
[----:B------:R-:W-:Y:S01]  /*2c240*/  VIADD R17, R17, UR32 ;  /* 0x0000002011117c36 */ /* 0x000fe20008000000 */
[----:B------:R5:W-:Y:S01]  /*2c250*/  @P6 STG.E desc[UR20][R4.64], R44 ;  /* 0x0000002c04006986 */ /* 0x000be2000c101914 */
[----:B------:R-:W-:Y:S01]  /*2c260*/  ISETP.LT.AND P6, PT, R206, UR18, !P4 ;  /* 0x00000012ce007c0c */ /* 0x000fe2000e7c1270 */
[----:B------:R-:W3:Y:S01]  /*2c270*/  LDCU UR18, c[0x0][0x398] ;  /* 0x00007300ff1277ac */ /* 0x000ee20008000800 */
[C---:B--2---:R-:W-:Y:S01]  /*2c280*/  IMAD.WIDE R6, R17.reuse, 0x4, R2 ;  /* 0x0000000411067825 */ /* 0x044fe200078e0202 */
[----:B------:R-:W-:Y:S01]  /*2c290*/  ISETP.GE.AND P0, PT, R0, UR52, PT ;  /* 0x0000003400007c0c */ /* 0x000fe2000bf06270 */
[----:B------:R-:W2:Y:S02]  /*2c2a0*/  LDCU UR11, c[0x0][0x39c] ;  /* 0x00007380ff0b77ac */ /* 0x000ea40008000800 */
[C---:B-1----:R-:W-:Y:S01]  /*2c2b0*/  IMAD.WIDE R8, R17.reuse, 0x4, R196 ;  /* 0x0000000411087825 */ /* 0x042fe200078e02c4 */
[----:B------:R1:W-:Y:S03]  /*2c2c0*/  @P5 STG.E desc[UR20][R6.64], R232 ;  /* 0x000000e806005986 */ /* 0x0003e6000c101914 */
[----:B------:R-:W-:Y:S01]  /*2c2d0*/  IMAD.WIDE R10, R17, 0x4, R198 ;  /* 0x00000004110a7825 */ /* 0x000fe200078e02c6 */
[----:B------:R1:W-:Y:S01]  /*2c2e0*/  @P3 STG.E desc[UR20][R8.64], R173 ;  /* 0x000000ad08003986 */ /* 0x0003e2000c101914 */
[----:B------:R-:W-:-:S02]  /*2c2f0*/  ISETP.LT.AND P5, PT, R210, UR43, !P0 ;  /* 0x0000002bd2007c0c */ /* 0x000fc4000c7a1270 */
[----:B------:R-:W-:Y:S01]  /*2c300*/  ISETP.LT.AND P3, PT, R209, UR57, !P0 ;  /* 0x00000039d1007c0c */ /* 0x000fe2000c761270 */
[----:B------:R2:W-:Y:S01]  /*2c310*/  @P2 STG.E desc[UR20][R10.64], R109 ;  /* 0x0000006d0a002986 */ /* 0x0005e2000c101914 */
[----:B------:R-:W-:Y:S01]  /*2c320*/  ISETP.LT.AND P2, PT, R207, UR39, !P0 ;  /* 0x00000027cf007c0c */ /* 0x000fe2000c741270 */
[C---:B-----5:R-:W-:Y:S01]  /*2c330*/  IMAD.WIDE R4, R17.reuse, 0x4, R200 ;  /* 0x0000000411047825 */ /* 0x060fe200078e02c8 */
[----:B------:R-:W5:Y:S03]  /*2c340*/  LDCU UR39, c[0x0][0x398] ;  /* 0x00007300ff2777ac */ /* 0x000f660008000800 */
[----:B------:R-:W-:Y:S02]  /*2c350*/  VIADD R17, R17, UR32 ;  /* 0x0000002011117c36 */ /* 0x000fe40008000000 */
[----:B------:R-:W-:Y:S01]  /*2c360*/  VIADD R0, R213, 0x2b ;  /* 0x0000002bd5007836 */ /* 0x000fe20000000000 */
[----:B------:R3:W-:Y:S01]  /*2c370*/  @P6 STG.E desc[UR20][R4.64], R45 ;  /* 0x0000002d04006986 */ /* 0x0007e2000c101914 */
[C---:B-1----:R-:W-:Y:S01]  /*2c380*/  IMAD.WIDE R6, R17.reuse, 0x4, R2 ;  /* 0x0000000411067825 */ /* 0x042fe200078e0202 */
[----:B------:R-:W-:Y:S01]  /*2c390*/  ISETP.LT.AND P6, PT, R206, UR4, !P0 ;  /* 0x00000004ce007c0c */ /* 0x000fe2000c7c1270 */
[----:B------:R-:W1:Y:S01]  /*2c3a0*/  LDCU UR4, c[0x0][0x39c] ;  /* 0x00007380ff0477ac */ /* 0x000e620008000800 */
[----:B------:R-:W-:Y:S01]  /*2c3b0*/  ISETP.GE.AND P1, PT, R0, UR33, PT ;  /* 0x0000002100007c0c */ /* 0x000fe2000bf26270 */
[C---:B------:R-:W-:Y:S01]  /*2c3c0*/  IMAD.WIDE R8, R17.reuse, 0x4, R196 ;  /* 0x0000000411087825 */ /* 0x040fe200078e02c4 */
[----:B------:R1:W-:Y:S01]  /*2c3d0*/  @P5 STG.E desc[UR20][R6.64], R231 ;  /* 0x000000e706005986 */ /* 0x0003e2000c101914 */
[----:B------:R-:W4:Y:S02]  /*2c3e0*/  LDCU UR33, c[0x0][0x39c] ;  /* 0x00007380ff2177ac */ /* 0x000f240008000800 */
[----:B--2---:R-:W-:Y:S01]  /*2c3f0*/  IMAD.WIDE R10, R17, 0x4, R198 ;  /* 0x00000004110a7825 */ /* 0x004fe200078e02c6 */
[----:B------:R2:W-:Y:S01]  /*2c400*/  @P3 STG.E desc[UR20][R8.64], R174 ;  /* 0x000000ae08003986 */ /* 0x0005e2000c101914 */
[----:B------:R-:W-:Y:S01]  /*2c410*/  ISETP.LT.AND P5, PT, R210, UR26, !P1 ;  /* 0x0000001ad2007c0c */ /* 0x000fe2000cfa1270 */
[----:B------:R-:W4:Y:S01]  /*2c420*/  LDCU UR26, c[0x0][0x398] ;  /* 0x00007300ff1a77ac */ /* 0x000f220008000800 */
[----:B------:R-:W-:Y:S01]  /*2c430*/  ISETP.LT.AND P3, PT, R209, UR37, !P1 ;  /* 0x00000025d1007c0c */ /* 0x000fe2000cf61270 */
[----:B------:R2:W-:Y:S01]  /*2c440*/  @P2 STG.E desc[UR20][R10.64], R110 ;  /* 0x0000006e0a002986 */ /* 0x0005e2000c101914 */
[----:B------:R-:W-:Y:S01]  /*2c450*/  ISETP.LT.AND P2, PT, R207, UR54, !P1 ;  /* 0x00000036cf007c0c */ /* 0x000fe2000cf41270 */
[C---:B---3--:R-:W-:Y:S01]  /*2c460*/  IMAD.WIDE R4, R17.reuse, 0x4, R200 ;  /* 0x0000000411047825 */ /* 0x048fe200078e02c8 */
[----:B------:R-:W3:Y:S03]  /*2c470*/  LDCU UR37, c[0x0][0x398] ;  /* 0x00007300ff2577ac */ /* 0x000ee60008000800 */
[----:B------:R-:W-:-:S02]  /*2c480*/  VIADD R17, R17, UR32 ;  /* 0x0000002011117c36 */ /* 0x000fc40008000000 */
[----:B------:R-:W-:Y:S01]  /*2c490*/  VIADD R0, R213, 0x2c ;  /* 0x0000002cd5007836 */ /* 0x000fe20000000000 */
[----:B------:R3:W-:Y:S01]  /*2c4a0*/  @P6 STG.E desc[UR20][R4.64], R46 ;  /* 0x0000002e04006986 */ /* 0x0007e2000c101914 */
[C---:B-1----:R-:W-:Y:S01]  /*2c4b0*/  IMAD.WIDE R6, R17.reuse, 0x4, R2 ;  /* 0x0000000411067825 */ /* 0x042fe200078e0202 */
[----:B------:R-:W-:Y:S01]  /*2c4c0*/  ISETP.LT.AND P6, PT, R206, UR34, !P1 ;  /* 0x00000022ce007c0c */ /* 0x000fe2000cfc1270 */
[----:B------:R-:W1:Y:S01]  /*2c4d0*/  LDCU UR34, c[0x0][0x398] ;  /* 0x00007300ff2277ac */ /* 0x000e620008000800 */
[----:B------:R-:W-:Y:S01]  /*2c4e0*/  ISETP.GE.AND P4, PT, R0, UR50, PT ;  /* 0x0000003200007c0c */ /* 0x000fe2000bf86270 */
[C---:B--2---:R-:W-:Y:S01]  /*2c4f0*/  IMAD.WIDE R8, R17.reuse, 0x4, R196 ;  /* 0x0000000411087825 */ /* 0x044fe200078e02c4 */
[----:B------:R2:W-:Y:S03]  /*2c500*/  @P5 STG.E desc[UR20][R6.64], R230 ;  /* 0x000000e606005986 */ /* 0x0005e6000c101914 */
[----:B------:R-:W-:Y:S01]  /*2c510*/  IMAD.WIDE R10, R17, 0x4, R198 ;  /* 0x00000004110a7825 */ /* 0x000fe200078e02c6 */
[----:B------:R1:W-:Y:S01]  /*2c520*/  @P3 STG.E desc[UR20][R8.64], R175 ;  /* 0x000000af08003986 */ /* 0x0003e2000c101914 */
[----:B------:R-:W-:-:S02]  /*2c530*/  ISETP.LT.AND P5, PT, R210, UR42, !P4 ;  /* 0x0000002ad2007c0c */ /* 0x000fc4000e7a1270 */
[----:B------:R-:W-:Y:S01]  /*2c540*/  ISETP.LT.AND P3, PT, R209, UR24, !P4 ;  /* 0x00000018d1007c0c */ /* 0x000fe2000e761270 */
[----:B------:R1:W-:Y:S01]  /*2c550*/  @P2 STG.E desc[UR20][R10.64], R111 ;  /* 0x0000006f0a002986 */ /* 0x0003e2000c101914 */
[----:B------:R-:W-:Y:S01]  /*2c560*/  ISETP.LT.AND P2, PT, R207, UR51, !P4 ;  /* 0x00000033cf007c0c */ /* 0x000fe2000e741270 */
[C---:B---3--:R-:W-:Y:S01]  /*2c570*/  IMAD.WIDE R4, R17.reuse, 0x4, R200 ;  /* 0x0000000411047825 */ /* 0x048fe200078e02c8 */
[----:B------:R-:W3:Y:S03]  /*2c580*/  LDCU UR24, c[0x0][0x398] ;  /* 0x00007300ff1877ac */ /* 0x000ee60008000800 */
[----:B------:R-:W-:Y:S02]  /*2c590*/  VIADD R17, R17, UR32 ;  /* 0x0000002011117c36 */ /* 0x000fe40008000000 */
[----:B------:R-:W-:Y:S01]  /*2c5a0*/  VIADD R0, R213, 0x2d ;  /* 0x0000002dd5007836 */ /* 0x000fe20000000000 */
[----:B------:R3:W-:Y:S01]  /*2c5b0*/  @P6 STG.E desc[UR20][R4.64], R47 ;  /* 0x0000002f04006986 */ /* 0x0007e2000c101914 */
[----:B--2---:R-:W-:Y:S01]  /*2c5c0*/  IMAD.WIDE R6, R17, 0x4, R2 ;  /* 0x0000000411067825 */ /* 0x004fe200078e0202 */
[----:B------:R-:W-:-:S02]  /*2c5d0*/  ISETP.LT.AND P6, PT, R206, UR46, !P4 ;  /* 0x0000002ece007c0c */ /* 0x000fc4000e7c1270 */
[----:B------:R-:W-:Y:S01]  /*2c5e0*/  ISETP.GE.AND P0, PT, R0, UR40, PT ;  /* 0x0000002800007c0c */ /* 0x000fe2000bf06270 */
[C---:B-1----:R-:W-:Y:S01]  /*2c5f0*/  IMAD.WIDE R8, R17.reuse, 0x4, R196 ;  /* 0x0000000411087825 */ /* 0x042fe200078e02c4 */
[----:B------:R1:W-:Y:S03]  /*2c600*/  @P5 STG.E desc[UR20][R6.64], R229 ;  /* 0x000000e506005986 */ /* 0x0003e6000c101914 */
[----:B------:R-:W-:Y:S01]  /*2c610*/  IMAD.WIDE R10, R17, 0x4, R198 ;  /* 0x00000004110a7825 */ /* 0x000fe200078e02c6 */
[----:B------:R2:W-:Y:S01]  /*2c620*/  @P3 STG.E desc[UR20][R8.64], R176 ;  /* 0x000000b008003986 */ /* 0x0005e2000c101914 */
[----:B------:R-:W-:Y:S01]  /*2c630*/  ISETP.LT.AND P5, PT, R210, UR38, !P0 ;  /* 0x00000026d2007c0c */ /* 0x000fe2000c7a1270 */
[----:B------:R-:W4:Y:S01]  /*2c640*/  LDCU UR40, c[0x0][0x398] ;  /* 0x00007300ff2877ac */ /* 0x000f220008000800 */
[----:B------:R-:W-:Y:S01]  /*2c650*/  ISETP.LT.AND P3, PT, R209, UR48, !P0 ;  /* 0x00000030d1007c0c */ /* 0x000fe2000c761270 */
[----:B------:R2:W-:Y:S01]  /*2c660*/  @P2 STG.E desc[UR20][R10.64], R112 ;  /* 0x000000700a002986 */ /* 0x0005e2000c101914 */
[----:B------:R-:W-:Y:S01]  /*2c670*/  ISETP.LT.AND P2, PT, R207, UR8, !P0 ;  /* 0x00000008cf007c0c */ /* 0x000fe2000c741270 */
[----:B---3--:R-:W-:Y:S01]  /*2c680*/  IMAD.WIDE R4, R17, 0x4, R200 ;  /* 0x0000000411047825 */ /* 0x008fe200078e02c8 */
[----:B------:R-:W-:Y:S01]  /*2c690*/  IADD3 R0, PT, PT, R213, 0x2e, RZ ;  /* 0x0000002ed5007810 */ /* 0x000fe20007ffe0ff */
[----:B------:R-:W3:Y:S02]  /*2c6a0*/  LDCU UR8, c[0x0][0x398] ;  /* 0x00007300ff0877ac */ /* 0x000ee40008000800 */
[----:B------:R-:W-:Y:S01]  /*2c6b0*/  VIADD R17, R17, UR32 ;  /* 0x0000002011117c36 */ /* 0x000fe20008000000 */
[----:B------:R3:W-:Y:S01]  /*2c6c0*/  @P6 STG.E desc[UR20][R4.64], R48 ;  /* 0x0000003004006986 */ /* 0x0007e2000c101914 */
[----:B------:R-:W-:Y:S01]  /*2c6d0*/  ISETP.LT.AND P6, PT, R206, UR6, !P0 ;  /* 0x00000006ce007c0c */ /* 0x000fe2000c7c1270 */
[----:B------:R-:W4:Y:S01]  /*2c6e0*/  LDCU UR38, c[0x0][0x398] ;  /* 0x00007300ff2677ac */ /* 0x000f220008000800 */
[C---:B-1----:R-:W-:Y:S01]  /*2c6f0*/  IMAD.WIDE R6, R17.reuse, 0x4, R2 ;  /* 0x0000000411067825 */ /* 0x042fe200078e0202 */
[----:B------:R-:W-:Y:S01]  /*2c700*/  ISETP.GE.AND P1, PT, R0, UR30, PT ;  /* 0x0000001e00007c0c */ /* 0x000fe2000bf26270 */
[----:B------:R-:W1:Y:S02]  /*2c710*/  LDCU UR30, c[0x0][0x398] ;  /* 0x00007300ff1e77ac */ /* 0x000e640008000800 */
[C---:B--2---:R-:W-:Y:S01]  /*2c720*/  IMAD.WIDE R8, R17.reuse, 0x4, R196 ;  /* 0x0000000411087825 */ /* 0x044fe200078e02c4 */
        /* <DEDUP_REMOVED lines=13> */
[C---:B--2---:R-:W-:Y:S01]  /*2c800*/  IMAD.WIDE R6, R17.reuse, 0x4, R2 ;  /* 0x0000000411067825 */ /* 0x044fe200078e0202 */
[----:B------:R-:W-:Y:S01]  /*2c810*/  ISETP.LT.AND P6, PT, R206, UR12, !P1 ;  /* 0x0000000cce007c0c */ /* 0x000fe2000cfc1270 */
[----:B------:R-:W2:Y:S01]  /*2c820*/  LDCU UR12, c[0x0][0x398] ;  /* 0x00007300ff0c77ac */ /* 0x000ea20008000800 */
[----:B------:R-:W-:Y:S01]  /*2c830*/  ISETP.GE.AND P4, PT, R0, UR53, PT ;  /* 0x0000003500007c0c */ /* 0x000fe2000bf86270 */
[C---:B-1----:R-:W-:Y:S01]  /*2c840*/  IMAD.WIDE R8, R17.reuse, 0x4, R196 ;  /* 0x0000000411087825 */ /* 0x042fe200078e02c4 */
[----:B------:R1:W-:Y:S01]  /*2c850*/  @P5 STG.E desc[UR20][R6.64], R227 ;  /* 0x000000e306005986 */ /* 0x0003e2000c101914 */
[----:B------:R-:W2:Y:S02]  /*2c860*/  LDCU UR36, c[0x0][0x398] ;  /* 0x00007300ff2477ac */ /* 0x000ea40008000800 */
        /* <DEDUP_REMOVED lines=11> */
[----:B-1----:R-:W-:Y:S01]  /*2c920*/  IMAD.WIDE R6, R17, 0x4, R2 ;  /* 0x0000000411067825 */ /* 0x002fe200078e0202 */
[----:B------:R-:W-:-:S02]  /*2c930*/  ISETP.LT.AND P6, PT, R206, UR47, !P4 ;  /* 0x0000002fce007c0c */ /* 0x000fc4000e7c1270 */
[----:B------:R-:W-:Y:S01]  /*2c940*/  ISETP.GE.AND P0, PT, R0, UR56, PT ;  /* 0x0000003800007c0c */ /* 0x000fe2000bf06270 */
[C---:B------:R-:W-:Y:S01]  /*2c950*/  IMAD.WIDE R8, R17.reuse, 0x4, R196 ;  /* 0x0000000411087825 */ /* 0x040fe200078e02c4 */
[----:B------:R1:W-:Y:S03]  /*2c960*/  @P5 STG.E desc[UR20][R6.64], R226 ;  /* 0x000000e206005986 */ /* 0x0003e6000c101914 */
[----:B--2---:R-:W-:Y:S01]  /*2c970*/  IMAD.WIDE R10, R17, 0x4, R198 ;  /* 0x00000004110a7825 */ /* 0x004fe200078e02c6 */
[----:B------:R2:W-:Y:S01]  /*2c980*/  @P3 STG.E desc[UR20][R8.64], R179 ;  /* 0x000000b308003986 */ /* 0x0005e2000c101914 */
[----:B------:R-:W-:Y:S01]  /*2c990*/  ISETP.LT.AND P5, PT, R210, UR28, !P0 ;  /* 0x0000001cd2007c0c */ /* 0x000fe2000c7a1270 */
[----:B------:R-:W5:Y:S01]  /*2c9a0*/  LDCU UR28, c[0x0][0x398] ;  /* 0x00007300ff1c77ac */ /* 0x000f620008000800 */
        /* <DEDUP_REMOVED lines=11> */
[----:B----4-:R-:W-:Y:S01]  /*2ca60*/  ISETP.GE.AND P1, PT, R0, UR33, PT ;  /* 0x0000002100007c0c */ /* 0x010fe2000bf26270 */
[C---:B--2---:R-:W-:Y:S01]  /*2ca70*/  IMAD.WIDE R8, R17.reuse, 0x4, R196 ;  /* 0x0000000411087825 */ /* 0x044fe200078e02c4 */
[----:B------:R2:W-:Y:S03]  /*2ca80*/  @P5 STG.E desc[UR20][R6.64], R225 ;  /* 0x000000e106005986 */ /* 0x0005e6000c101914 */
[----:B------:R-:W-:Y:S01]  /*2ca90*/  IMAD.WIDE R10, R17, 0x4, R198 ;  /* 0x00000004110a7825 */ /* 0x000fe200078e02c6 */
[----:B------:R4:W-:Y:S01]  /*2caa0*/  @P3 STG.E desc[UR20][R8.64], R180 ;  /* 0x000000b408003986 */ /* 0x0009e2000c101914 */
[----:B------:R-:W-:Y:S01]  /*2cab0*/  ISETP.LT.AND P5, PT, R210, UR41, !P1 ;  /* 0x00000029d2007c0c */ /* 0x000fe2000cfa1270 */
[----:B------:R-:W1:Y:S01]  /*2cac0*/  LDCU UR33, c[0x0][0x398] ;  /* 0x00007300ff2177ac */ /* 0x000e620008000800 */
        /* <DEDUP_REMOVED lines=8> */
[----:B-----5:R-:W-:Y:S01]  /*2cb50*/  ISETP.LT.AND P6, PT, R206, UR39, !P1 ;  /* 0x00000027ce007c0c */ /* 0x020fe2000cfc1270 */
[----:B------:R-:W5:Y:S01]  /*2cb60*/  LDCU UR22, c[0x0][0x398] ;  /* 0x00007300ff1677ac */ /* 0x000f620008000800 */
[C---:B--2---:R-:W-:Y:S01]  /*2cb70*/  IMAD.WIDE R6, R17.reuse, 0x4, R2 ;  /* 0x0000000411067825 */ /* 0x044fe200078e0202 */
[----:B------:R-:W-:Y:S01]  /*2cb80*/  ISETP.GE.AND P4, PT, R0, UR4, PT ;  /* 0x0000000400007c0c */ /* 0x000fe2000bf86270 */
[----:B------:R-:W2:Y:S02]  /*2cb90*/  LDCU UR4, c[0x0][0x398] ;  /* 0x00007300ff0477ac */ /* 0x000ea40008000800 */
[C---:B----4-:R-:W-:Y:S01]  /*2cba0*/  IMAD.WIDE R8, R17.reuse, 0x4, R196 ;  /* 0x0000000411087825 */ /* 0x050fe200078e02c4 */
[----:B------:R4:W-:Y:S03]  /*2cbb0*/  @P5 STG.E desc[UR20][R6.64], R224 ;  /* 0x000000e006005986 */ /* 0x0009e6000c101914 */
[----:B-1----:R-:W-:Y:S01]  /*2cbc0*/  IMAD.WIDE R10, R17, 0x4, R198 ;  /* 0x00000004110a7825 */ /* 0x002fe200078e02c6 */
        /* <DEDUP_REMOVED lines=10> */
[----:B----4-:R-:W-:Y:S01]  /*2cc70*/  IMAD.WIDE R6, R17, 0x4, R2 ;  /* 0x0000000411067825 */ /* 0x010fe200078e0202 */
[----:B------:R-:W-:-:S02]  /*2cc80*/  ISETP.LT.AND P6, PT, R206, UR34, !P4 ;  /* 0x00000022ce007c0c */ /* 0x000fc4000e7c1270 */
[----:B------:R-:W-:Y:S01]  /*2cc90*/  ISETP.GE.AND P0, PT, R0, UR11, PT ;  /* 0x0000000b00007c0c */ /* 0x000fe2000bf06270 */
[C---:B-1----:R-:W-:Y:S01]  /*2cca0*/  IMAD.WIDE R8, R17.reuse, 0x4, R196 ;  /* 0x0000000411087825 */ /* 0x042fe200078e02c4 */
[----:B------:R1:W-:Y:S01]  /*2ccb0*/  @P5 STG.E desc[UR20][R6.64], R223 ;  /* 0x000000df06005986 */ /* 0x0003e2000c101914 */
[----:B------:R-:W4:Y:S02]  /*2ccc0*/  LDCU UR11, c[0x0][0x398] ;  /* 0x00007300ff0b77ac */ /* 0x000f240008000800 */
        /* <DEDUP_REMOVED lines=8> */
[----:B------:R-:W2:Y:S03]  /*2cd50*/  LDCU UR8, c[0x0][0x398] ;  /* 0x00007300ff0877ac */ /* 0x000ea60008000800 */
[----:B------:R-:W-:-:S02]  /*2cd60*/  VIADD R17, R17, UR32 ;  /* 0x0000002011117c36 */ /* 0x000fc40008000000 */
[----:B------:R-:W-:Y:S01]  /*2cd70*/  VIADD R0, R213, 0x34 ;  /* 0x00000034d5007836 */ /* 0x000fe20000000000 */
[----:B------:R2:W-:Y:S01]  /*2cd80*/  @P6 STG.E desc[UR20][R4.64], R54 ;  /* 0x0000003604006986 */ /* 0x0005e2000c101914 */
[C---:B-1----:R-:W-:Y:S01]  /*2cd90*/  IMAD.WIDE R6, R17.reuse, 0x4, R2 ;  /* 0x0000000411067825 */ /* 0x042fe200078e0202 */
[----:B------:R-:W-:Y:S02]  /*2cda0*/  ISETP.LT.AND P6, PT, R206, UR38, !P0 ;  /* 0x00000026ce007c0c */ /* 0x000fe4000c7c1270 */
[----:B------:R-:W-:Y:S01]  /*2cdb0*/  ISETP.GE.AND P1, PT, R0, UR6, PT ;  /* 0x0000000600007c0c */ /* 0x000fe2000bf26270 */
        /* <DEDUP_REMOVED lines=18> */
[C---:B---3--:R-:W-:Y:S01]  /*2cee0*/  IMAD.WIDE R8, R17.reuse, 0x4, R196 ;  /* 0x0000000411087825 */ /* 0x048fe200078e02c4 */
[----:B------:R1:W-:Y:S03]  /*2cef0*/  @P5 STG.E desc[UR20][R6.64], R221 ;  /* 0x000000dd06005986 */ /* 0x0003e6000c101914 */
[----:B------:R-:W-:Y:S01]  /*2cf00*/  IMAD.WIDE R10, R17, 0x4, R198 ;  /* 0x00000004110a7825 */ /* 0x000fe200078e02c6 */
[----:B------:R3:W-:Y:S01]  /*2cf10*/  @P3 STG.E desc[UR20][R8.64], R184 ;  /* 0x000000b808003986 */ /* 0x0007e2000c101914 */
[----:B------:R-:W-:Y:S01]  /*2cf20*/  ISETP.LT.AND P5, PT, R210, UR4, !P4 ;  /* 0x00000004d2007c0c */ /* 0x000fe2000e7a1270 */
[----:B------:R-:W5:Y:S01]  /*2cf30*/  LDCU UR9, c[0x0][0x398] ;  /* 0x00007300ff0977ac */ /* 0x000f620008000800 */
[----:B------:R-:W-:Y:S01]  /*2cf40*/  ISETP.LT.AND P3, PT, R209, UR36, !P4 ;  /* 0x00000024d1007c0c */ /* 0x000fe2000e761270 */
[----:B------:R3:W-:Y:S01]  /*2cf50*/  @P2 STG.E desc[UR20][R10.64], R120 ;  /* 0x000000780a002986 */ /* 0x0007e2000c101914 */
[----:B------:R-:W-:Y:S01]  /*2cf60*/  ISETP.LT.AND P2, PT, R207, UR14, !P4 ;  /* 0x0000000ecf007c0c */ /* 0x000fe2000e741270 */
[----:B--2---:R-:W-:Y:S01]  /*2cf70*/  IMAD.WIDE R4, R17, 0x4, R200 ;  /* 0x0000000411047825 */ /* 0x004fe200078e02c8 */
[----:B------:R-:W-:Y:S01]  /*2cf80*/  IADD3 R0, PT, PT, R213, 0x36, RZ ;  /* 0x00000036d5007810 */ /* 0x000fe20007ffe0ff */
[----:B------:R-:W2:Y:S02]  /*2cf90*/  LDCU UR4, c[0x0][0x398] ;  /* 0x00007300ff0477ac */ /* 0x000ea40008000800 */
[----:B------:R-:W-:Y:S01]  /*2cfa0*/  VIADD R17, R17, UR32 ;  /* 0x0000002011117c36 */ /* 0x000fe20008000000 */
[----:B------:R2:W-:Y:S01]  /*2cfb0*/  @P6 STG.E desc[UR20][R4.64], R56 ;  /* 0x0000003804006986 */ /* 0x0005e2000c101914 */
[----:B----4-:R-:W-:Y:S01]  /*2cfc0*/  ISETP.LT.AND P6, PT, R206, UR11, !P4 ;  /* 0x0000000bce007c0c */ /* 0x010fe2000e7c1270 */
[----:B------:R-:W4:Y:S01]  /*2cfd0*/  LDCU UR11, c[0x0][0x398] ;  /* 0x00007300ff0b77ac */ /* 0x000f220008000800 */
[C---:B-1----:R-:W-:Y:S01]  /*2cfe0*/  IMAD.WIDE R6, R17.reuse, 0x4, R2 ;  /* 0x0000000411067825 */ /* 0x042fe200078e0202 */
[----:B------:R-:W-:Y:S01]  /*2cff0*/  ISETP.GE.AND P0, PT, R0, UR7, PT ;  /* 0x0000000700007c0c */ /* 0x000fe2000bf06270 */
        /* <DEDUP_REMOVED lines=16> */
[C---:B---3--:R-:W-:Y:S01]  /*2d100*/  IMAD.WIDE R6, R17.reuse, 0x4, R2 ;  /* 0x0000000411067825 */ /* 0x048fe200078e0202 */
[----:B-----5:R-:W-:Y:S01]  /*2d110*/  ISETP.LT.AND P6, PT, R206, UR22, !P0 ;  /* 0x00000016ce007c0c */ /* 0x020fe2000c7c1270 */
[----:B------:R-:W3:Y:S01]  /*2d120*/  LDCU UR18, c[0x0][0x398] ;  /* 0x00007300ff1277ac */ /* 0x000ee20008000800 */
[----:B------:R-:W-:Y:S01]  /*2d130*/  ISETP.GE.AND P1, PT, R0, UR5, PT ;  /* 0x0000000500007c0c */ /* 0x000fe2000bf26270 */
[C---:B-1----:R-:W-:Y:S01]  /*2d140*/  IMAD.WIDE R8, R17.reuse, 0x4, R196 ;  /* 0x0000000411087825 */ /* 0x042fe200078e02c4 */
[----:B------:R1:W-:Y:S01]  /*2d150*/  @P5 STG.E desc[UR20][R6.64], R219 ;  /* 0x000000db06005986 */ /* 0x0003e2000c101914 */
[----:B------:R-:W5:Y:S02]  /*2d160*/  LDCU UR5, c[0x0][0x398] ;  /* 0x00007300ff0577ac */ /* 0x000f640008000800 */
        /* <DEDUP_REMOVED lines=13> */
[----:B------:R-:W-:Y:S01]  /*2d240*/  ISETP.LT.AND P6, PT, R206, UR8, !P1 ;  /* 0x00000008ce007c0c */ /* 0x000fe2000cfc1270 */
[----:B------:R-:W1:Y:S01]  /*2d250*/  LDCU UR8, c[0x0][0x398] ;  /* 0x00007300ff0877ac */ /* 0x000e620008000800 */
[----:B------:R-:W-:Y:S01]  /*2d260*/  ISETP.GE.AND P4, PT, R0, UR31, PT ;  /* 0x0000001f00007c0c */ /* 0x000fe2000bf86270 */
[C---:B------:R-:W-:Y:S01]  /*2d270*/  IMAD.WIDE R8, R17.reuse, 0x4, R196 ;  /* 0x0000000411087825 */ /* 0x040fe200078e02c4 */
[----:B------:R1:W-:Y:S03]  /*2d280*/  @P5 STG.E desc[UR20][R6.64], R218 ;  /* 0x000000da06005986 */ /* 0x0003e6000c101914 */
        /* <DEDUP_REMOVED lines=13> */
[----:B-----5:R-:W-:Y:S01]  /*2d360*/  ISETP.LT.AND P6, PT, R206, UR5, !P4 ;  /* 0x00000005ce007c0c */ /* 0x020fe2000e7c1270 */
[----:B------:R-:W1:Y:S01]  /*2d370*/  LDCU UR5, c[0x0][0x398] ;  /* 0x00007300ff0577ac */ /* 0x000e620008000800 */
[----:B------:R-:W-:Y:S01]  /*2d380*/  ISETP.GE.AND P0, PT, R0, UR29, PT ;  /* 0x0000001d00007c0c */ /* 0x000fe2000bf06270 */
[C---:B---3--:R-:W-:Y:S01]  /*2d390*/  IMAD.WIDE R8, R17.reuse, 0x4, R196 ;  /* 0x0000000411087825 */ /* 0x048fe200078e02c4 */
[----:B------:R3:W-:Y:S03]  /*2d3a0*/  @P5 STG.E desc[UR20][R6.64], R217 ;  /* 0x000000d906005986 */ /* 0x0007e6000c101914 */
[----:B------:R-:W-:Y:S01]  /*2d3b0*/  IMAD.WIDE R10, R17, 0x4, R198 ;  /* 0x00000004110a7825 */ /* 0x000fe200078e02c6 */
[----:B------:R5:W-:Y:S01]  /*2d3c0*/  @P3 STG.E desc[UR20][R8.64], R188 ;  /* 0x000000bc08003986 */ /* 0x000be2000c101914 */
[----:B------:R-:W-:-:S02]  /*2d3d0*/  ISETP.LT.AND P5, PT, R210, UR16, !P0 ;  /* 0x00000010d2007c0c */ /* 0x000fc4000c7a1270 */
[----:B------:R-:W-:Y:S01]  /*2d3e0*/  ISETP.LT.AND P3, PT, R209, UR4, !P0 ;  /* 0x00000004d1007c0c */ /* 0x000fe2000c761270 */
[----:B------:R1:W-:Y:S01]  /*2d3f0*/  @P2 STG.E desc[UR20][R10.64], R124 ;  /* 0x0000007c0a002986 */ /* 0x0003e2000c101914 */
[----:B----4-:R-:W-:Y:S01]  /*2d400*/  ISETP.LT.AND P2, PT, R207, UR11, !P0 ;  /* 0x0000000bcf007c0c */ /* 0x010fe2000c741270 */
[----:B--2---:R-:W-:Y:S01]  /*2d410*/  IMAD.WIDE R4, R17, 0x4, R200 ;  /* 0x0000000411047825 */ /* 0x004fe200078e02c8 */
[----:B------:R-:W-:Y:S01]  /*2d420*/  IADD3 R0, PT, PT, R213, 0x3a, RZ ;  /* 0x0000003ad5007810 */ /* 0x000fe20007ffe0ff */
[----:B------:R-:W2:Y:S02]  /*2d430*/  LDCU UR4, c[0x0][0x398] ;  /* 0x00007300ff0477ac */ /* 0x000ea40008000800 */
[----:B------:R-:W-:Y:S01]  /*2d440*/  VIADD R17, R17, UR32 ;  /* 0x0000002011117c36 */ /* 0x000fe20008000000 */
[----:B------:R4:W-:Y:S01]  /*2d450*/  @P6 STG.E desc[UR20][R4.64], R60 ;  /* 0x0000003c04006986 */ /* 0x0009e2000c101914 */
[----:B------:R-:W-:Y:S01]  /*2d460*/  ISETP.LT.AND P6, PT, R206, UR14, !P0 ;  /* 0x0000000ece007c0c */ /* 0x000fe2000c7c1270 */
[----:B------:R-:W2:Y:S01]  /*2d470*/  LDCU UR11, c[0x0][0x398] ;  /* 0x00007300ff0b77ac */ /* 0x000ea20008000800 */
[C---:B---3--:R-:W-:Y:S01]  /*2d480*/  IMAD.WIDE R6, R17.reuse, 0x4, R2 ;  /* 0x0000000411067825 */ /* 0x048fe200078e0202 */
[----:B------:R-:W-:Y:S01]  /*2d490*/  ISETP.GE.AND P1, PT, R0, UR27, PT ;  /* 0x0000001b00007c0c */ /* 0x000fe2000bf26270 */
[----:B------:R-:W3:Y:S02]  /*2d4a0*/  LDCU UR14, c[0x0][0x398] ;  /* 0x00007300ff0e77ac */ /* 0x000ee40008000800 */
[C---:B-----5:R-:W-:Y:S01]  /*2d4b0*/  IMAD.WIDE R8, R17.reuse, 0x4, R196 ;  /* 0x0000000411087825 */ /* 0x060fe200078e02c4 */
[----:B------:R5:W-:Y:S03]  /*2d4c0*/  @P5 STG.E desc[UR20][R6.64], R216 ;  /* 0x000000d806005986 */ /* 0x000be6000c101914 */
[----:B-1----:R-:W-:Y:S01]  /*2d4d0*/  IMAD.WIDE R10, R17, 0x4, R198 ;  /* 0x00000004110a7825 */ /* 0x002fe200078e02c6 */
        /* <DEDUP_REMOVED lines=11> */
[C---:B-----5:R-:W-:Y:S01]  /*2d590*/  IMAD.WIDE R6, R17.reuse, 0x4, R2 ;  /* 0x0000000411067825 */ /* 0x060fe200078e0202 */
[----:B------:R-:W-:Y:S01]  /*2d5a0*/  ISETP.LT.AND P6, PT, R206, UR9, !P1 ;  /* 0x00000009ce007c0c */ /* 0x000fe2000cfc1270 */
[----:B------:R-:W5:Y:S01]  /*2d5b0*/  LDCU UR9, c[0x0][0x398] ;  /* 0x00007300ff0977ac */ /* 0x000f620008000800 */
[----:B------:R-:W-:Y:S01]  /*2d5c0*/  ISETP.GE.AND P4, PT, R0, UR25, PT ;  /* 0x0000001900007c0c */ /* 0x000fe2000bf86270 */
[C---:B-1----:R-:W-:Y:S01]  /*2d5d0*/  IMAD.WIDE R8, R17.reuse, 0x4, R196 ;  /* 0x0000000411087825 */ /* 0x042fe200078e02c4 */
[----:B------:R1:W-:Y:S03]  /*2d5e0*/  @P5 STG.E desc[UR20][R6.64], R215 ;  /* 0x000000d706005986 */ /* 0x0003e6000c101914 */
        /* <DEDUP_REMOVED lines=9> */
[----:B------:R-:W-:Y:S01]  /*2d680*/  VIADD R17, R17, UR32 ;  /* 0x0000002011117c36 */ /* 0x000fe20008000000 */
[----:B------:R2:W-:Y:S01]  /*2d690*/  @P6 STG.E desc[UR20][R4.64], R62 ;  /* 0x0000003e04006986 */ /* 0x0005e2000c101914 */
[----:B------:R-:W-:Y:S01]  /*2d6a0*/  VIADD R0, R213, 0x3c ;  /* 0x0000003cd5007836 */ /* 0x000fe20000000000 */
[----:B------:R-:W-:Y:S01]  /*2d6b0*/  ISETP.LT.AND P6, PT, R206, UR5, !P4 ;  /* 0x00000005ce007c0c */ /* 0x000fe2000e7c1270 */
[C---:B-1----:R-:W-:Y:S01]  /*2d6c0*/  IMAD.WIDE R6, R17.reuse, 0x4, R2 ;  /* 0x0000000411067825 */ /* 0x042fe200078e0202 */
[----:B------:R-:W1:Y:S03]  /*2d6d0*/  LDCU UR5, c[0x0][0x398] ;  /* 0x00007300ff0577ac */ /* 0x000e660008000800 */
[----:B------:R-:W-:Y:S01]  /*2d6e0*/  IMAD.WIDE R8, R17, 0x4, R196 ;  /* 0x0000000411087825 */ /* 0x000fe200078e02c4 */
[----:B------:R-:W-:-:S03]  /*2d6f0*/  ISETP.GE.AND P0, PT, R0, UR23, PT ;  /* 0x0000001700007c0c */ /* 0x000fc6000bf06270 */
[C---:B---3--:R-:W-:Y:S01]  /*2d700*/  IMAD.WIDE R10, R17.reuse, 0x4, R198 ;  /* 0x00000004110a7825 */ /* 0x048fe200078e02c6 */
[----:B------:R3:W-:Y:S04]  /*2d710*/  @P5 STG.E desc[UR20][R6.64], R214 ;  /* 0x000000d606005986 */ /* 0x0007e8000c101914 */
[----:B------:R1:W-:Y:S01]  /*2d720*/  @P3 STG.E desc[UR20][R8.64], R191 ;  /* 0x000000bf08003986 */ /* 0x0003e2000c101914 */
[----:B--2---:R-:W-:Y:S01]  /*2d730*/  IMAD.WIDE R4, R17, 0x4, R200 ;  /* 0x0000000411047825 */ /* 0x004fe200078e02c8 */
[----:B------:R-:W-:Y:S01]  /*2d740*/  ISETP.LT.AND P3, PT, R209, UR4, !P0 ;  /* 0x00000004d1007c0c */ /* 0x000fe2000c761270 */
[----:B------:R-:W2:Y:S01]  /*2d750*/  LDCU UR4, c[0x0][0x398] ;  /* 0x00007300ff0477ac */ /* 0x000ea20008000800 */
[----:B------:R1:W-:Y:S01]  /*2d760*/  @P2 STG.E desc[UR20][R10.64], R127 ;  /* 0x0000007f0a002986 */ /* 0x0003e2000c101914 */
[----:B------:R-:W-:-:S02]  /*2d770*/  ISETP.LT.AND P2, PT, R210, UR12, !P0 ;  /* 0x0000000cd2007c0c */ /* 0x000fc4000c741270 */
[----:B------:R-:W-:Y:S01]  /*2d780*/  ISETP.LT.AND P5, PT, R207, UR11, !P0 ;  /* 0x0000000bcf007c0c */ /* 0x000fe2000c7a1270 */
[----:B------:R-:W-:Y:S01]  /*2d790*/  VIADD R17, R17, UR32 ;  /* 0x0000002011117c36 */ /* 0x000fe20008000000 */
[----:B------:R2:W-:Y:S01]  /*2d7a0*/  @P6 STG.E desc[UR20][R4.64], R63 ;  /* 0x0000003f04006986 */ /* 0x0005e2000c101914 */
[----:B------:R-:W-:Y:S01]  /*2d7b0*/  VIADD R0, R213, 0x3d ;  /* 0x0000003dd5007836 */ /* 0x000fe20000000000 */
[----:B------:R-:W-:Y:S01]  /*2d7c0*/  ISETP.LT.AND P6, PT, R206, UR14, !P0 ;  /* 0x0000000ece007c0c */ /* 0x000fe2000c7c1270 */
[C---:B---3--:R-:W-:Y:S01]  /*2d7d0*/  IMAD.WIDE R6, R17.reuse, 0x4, R2 ;  /* 0x0000000411067825 */ /* 0x048fe200078e0202 */
[----:B------:R-:W3:Y:S02]  /*2d7e0*/  LDCU UR12, c[0x0][0x398] ;  /* 0x00007300ff0c77ac */ /* 0x000ee40008000800 */
[----:B------:R-:W-:Y:S01]  /*2d7f0*/  ISETP.GE.AND P1, PT, R0, UR19, PT ;  /* 0x0000001300007c0c */ /* 0x000fe2000bf26270 */
[----:B-1----:R-:W-:Y:S01]  /*2d800*/  IMAD.WIDE R8, R17, 0x4, R196 ;  /* 0x0000000411087825 */ /* 0x002fe200078e02c4 */
[----:B------:R-:W-:Y:S01]  /*2d810*/  IADD3 R0, PT, PT, R213, 0x3e, RZ ;  /* 0x0000003ed5007810 */ /* 0x000fe20007ffe0ff */
[----:B------:R-:W1:Y:S02]  /*2d820*/  LDCU UR11, c[0x0][0x398] ;  /* 0x00007300ff0b77ac */ /* 0x000e640008000800 */
[C---:B------:R-:W-:Y:S01]  /*2d830*/  IMAD.WIDE R10, R17.reuse, 0x4, R198 ;  /* 0x00000004110a7825 */ /* 0x040fe200078e02c6 */
[----:B------:R1:W-:Y:S01]  /*2d840*/  @P2 STG.E desc[UR20][R6.64], R212 ;  /* 0x000000d406002986 */ /* 0x0003e2000c101914 */
[----:B------:R-:W-:Y:S01]  /*2d850*/  ISETP.LT.AND P2, PT, R210, UR6, !P1 ;  /* 0x00000006d2007c0c */ /* 0x000fe2000cf41270 */
[----:B------:R-:W3:Y:S01]  /*2d860*/  LDCU UR6, c[0x0][0x398] ;  /* 0x00007300ff0677ac */ /* 0x000ee20008000800 */
[----:B------:R-:W-:Y:S01]  /*2d870*/  ISETP.GE.AND P4, PT, R0, UR13, PT ;  /* 0x0000000d00007c0c */ /* 0x000fe2000bf86270 */
[----:B------:R1:W-:Y:S01]  /*2d880*/  @P3 STG.E desc[UR20][R8.64], R192 ;  /* 0x000000c008003986 */ /* 0x0003e2000c101914 */
[----:B--2---:R-:W-:Y:S01]  /*2d890*/  IMAD.WIDE R4, R17, 0x4, R200 ;  /* 0x0000000411047825 */ /* 0x004fe200078e02c8 */
[----:B-----5:R-:W-:Y:S01]  /*2d8a0*/  ISETP.LT.AND P3, PT, R209, UR9, !P1 ;  /* 0x00000009d1007c0c */ /* 0x020fe2000cf61270 */
[----:B------:R-:W2:Y:S01]  /*2d8b0*/  LDCU UR13, c[0x0][0x398] ;  /* 0x00007300ff0d77ac */ /* 0x000ea20008000800 */
[----:B------:R5:W-:Y:S01]  /*2d8c0*/  @P5 STG.E desc[UR20][R10.64], R128 ;  /* 0x000000800a005986 */ /* 0x000be2000c101914 */
[----:B----4-:R-:W-:Y:S01]  /*2d8d0*/  ISETP.LT.AND P5, PT, R207, UR15, !P1 ;  /* 0x0000000fcf007c0c */ /* 0x010fe2000cfa1270 */
[----:B------:R-:W-:Y:S01]  /*2d8e0*/  VIADD R17, R17, UR32 ;  /* 0x0000002011117c36 */ /* 0x000fe20008000000 */
[----:B------:R-:W-:Y:S01]  /*2d8f0*/  ISETP.LT.AND P1, PT, R206, UR7, !P1 ;  /* 0x00000007ce007c0c */ /* 0x000fe2000cf21270 */
[----:B------:R-:W4:Y:S01]  /*2d900*/  LDCU UR9, c[0x0][0x398] ;  /* 0x00007300ff0977ac */ /* 0x000f220008000800 */
[----:B------:R2:W-:Y:S01]  /*2d910*/  @P6 STG.E desc[UR20][R4.64], R64 ;  /* 0x0000004004006986 */ /* 0x0005e2000c101914 */
[----:B------:R-:W-:Y:S01]  /*2d920*/  ISETP.LT.AND P6, PT, R210, UR5, !P4 ;  /* 0x00000005d2007c0c */ /* 0x000fe2000e7c1270 */
[----:B-1----:R-:W-:-:S04]  /*2d930*/  IMAD.WIDE R6, R17, 0x4, R2 ;  /* 0x0000000411067825 */ /* 0x002fc800078e0202 */
[----:B------:R-:W-:Y:S01]  /*2d940*/  IMAD.WIDE R8, R17, 0x4, R196 ;  /* 0x0000000411087825 */ /* 0x000fe200078e02c4 */
[----:B------:R1:W-:Y:S03]  /*2d950*/  @P2 STG.E desc[UR20][R6.64], R211 ;  /* 0x000000d306002986 */ /* 0x0003e6000c101914 */
[----:B------:R-:W-:Y:S02]  /*2d960*/  VIADD R0, R213, 0x3f ;  /* 0x0000003fd5007836 */ /* 0x000fe40000000000 */
[C---:B-----5:R-:W-:Y:S01]  /*2d970*/  IMAD.WIDE R10, R17.reuse, 0x4, R198 ;  /* 0x00000004110a7825 */ /* 0x060fe200078e02c6 */
[----:B------:R5:W-:Y:S03]  /*2d980*/  @P3 STG.E desc[UR20][R8.64], R193 ;  /* 0x000000c108003986 */ /* 0x000be6000c101914 */
[----:B------:R-:W-:-:S02]  /*2d990*/  VIADD R15, R17, UR32 ;  /* 0x00000020110f7c36 */ /* 0x000fc40008000000 */
[----:B--2---:R-:W-:Y:S01]  /*2d9a0*/  IMAD.WIDE R4, R17, 0x4, R200 ;  /* 0x0000000411047825 */ /* 0x004fe200078e02c8 */
[----:B------:R-:W-:Y:S01]  /*2d9b0*/  ISETP.GE.AND P0, PT, R0, UR17, PT ;  /* 0x0000001100007c0c */ /* 0x000fe2000bf06270 */
[----:B------:R2:W-:Y:S01]  /*2d9c0*/  @P5 STG.E desc[UR20][R10.64], R129 ;  /* 0x000000810a005986 */ /* 0x0005e2000c101914 */
[----:B------:R-:W-:Y:S01]  /*2d9d0*/  ISETP.LT.AND P3, PT, R209, UR8, !P4 ;  /* 0x00000008d1007c0c */ /* 0x000fe2000e761270 */
[----:B------:R-:W-:Y:S02]  /*2d9e0*/  IMAD.WIDE R12, R15, 0x4, R2 ;  /* 0x000000040f0c7825 */ /* 0x000fe400078e0202 */
[----:B------:R1:W-:Y:S01]  /*2d9f0*/  @P1 STG.E desc[UR20][R4.64], R65 ;  /* 0x0000004104001986 */ /* 0x0003e2000c101914 */
[----:B---3--:R-:W-:Y:S02]  /*2da00*/  ISETP.LT.AND P1, PT, R207, UR12, !P4 ;  /* 0x0000000ccf007c0c */ /* 0x008fe4000e721270 */
[----:B------:R-:W-:Y:S01]  /*2da10*/  ISETP.LT.AND P4, PT, R206, UR4, !P4 ;  /* 0x00000004ce007c0c */ /* 0x000fe2000e781270 */
[----:B------:R3:W-:Y:S01]  /*2da20*/  @P6 STG.E desc[UR20][R12.64], R208 ;  /* 0x000000d00c006986 */ /* 0x0007e2000c101914 */
[----:B------:R-:W-:-:S02]  /*2da30*/  ISETP.LT.AND P2, PT, R210, UR11, !P0 ;  /* 0x0000000bd2007c0c */ /* 0x000fc4000c741270 */
[----:B------:R-:W-:Y:S02]  /*2da40*/  ISETP.LT.AND P5, PT, R209, UR13, !P0 ;  /* 0x0000000dd1007c0c */ /* 0x000fe4000c7a1270 */
[----:B------:R-:W-:Y:S01]  /*2da50*/  ISETP.LT.AND P6, PT, R207, UR6, !P0 ;  /* 0x00000006cf007c0c */ /* 0x000fe2000c7c1270 */
[C---:B------:R-:W-:Y:S01]  /*2da60*/  VIADD R17, R15.reuse, UR32 ;  /* 0x000000200f117c36 */ /* 0x040fe20008000000 */
[----:B----4-:R-:W-:Y:S01]  /*2da70*/  ISETP.LT.AND P0, PT, R206, UR9, !P0 ;  /* 0x00000009ce007c0c */ /* 0x010fe2000c701270 */
[----:B-1----:R-:W-:-:S04]  /*2da80*/  IMAD.WIDE R6, R15, 0x4, R196 ;  /* 0x000000040f067825 */ /* 0x002fc800078e02c4 */
[C---:B-----5:R-:W-:Y:S01]  /*2da90*/  IMAD.WIDE R8, R15.reuse, 0x4, R198 ;  /* 0x000000040f087825 */ /* 0x060fe200078e02c6 */
[----:B------:R3:W-:Y:S03]  /*2daa0*/  @P3 STG.E desc[UR20][R6.64], R194 ;  /* 0x000000c206003986 */ /* 0x0007e6000c101914 */
[----:B--2---:R-:W-:Y:S01]  /*2dab0*/  IMAD.WIDE R10, R15, 0x4, R200 ;  /* 0x000000040f0a7825 */ /* 0x004fe200078e02c8 */
[----:B------:R3:W-:Y:S03]  /*2dac0*/  @P1 STG.E desc[UR20][R8.64], R130 ;  /* 0x0000008208001986 */ /* 0x0007e6000c101914 */
[C---:B------:R-:W-:Y:S01]  /*2dad0*/  IMAD.WIDE R2, R17.reuse, 0x4, R2 ;  /* 0x0000000411027825 */ /* 0x040fe200078e0202 */
[----:B------:R3:W-:Y:S03]  /*2dae0*/  @P4 STG.E desc[UR20][R10.64], R66 ;  /* 0x000000420a004986 */ /* 0x0007e6000c101914 */
[C---:B------:R-:W-:Y:S01]  /*2daf0*/  IMAD.WIDE R196, R17.reuse, 0x4, R196 ;  /* 0x0000000411c47825 */ /* 0x040fe200078e02c4 */
[----:B------:R3:W-:Y:S03]  /*2db00*/  @P2 STG.E desc[UR20][R2.64], R205 ;  /* 0x000000cd02002986 */ /* 0x0007e6000c101914 */
[C---:B------:R-:W-:Y:S01]  /*2db10*/  IMAD.WIDE R198, R17.reuse, 0x4, R198 ;  /* 0x0000000411c67825 */ /* 0x040fe200078e02c6 */
[----:B------:R3:W-:Y:S03]  /*2db20*/  @P5 STG.E desc[UR20][R196.64], R195 ;  /* 0x000000c3c4005986 */ /* 0x0007e6000c101914 */
[----:B------:R-:W-:Y:S01]  /*2db30*/  IMAD.WIDE R200, R17, 0x4, R200 ;  /* 0x0000000411c87825 */ /* 0x000fe200078e02c8 */
[----:B------:R3:W-:Y:S04]  /*2db40*/  @P6 STG.E desc[UR20][R198.64], R131 ;  /* 0x00000083c6006986 */ /* 0x0007e8000c101914 */
[----:B------:R3:W-:Y:S01]  /*2db50*/  @P0 STG.E desc[UR20][R200.64], R67 ;  /* 0x00000043c8000986 */ /* 0x0007e2000c101914 */
[----:B------:R-:W-:Y:S06]  /*2db60*/  BAR.SYNC.DEFER_BLOCKING 0x0 ;  /* 0x0000000000007b1d */ /* 0x000fec0000010000 */
[----:B------:R-:W-:Y:S05]  /*2db70*/  BRA.U UP0, `(.L_x_15) ;  /* 0x0000000100a07547 */ /* 0x000fea000b800000 */
[----:B------:R-:W1:Y:S01]  /*2db80*/  S2UR UR5, SR_CgaCtaId ;  /* 0x00000000000579c3 */ /* 0x000e620000008800 */
[----:B------:R-:W-:Y:S01]  /*2db90*/  NOP ;  /* 0x0000000000007918 */ /* 0x000fe20000000000 */
[----:B------:R-:W-:Y:S01]  /*2dba0*/  UMOV UR4, 0x50 ;  /* 0x0000005000047882 */ /* 0x000fe20000000000 */
[----:B------:R-:W-:Y:S02]  /*2dbb0*/  IMAD.U32 R0, RZ, RZ, UR10 ;  /* 0x0000000aff007e24 */ /* 0x000fe4000f8e00ff */
[----:B---3--:R-:W-:Y:S02]  /*2dbc0*/  HFMA2 R7, -RZ, RZ, 0, 5.9604644775390625e-08 ;  /* 0x00000001ff077431 */ /* 0x008fe400000001ff */
[----:B------:R-:W-:Y:S01]  /*2dbd0*/  IMAD.MOV.U32 R3, RZ, RZ, 0xffff ;  /* 0x0000ffffff037424 */ /* 0x000fe200078e00ff */
[----:B------:R-:W-:-:S04]  /*2dbe0*/  LOP3.LUT R0, R0, 0xffff, RZ, 0xc0, !PT ;  /* 0x0000ffff00007812 */ /* 0x000fc800078ec0ff */
[----:B------:R-:W-:-:S05]  /*2dbf0*/  SHF.R.U32.HI R0, RZ, 0x5, R0 ;  /* 0x00000005ff007819 */ /* 0x000fca0000011600 */
[----:B------:R-:W-:Y:S01]  /*2dc00*/  VIADD R2, R0, 0x10 ;  /* 0x0000001000027836 */ /* 0x000fe20000000000 */
[----:B------:R-:W-:Y:S01]  /*2dc10*/  SHF.L.U32 R0, R3, R0, RZ ;  /* 0x0000000003007219 */ /* 0x000fe200000006ff */
[----:B-1----:R-:W-:-:S03]  /*2dc20*/  ULEA UR6, UR5, UR4, 0x18 ;  /* 0x0000000405067291 */ /* 0x002fc6000f8ec0ff */
[----:B------:R-:W-:-:S04]  /*2dc30*/  SHF.L.U32 R3, R7, R2, RZ ;  /* 0x0000000207037219 */ /* 0x000fc800000006ff */
[----:B------:R-:W-:Y:S02]  /*2dc40*/  LOP3.LUT R0, R3, R0, RZ, 0xfc, !PT ;  /* 0x0000000003007212 */ /* 0x000fe400078efcff */
[----:B------:R-:W1:Y:S02]  /*2dc50*/  LDS R5, [UR6] ;  /* 0x00000006ff057984 */ /* 0x000e640008000800 */
[C---:B------:R-:W-:Y:S02]  /*2dc60*/  LOP3.LUT R2, R0.reuse, 0xffff, RZ, 0xc0, !PT ;  /* 0x0000ffff00027812 */ /* 0x040fe400078ec0ff */
[----:B-1----:R-:W-:-:S04]  /*2dc70*/  LOP3.LUT R3, R0, 0xffff, R5, 0x80, !PT ;  /* 0x0000ffff00037812 */ /* 0x002fc800078e8005 */
[----:B------:R-:W-:-:S13]  /*2dc80*/  ISETP.NE.AND P0, PT, R3, R2, PT ;  /* 0x000000020300720c */ /* 0x000fda0003f05270 */
[----:B------:R-:W-:Y:S05]  /*2dc90*/  @P0 BRA `(.L_x_16) ;  /* 0x0000000000500947 */ /* 0x000fea0003800000 */
[----:B------:R-:W-:Y:S02]  /*2dca0*/  SHF.R.U32.HI R5, RZ, 0x10, R5 ;  /* 0x00000010ff057819 */ /* 0x000fe40000011605 */
[----:B------:R-:W-:-:S04]  /*2dcb0*/  SHF.R.U32.HI R2, RZ, 0x10, R0 ;  /* 0x00000010ff027819 */ /* 0x000fc80000011600 */
[----:B------:R-:W-:-:S04]  /*2dcc0*/  LOP3.LUT R5, R5, R2, RZ, 0xc0, !PT ;  /* 0x0000000205057212 */ /* 0x000fc800078ec0ff */
[----:B------:R-:W-:-:S13]  /*2dcd0*/  ISETP.NE.AND P0, PT, R5, R2, PT ;  /* 0x000000020500720c */ /* 0x000fda0003f05270 */
[----:B------:R-:W-:Y:S05]  /*2dce0*/  @P0 BRA `(.L_x_17) ;  /* 0x0000000000300947 */ /* 0x000fea0003800000 */
[----:B------:R-:W-:Y:S01]  /*2dcf0*/  R2UR UR4, R0 ;  /* 0x00000000000472ca */ /* 0x000fe200000e0000 */
[----:B------:R-:W-:Y:S01]  /*2dd00*/  VOTEU.ANY UR5, UPT, PT ;  /* 0x0000000000057886 */ /* 0x000fe200038e0100 */
[----:B------:R-:W1:Y:S01]  /*2dd10*/  S2R R0, SR_LANEID ;  /* 0x0000000000007919 */ /* 0x000e620000000000 */
[----:B------:R-:W-:-:S10]  /*2dd20*/  UFLO.U32 UR5, UR5 ;  /* 0x00000005000572bd */ /* 0x000fd400080e0000 */
[----:B------:R-:W-:-:S06]  /*2dd30*/  ULOP3.LUT UR4, URZ, UR4, URZ, 0x33, !UPT ;  /* 0x00000004ff047292 */ /* 0x000fcc000f8e33ff */
[----:B------:R-:W-:-:S04]  /*2dd40*/  IMAD.U32 R2, RZ, RZ, UR4 ;  /* 0x00000004ff027e24 */ /* 0x000fc8000f8e00ff */
[----:B------:R-:W2:Y:S02]  /*2dd50*/  REDUX UR7, R2 ;  /* 0x00000000020773c4 */ /* 0x000ea40000000000 */
[----:B------:R4:W-:Y:S01]  /*2dd60*/  UTCATOMSWS.AND URZ, UR4 ;  /* 0x0000000400ff79e3 */ /* 0x0009e20008000000 */
[----:B-1----:R-:W-:Y:S01]  /*2dd70*/  ISETP.EQ.U32.AND P0, PT, R0, UR5, PT ;  /* 0x0000000500007c0c */ /* 0x002fe2000bf02070 */
[----:B--2---:R-:W-:-:S12]  /*2dd80*/  IMAD.U32 R0, RZ, RZ, UR7 ;  /* 0x00000007ff007e24 */ /* 0x004fd8000f8e00ff */
[----:B------:R4:W-:Y:S01]  /*2dd90*/  @P0 ATOMS.AND RZ, [UR6], R0 ;  /* 0x00000000ffff098c */ /* 0x0009e2000a800006 */
[----:B------:R-:W-:Y:S05]  /*2dda0*/  BRA `(.L_x_15) ;  /* 0x0000000000147947 */ /* 0x000fea0003800000 */
.L_x_17:
[----:B------:R-:W-:-:S07]  /*2ddb0*/  MOV R2, 0x2ddd0 ;  /* 0x0002ddd000027802 */ /* 0x000fce0000000f00 */
[----:B------:R-:W-:Y:S05]  /*2ddc0*/  CALL.REL.NOINC `($__internal_0_$__cuda_sm10x_tcgen05_guardrail_trap_col_being_dealloced_not_returned_by_alloc) ;  /* 0x00000000002c7944 */ /* 0x000fea0003c00000 */
[----:B------:R-:W-:Y:S05]  /*2ddd0*/  BRA `(.L_x_15) ;  /* 0x0000000000087947 */ /* 0x000fea0003800000 */
.L_x_16:
[----:B------:R-:W-:-:S07]  /*2dde0*/  MOV R2, 0x2de00 ;  /* 0x0002de0000027802 */ /* 0x000fce0000000f00 */
[----:B------:R-:W-:Y:S05]  /*2ddf0*/  CALL.REL.NOINC `($__internal_2_$__cuda_sm10x_tcgen05_guardrail_trap_unallocated_columns_being_dealloced) ;  /* 0x0000000000387944 */ /* 0x000fea0003c00000 */
.L_x_15:
[----:B------:R-:W-:Y:S01]  /*2de00*/  NOP ;  /* 0x0000000000007918 */ /* 0x000fe20000000000 */
[----:B----4-:R-:W-:Y:S05]  /*2de10*/  EXIT ;  /* 0x000000000000794d */ /* 0x010fea0003800000 */
.L_x_10:
[----:B------:R-:W1:Y:S02]  /*2de20*/  SYNCS.PHASECHK.TRANS64.TRYWAIT P3, [UR8], R4 ;  /* 0x00000004ff0075a7 */ /* 0x000e640008061108 */
[----:B-1----:R-:W-:Y:S05]  /*2de30*/  @!P3 BRA `(.L_x_10) ;  /* 0xfffffffc00f8b947 */ /* 0x002fea000383ffff */
[----:B------:R-:W-:Y:S05]  /*2de40*/  BRA `(.L_x_18) ;  /* 0xfffffed0001c7947 */ /* 0x000fea000383ffff */
.L_x_14:
[----:B------:R-:W5:Y:S02]  /*2de50*/  SYNCS.PHASECHK.TRANS64.TRYWAIT P0, [UR8], R0 ;  /* 0x00000000ff0075a7 */ /* 0x000f640008001108 */
[----:B-----5:R-:W-:Y:S05]  /*2de60*/  @!P0 BRA `(.L_x_14) ;  /* 0xfffffffc00f88947 */ /* 0x020fea000383ffff */
[----:B------:R-:W-:Y:S05]  /*2de70*/  BRA `(.L_x_13) ;  /* 0xffffffa800087947 */ /* 0x000fea000383ffff */
        .weak           $__internal_0_$__cuda_sm10x_tcgen05_guardrail_trap_col_being_dealloced_not_returned_by_alloc
        .type           $__internal_0_$__cuda_sm10x_tcgen05_guardrail_trap_col_being_dealloced_not_returned_by_alloc,@function
        .size           $__internal_0_$__cuda_sm10x_tcgen05_guardrail_trap_col_being_dealloced_not_returned_by_alloc,($__internal_1_$__cuda_sm10x_tcgen05_guardrail_trap_phase_invalid_during_alloc - $__internal_0_$__cuda_sm10x_tcgen05_guardrail_trap_col_being_dealloced_not_returned_by_alloc)
$__internal_0_$__cuda_sm10x_tcgen05_guardrail_trap_col_being_dealloced_not_returned_by_alloc:
[----:B------:R-:W-:Y:S05]  /*2de80*/  BPT.TRAP 0x1 ;  /* 0x000000040000795c */ /* 0x000fea0000300000 */
[----:B------:R-:W-:-:S04]  /*2de90*/  IMAD.MOV.U32 R3, RZ, RZ, 0x0 ;  /* 0x00000000ff037424 */ /* 0x000fc800078e00ff */
[----:B------:R-:W-:Y:S05]  /*2dea0*/  RET.REL.NODEC R2 `(matmul_kernel) ;  /* 0xfffffd2002547950 */ /* 0x000fea0003c3ffff */
        .weak           $__internal_1_$__cuda_sm10x_tcgen05_guardrail_trap_phase_invalid_during_alloc
        .type           $__internal_1_$__cuda_sm10x_tcgen05_guardrail_trap_phase_invalid_during_alloc,@function
        .size           $__internal_1_$__cuda_sm10x_tcgen05_guardrail_trap_phase_invalid_during_alloc,($__internal_2_$__cuda_sm10x_tcgen05_guardrail_trap_unallocated_columns_being_dealloced - $__internal_1_$__cuda_sm10x_tcgen05_guardrail_trap_phase_invalid_during_alloc)
$__internal_1_$__cuda_sm10x_tcgen05_guardrail_trap_phase_invalid_during_alloc:
[----:B------:R-:W-:Y:S05]  /*2deb0*/  BPT.TRAP 0x1 ;  /* 0x000000040000795c */ /* 0x000fea0000300000 */
[----:B------:R-:W-:-:S04]  /*2dec0*/  IMAD.MOV.U32 R3, RZ, RZ, 0x0 ;  /* 0x00000000ff037424 */ /* 0x000fc800078e00ff */
[----:B------:R-:W-:Y:S05]  /*2ded0*/  RET.REL.NODEC R2 `(matmul_kernel) ;  /* 0xfffffd2002487950 */ /* 0x000fea0003c3ffff */
        .weak           $__internal_2_$__cuda_sm10x_tcgen05_guardrail_trap_unallocated_columns_being_dealloced
        .type           $__internal_2_$__cuda_sm10x_tcgen05_guardrail_trap_unallocated_columns_being_dealloced,@function
        .size           $__internal_2_$__cuda_sm10x_tcgen05_guardrail_trap_unallocated_columns_being_dealloced,(.L_x_22 - $__internal_2_$__cuda_sm10x_tcgen05_guardrail_trap_unallocated_columns_being_dealloced)
$__internal_2_$__cuda_sm10x_tcgen05_guardrail_trap_unallocated_columns_being_dealloced:
[----:B------:R-:W-:Y:S05]  /*2dee0*/  BPT.TRAP 0x1 ;  /* 0x000000040000795c */ /* 0x000fea0000300000 */
[----:B------:R-:W-:-:S04]  /*2def0*/  IMAD.MOV.U32 R3, RZ, RZ, 0x0 ;  /* 0x00000000ff037424 */ /* 0x000fc800078e00ff */
[----:B------:R-:W-:Y:S05]  /*2df00*/  RET.REL.NODEC R2 `(matmul_kernel) ;  /* 0xfffffd20023c7950 */ /* 0x000fea0003c3ffff */
.L_x_19:
[----:B------:R-:W-:-:S00]  /*2df10*/  BRA `(.L_x_19) ;  /* 0xfffffffc00fc7947 */ /* 0x000fc0000383ffff */
[----:B------:R-:W-:-:S00]  /*2df20*/  NOP ;  /* 0x0000000000007918 */ /* 0x000fc00000000000 */
        /* <DEDUP_REMOVED lines=13> */
.L_x_22:


//--------------------- .nv.shared.matmul_kernel  --------------------------
	.section	.nv.shared.matmul_kernel,"aw",@nobits
	.sectionflags	@""
	.align	16
	.zero		1024


//--------------------- .nv.shared.reserved.0     --------------------------
	.section	.nv.shared.reserved.0,"aw",@nobits
	.align	8
	.weak		__nv_reservedSMEM_offset_0_alias
	.size		__nv_reservedSMEM_offset_0_alias, 0, 64
	.other		__nv_reservedSMEM_offset_0_alias,@"STO_CUDA_RESERVED_SHARED STV_DEFAULT"
__nv_reservedSMEM_offset_0_alias:
	.zero		0
.nv.shared.reserved.0:
	.zero		64
	.weak		__nv_reservedSMEM_allocation_phase
	.type		__nv_reservedSMEM_allocation_phase,@object
	.size		__nv_reservedSMEM_allocation_phase,(.L_0 - __nv_reservedSMEM_allocation_phase)
__nv_reservedSMEM_allocation_phase:
	.zero		1
.L_0:
	.zero		7
	.weak		__nv_reservedSMEM_devtool_atexit_pc
	.type		__nv_reservedSMEM_devtool_atexit_pc,@object
	.size		__nv_reservedSMEM_devtool_atexit_pc,(__nv_reservedSMEM_allocation_mask - __nv_reservedSMEM_devtool_atexit_pc)
__nv_reservedSMEM_devtool_atexit_pc:
	.zero		8
	.weak		__nv_reservedSMEM_allocation_mask
	.type		__nv_reservedSMEM_allocation_mask,@object
	.size		__nv_reservedSMEM_allocation_mask,(.L_2 - __nv_reservedSMEM_allocation_mask)
__nv_reservedSMEM_allocation_mask:
	.zero		4
.L_2:


//--------------------- .nv.constant0.matmul_kernel --------------------------
	.section	.nv.constant0.matmul_kernel,"a",@progbits
	.sectionflags	@""
	.align	4
.nv.constant0.matmul_kernel:
	.zero		976


//--------------------- SYMBOLS --------------------------

	.type		.nv.reservedSmem.offset0,@object
	.size		.nv.reservedSmem.offset0,0x4
	.type		.nv.reservedSmem.cap,@object
	.size		.nv.reservedSmem.cap,0x4
